//
// Generated by NVIDIA NVVM Compiler
//
// Compiler Build ID: CL-36424714
// Cuda compilation tools, release 13.0, V13.0.88
// Based on NVVM 20.0.0
//

.version 9.0
.target sm_100
.address_size 64

	// .globl	_Z22gpu_matrixVectorMultWXPdS_S_ii
// _ZZ26gateValueComputation_Cond0PdS_S_S_S_S_S_S_S_S_S_S_S_S_S_S_S_S_S_S_iiE5iPres has been demoted
// _ZZ26gateValueComputation_Cond0PdS_S_S_S_S_S_S_S_S_S_S_S_S_S_S_S_S_S_S_iiE5fPres has been demoted
// _ZZ26gateValueComputation_Cond0PdS_S_S_S_S_S_S_S_S_S_S_S_S_S_S_S_S_S_S_iiE5gPres has been demoted
// _ZZ26gateValueComputation_Cond0PdS_S_S_S_S_S_S_S_S_S_S_S_S_S_S_S_S_S_S_iiE5oPres has been demoted
// _ZZ26gateValueComputation_Cond0PdS_S_S_S_S_S_S_S_S_S_S_S_S_S_S_S_S_S_S_iiE5iNext has been demoted
// _ZZ26gateValueComputation_Cond0PdS_S_S_S_S_S_S_S_S_S_S_S_S_S_S_S_S_S_S_iiE5fNext has been demoted
// _ZZ26gateValueComputation_Cond0PdS_S_S_S_S_S_S_S_S_S_S_S_S_S_S_S_S_S_S_iiE5gNext has been demoted
// _ZZ26gateValueComputation_Cond0PdS_S_S_S_S_S_S_S_S_S_S_S_S_S_S_S_S_S_S_iiE5oNext has been demoted
// _ZZ26gateValueComputation_Cond0PdS_S_S_S_S_S_S_S_S_S_S_S_S_S_S_S_S_S_S_iiE6tmpHpr has been demoted
// _ZZ26gateValueComputation_Cond0PdS_S_S_S_S_S_S_S_S_S_S_S_S_S_S_S_S_S_S_iiE7tmphval has been demoted
// _ZZ26gateValueComputation_Cond1PdS_S_S_S_S_S_S_S_S_S_S_S_S_S_S_S_S_S_S_iiE5iPres has been demoted
// _ZZ26gateValueComputation_Cond1PdS_S_S_S_S_S_S_S_S_S_S_S_S_S_S_S_S_S_S_iiE5fPres has been demoted
// _ZZ26gateValueComputation_Cond1PdS_S_S_S_S_S_S_S_S_S_S_S_S_S_S_S_S_S_S_iiE5gPres has been demoted
// _ZZ26gateValueComputation_Cond1PdS_S_S_S_S_S_S_S_S_S_S_S_S_S_S_S_S_S_S_iiE5oPres has been demoted
// _ZZ26gateValueComputation_Cond1PdS_S_S_S_S_S_S_S_S_S_S_S_S_S_S_S_S_S_S_iiE5iNext has been demoted
// _ZZ26gateValueComputation_Cond1PdS_S_S_S_S_S_S_S_S_S_S_S_S_S_S_S_S_S_S_iiE5fNext has been demoted
// _ZZ26gateValueComputation_Cond1PdS_S_S_S_S_S_S_S_S_S_S_S_S_S_S_S_S_S_S_iiE5gNext has been demoted
// _ZZ26gateValueComputation_Cond1PdS_S_S_S_S_S_S_S_S_S_S_S_S_S_S_S_S_S_S_iiE5oNext has been demoted
// _ZZ26gateValueComputation_Cond1PdS_S_S_S_S_S_S_S_S_S_S_S_S_S_S_S_S_S_S_iiE6tmpHpr has been demoted
// _ZZ26gateValueComputation_Cond1PdS_S_S_S_S_S_S_S_S_S_S_S_S_S_S_S_S_S_S_iiE7tmphval has been demoted

.visible .entry _Z22gpu_matrixVectorMultWXPdS_S_ii(
	.param .u64 .ptr .align 1 _Z22gpu_matrixVectorMultWXPdS_S_ii_param_0,
	.param .u64 .ptr .align 1 _Z22gpu_matrixVectorMultWXPdS_S_ii_param_1,
	.param .u64 .ptr .align 1 _Z22gpu_matrixVectorMultWXPdS_S_ii_param_2,
	.param .u32 _Z22gpu_matrixVectorMultWXPdS_S_ii_param_3,
	.param .u32 _Z22gpu_matrixVectorMultWXPdS_S_ii_param_4
)
{
	.reg .pred 	%p<11>;
	.reg .b32 	%r<44>;
	.reg .b64 	%rd<31>;
	.reg .b64 	%fd<112>;

	ld.param.u64 	%rd11, [_Z22gpu_matrixVectorMultWXPdS_S_ii_param_0];
	ld.param.u64 	%rd12, [_Z22gpu_matrixVectorMultWXPdS_S_ii_param_1];
	ld.param.u64 	%rd10, [_Z22gpu_matrixVectorMultWXPdS_S_ii_param_2];
	ld.param.u32 	%r24, [_Z22gpu_matrixVectorMultWXPdS_S_ii_param_3];
	ld.param.u32 	%r23, [_Z22gpu_matrixVectorMultWXPdS_S_ii_param_4];
	cvta.to.global.u64 	%rd1, %rd12;
	cvta.to.global.u64 	%rd2, %rd11;
	mov.u32 	%r25, %ctaid.x;
	mov.u32 	%r26, %ntid.x;
	mov.u32 	%r27, %tid.x;
	mov.u32 	%r28, %ctaid.y;
	mov.u32 	%r29, %ntid.y;
	mov.u32 	%r30, %tid.y;
	mad.lo.s32 	%r31, %r28, %r29, %r30;
	mov.u32 	%r32, %nctaid.x;
	mad.lo.s32 	%r33, %r31, %r32, %r25;
	mad.lo.s32 	%r1, %r33, %r26, %r27;
	setp.ge.s32 	%p1, %r1, %r24;
	@%p1 bra 	$L__BB0_15;
	mul.lo.s32 	%r2, %r1, %r23;
	setp.lt.s32 	%p2, %r23, 1;
	mov.f64 	%fd111, 0d0000000000000000;
	@%p2 bra 	$L__BB0_14;
	and.b32  	%r3, %r23, 15;
	setp.lt.u32 	%p3, %r23, 16;
	mov.b32 	%r40, 0;
	mov.f64 	%fd111, 0d0000000000000000;
	@%p3 bra 	$L__BB0_5;
	and.b32  	%r40, %r23, 2147483632;
	neg.s32 	%r38, %r40;
	add.s64 	%rd3, %rd2, 64;
	add.s64 	%rd29, %rd1, 64;
	mov.f64 	%fd111, 0d0000000000000000;
	mov.u32 	%r37, %r2;
$L__BB0_4:
	.pragma "nounroll";
	mul.wide.s32 	%rd13, %r37, 8;
	add.s64 	%rd14, %rd3, %rd13;
	ld.global.f64 	%fd18, [%rd14+-64];
	ld.global.f64 	%fd19, [%rd29+-64];
	fma.rn.f64 	%fd20, %fd18, %fd19, %fd111;
	ld.global.f64 	%fd21, [%rd14+-56];
	ld.global.f64 	%fd22, [%rd29+-56];
	fma.rn.f64 	%fd23, %fd21, %fd22, %fd20;
	ld.global.f64 	%fd24, [%rd14+-48];
	ld.global.f64 	%fd25, [%rd29+-48];
	fma.rn.f64 	%fd26, %fd24, %fd25, %fd23;
	ld.global.f64 	%fd27, [%rd14+-40];
	ld.global.f64 	%fd28, [%rd29+-40];
	fma.rn.f64 	%fd29, %fd27, %fd28, %fd26;
	ld.global.f64 	%fd30, [%rd14+-32];
	ld.global.f64 	%fd31, [%rd29+-32];
	fma.rn.f64 	%fd32, %fd30, %fd31, %fd29;
	ld.global.f64 	%fd33, [%rd14+-24];
	ld.global.f64 	%fd34, [%rd29+-24];
	fma.rn.f64 	%fd35, %fd33, %fd34, %fd32;
	ld.global.f64 	%fd36, [%rd14+-16];
	ld.global.f64 	%fd37, [%rd29+-16];
	fma.rn.f64 	%fd38, %fd36, %fd37, %fd35;
	ld.global.f64 	%fd39, [%rd14+-8];
	ld.global.f64 	%fd40, [%rd29+-8];
	fma.rn.f64 	%fd41, %fd39, %fd40, %fd38;
	ld.global.f64 	%fd42, [%rd14];
	ld.global.f64 	%fd43, [%rd29];
	fma.rn.f64 	%fd44, %fd42, %fd43, %fd41;
	ld.global.f64 	%fd45, [%rd14+8];
	ld.global.f64 	%fd46, [%rd29+8];
	fma.rn.f64 	%fd47, %fd45, %fd46, %fd44;
	ld.global.f64 	%fd48, [%rd14+16];
	ld.global.f64 	%fd49, [%rd29+16];
	fma.rn.f64 	%fd50, %fd48, %fd49, %fd47;
	ld.global.f64 	%fd51, [%rd14+24];
	ld.global.f64 	%fd52, [%rd29+24];
	fma.rn.f64 	%fd53, %fd51, %fd52, %fd50;
	ld.global.f64 	%fd54, [%rd14+32];
	ld.global.f64 	%fd55, [%rd29+32];
	fma.rn.f64 	%fd56, %fd54, %fd55, %fd53;
	ld.global.f64 	%fd57, [%rd14+40];
	ld.global.f64 	%fd58, [%rd29+40];
	fma.rn.f64 	%fd59, %fd57, %fd58, %fd56;
	ld.global.f64 	%fd60, [%rd14+48];
	ld.global.f64 	%fd61, [%rd29+48];
	fma.rn.f64 	%fd62, %fd60, %fd61, %fd59;
	ld.global.f64 	%fd63, [%rd14+56];
	ld.global.f64 	%fd64, [%rd29+56];
	fma.rn.f64 	%fd111, %fd63, %fd64, %fd62;
	add.s32 	%r38, %r38, 16;
	add.s32 	%r37, %r37, 16;
	add.s64 	%rd29, %rd29, 128;
	setp.ne.s32 	%p4, %r38, 0;
	@%p4 bra 	$L__BB0_4;
$L__BB0_5:
	setp.eq.s32 	%p5, %r3, 0;
	@%p5 bra 	$L__BB0_14;
	and.b32  	%r11, %r23, 7;
	setp.lt.u32 	%p6, %r3, 8;
	@%p6 bra 	$L__BB0_8;
	add.s32 	%r35, %r40, %r2;
	mul.wide.s32 	%rd15, %r35, 8;
	add.s64 	%rd16, %rd2, %rd15;
	ld.global.f64 	%fd66, [%rd16];
	mul.wide.u32 	%rd17, %r40, 8;
	add.s64 	%rd18, %rd1, %rd17;
	ld.global.f64 	%fd67, [%rd18];
	fma.rn.f64 	%fd68, %fd66, %fd67, %fd111;
	ld.global.f64 	%fd69, [%rd16+8];
	ld.global.f64 	%fd70, [%rd18+8];
	fma.rn.f64 	%fd71, %fd69, %fd70, %fd68;
	ld.global.f64 	%fd72, [%rd16+16];
	ld.global.f64 	%fd73, [%rd18+16];
	fma.rn.f64 	%fd74, %fd72, %fd73, %fd71;
	ld.global.f64 	%fd75, [%rd16+24];
	ld.global.f64 	%fd76, [%rd18+24];
	fma.rn.f64 	%fd77, %fd75, %fd76, %fd74;
	ld.global.f64 	%fd78, [%rd16+32];
	ld.global.f64 	%fd79, [%rd18+32];
	fma.rn.f64 	%fd80, %fd78, %fd79, %fd77;
	ld.global.f64 	%fd81, [%rd16+40];
	ld.global.f64 	%fd82, [%rd18+40];
	fma.rn.f64 	%fd83, %fd81, %fd82, %fd80;
	ld.global.f64 	%fd84, [%rd16+48];
	ld.global.f64 	%fd85, [%rd18+48];
	fma.rn.f64 	%fd86, %fd84, %fd85, %fd83;
	ld.global.f64 	%fd87, [%rd16+56];
	ld.global.f64 	%fd88, [%rd18+56];
	fma.rn.f64 	%fd111, %fd87, %fd88, %fd86;
	add.s32 	%r40, %r40, 8;
$L__BB0_8:
	setp.eq.s32 	%p7, %r11, 0;
	@%p7 bra 	$L__BB0_14;
	and.b32  	%r14, %r23, 3;
	setp.lt.u32 	%p8, %r11, 4;
	@%p8 bra 	$L__BB0_11;
	add.s32 	%r36, %r40, %r2;
	mul.wide.s32 	%rd19, %r36, 8;
	add.s64 	%rd20, %rd2, %rd19;
	ld.global.f64 	%fd90, [%rd20];
	mul.wide.u32 	%rd21, %r40, 8;
	add.s64 	%rd22, %rd1, %rd21;
	ld.global.f64 	%fd91, [%rd22];
	fma.rn.f64 	%fd92, %fd90, %fd91, %fd111;
	ld.global.f64 	%fd93, [%rd20+8];
	ld.global.f64 	%fd94, [%rd22+8];
	fma.rn.f64 	%fd95, %fd93, %fd94, %fd92;
	ld.global.f64 	%fd96, [%rd20+16];
	ld.global.f64 	%fd97, [%rd22+16];
	fma.rn.f64 	%fd98, %fd96, %fd97, %fd95;
	ld.global.f64 	%fd99, [%rd20+24];
	ld.global.f64 	%fd100, [%rd22+24];
	fma.rn.f64 	%fd111, %fd99, %fd100, %fd98;
	add.s32 	%r40, %r40, 4;
$L__BB0_11:
	setp.eq.s32 	%p9, %r14, 0;
	@%p9 bra 	$L__BB0_14;
	mul.wide.u32 	%rd23, %r40, 8;
	add.s64 	%rd30, %rd1, %rd23;
	add.s32 	%r43, %r40, %r2;
	neg.s32 	%r42, %r14;
$L__BB0_13:
	.pragma "nounroll";
	mul.wide.s32 	%rd24, %r43, 8;
	add.s64 	%rd25, %rd2, %rd24;
	ld.global.f64 	%fd101, [%rd25];
	ld.global.f64 	%fd102, [%rd30];
	fma.rn.f64 	%fd111, %fd101, %fd102, %fd111;
	add.s64 	%rd30, %rd30, 8;
	add.s32 	%r43, %r43, 1;
	add.s32 	%r42, %r42, 1;
	setp.ne.s32 	%p10, %r42, 0;
	@%p10 bra 	$L__BB0_13;
$L__BB0_14:
	cvta.to.global.u64 	%rd26, %rd10;
	mul.wide.s32 	%rd27, %r1, 8;
	add.s64 	%rd28, %rd26, %rd27;
	st.global.f64 	[%rd28], %fd111;
$L__BB0_15:
	ret;

}
	// .globl	_Z26gateValueComputation_Cond0PdS_S_S_S_S_S_S_S_S_S_S_S_S_S_S_S_S_S_S_ii
.visible .entry _Z26gateValueComputation_Cond0PdS_S_S_S_S_S_S_S_S_S_S_S_S_S_S_S_S_S_S_ii(
	.param .u64 .ptr .align 1 _Z26gateValueComputation_Cond0PdS_S_S_S_S_S_S_S_S_S_S_S_S_S_S_S_S_S_S_ii_param_0,
	.param .u64 .ptr .align 1 _Z26gateValueComputation_Cond0PdS_S_S_S_S_S_S_S_S_S_S_S_S_S_S_S_S_S_S_ii_param_1,
	.param .u64 .ptr .align 1 _Z26gateValueComputation_Cond0PdS_S_S_S_S_S_S_S_S_S_S_S_S_S_S_S_S_S_S_ii_param_2,
	.param .u64 .ptr .align 1 _Z26gateValueComputation_Cond0PdS_S_S_S_S_S_S_S_S_S_S_S_S_S_S_S_S_S_S_ii_param_3,
	.param .u64 .ptr .align 1 _Z26gateValueComputation_Cond0PdS_S_S_S_S_S_S_S_S_S_S_S_S_S_S_S_S_S_S_ii_param_4,
	.param .u64 .ptr .align 1 _Z26gateValueComputation_Cond0PdS_S_S_S_S_S_S_S_S_S_S_S_S_S_S_S_S_S_S_ii_param_5,
	.param .u64 .ptr .align 1 _Z26gateValueComputation_Cond0PdS_S_S_S_S_S_S_S_S_S_S_S_S_S_S_S_S_S_S_ii_param_6,
	.param .u64 .ptr .align 1 _Z26gateValueComputation_Cond0PdS_S_S_S_S_S_S_S_S_S_S_S_S_S_S_S_S_S_S_ii_param_7,
	.param .u64 .ptr .align 1 _Z26gateValueComputation_Cond0PdS_S_S_S_S_S_S_S_S_S_S_S_S_S_S_S_S_S_S_ii_param_8,
	.param .u64 .ptr .align 1 _Z26gateValueComputation_Cond0PdS_S_S_S_S_S_S_S_S_S_S_S_S_S_S_S_S_S_S_ii_param_9,
	.param .u64 .ptr .align 1 _Z26gateValueComputation_Cond0PdS_S_S_S_S_S_S_S_S_S_S_S_S_S_S_S_S_S_S_ii_param_10,
	.param .u64 .ptr .align 1 _Z26gateValueComputation_Cond0PdS_S_S_S_S_S_S_S_S_S_S_S_S_S_S_S_S_S_S_ii_param_11,
	.param .u64 .ptr .align 1 _Z26gateValueComputation_Cond0PdS_S_S_S_S_S_S_S_S_S_S_S_S_S_S_S_S_S_S_ii_param_12,
	.param .u64 .ptr .align 1 _Z26gateValueComputation_Cond0PdS_S_S_S_S_S_S_S_S_S_S_S_S_S_S_S_S_S_S_ii_param_13,
	.param .u64 .ptr .align 1 _Z26gateValueComputation_Cond0PdS_S_S_S_S_S_S_S_S_S_S_S_S_S_S_S_S_S_S_ii_param_14,
	.param .u64 .ptr .align 1 _Z26gateValueComputation_Cond0PdS_S_S_S_S_S_S_S_S_S_S_S_S_S_S_S_S_S_S_ii_param_15,
	.param .u64 .ptr .align 1 _Z26gateValueComputation_Cond0PdS_S_S_S_S_S_S_S_S_S_S_S_S_S_S_S_S_S_S_ii_param_16,
	.param .u64 .ptr .align 1 _Z26gateValueComputation_Cond0PdS_S_S_S_S_S_S_S_S_S_S_S_S_S_S_S_S_S_S_ii_param_17,
	.param .u64 .ptr .align 1 _Z26gateValueComputation_Cond0PdS_S_S_S_S_S_S_S_S_S_S_S_S_S_S_S_S_S_S_ii_param_18,
	.param .u64 .ptr .align 1 _Z26gateValueComputation_Cond0PdS_S_S_S_S_S_S_S_S_S_S_S_S_S_S_S_S_S_S_ii_param_19,
	.param .u32 _Z26gateValueComputation_Cond0PdS_S_S_S_S_S_S_S_S_S_S_S_S_S_S_S_S_S_S_ii_param_20,
	.param .u32 _Z26gateValueComputation_Cond0PdS_S_S_S_S_S_S_S_S_S_S_S_S_S_S_S_S_S_S_ii_param_21
)
{
	.reg .pred 	%p<66>;
	.reg .b32 	%r<333>;
	.reg .b32 	%f<57>;
	.reg .b64 	%rd<124>;
	.reg .b64 	%fd<1332>;
	// demoted variable
	.shared .align 8 .b8 _ZZ26gateValueComputation_Cond0PdS_S_S_S_S_S_S_S_S_S_S_S_S_S_S_S_S_S_S_iiE5iPres[6112];
	// demoted variable
	.shared .align 8 .b8 _ZZ26gateValueComputation_Cond0PdS_S_S_S_S_S_S_S_S_S_S_S_S_S_S_S_S_S_S_iiE5fPres[6112];
	// demoted variable
	.shared .align 8 .b8 _ZZ26gateValueComputation_Cond0PdS_S_S_S_S_S_S_S_S_S_S_S_S_S_S_S_S_S_S_iiE5gPres[6112];
	// demoted variable
	.shared .align 8 .b8 _ZZ26gateValueComputation_Cond0PdS_S_S_S_S_S_S_S_S_S_S_S_S_S_S_S_S_S_S_iiE5oPres[6112];
	// demoted variable
	.shared .align 8 .b8 _ZZ26gateValueComputation_Cond0PdS_S_S_S_S_S_S_S_S_S_S_S_S_S_S_S_S_S_S_iiE5iNext[6112];
	// demoted variable
	.shared .align 8 .b8 _ZZ26gateValueComputation_Cond0PdS_S_S_S_S_S_S_S_S_S_S_S_S_S_S_S_S_S_S_iiE5fNext[6112];
	// demoted variable
	.shared .align 8 .b8 _ZZ26gateValueComputation_Cond0PdS_S_S_S_S_S_S_S_S_S_S_S_S_S_S_S_S_S_S_iiE5gNext[6112];
	// demoted variable
	.shared .align 8 .b8 _ZZ26gateValueComputation_Cond0PdS_S_S_S_S_S_S_S_S_S_S_S_S_S_S_S_S_S_S_iiE5oNext[6112];
	// demoted variable
	.shared .align 8 .b8 _ZZ26gateValueComputation_Cond0PdS_S_S_S_S_S_S_S_S_S_S_S_S_S_S_S_S_S_S_iiE6tmpHpr[32];
	// demoted variable
	.shared .align 8 .b8 _ZZ26gateValueComputation_Cond0PdS_S_S_S_S_S_S_S_S_S_S_S_S_S_S_S_S_S_S_iiE7tmphval[32];
	ld.param.u64 	%rd53, [_Z26gateValueComputation_Cond0PdS_S_S_S_S_S_S_S_S_S_S_S_S_S_S_S_S_S_S_ii_param_0];
	ld.param.u64 	%rd54, [_Z26gateValueComputation_Cond0PdS_S_S_S_S_S_S_S_S_S_S_S_S_S_S_S_S_S_S_ii_param_1];
	ld.param.u64 	%rd65, [_Z26gateValueComputation_Cond0PdS_S_S_S_S_S_S_S_S_S_S_S_S_S_S_S_S_S_S_ii_param_2];
	ld.param.u64 	%rd66, [_Z26gateValueComputation_Cond0PdS_S_S_S_S_S_S_S_S_S_S_S_S_S_S_S_S_S_S_ii_param_3];
	ld.param.u64 	%rd67, [_Z26gateValueComputation_Cond0PdS_S_S_S_S_S_S_S_S_S_S_S_S_S_S_S_S_S_S_ii_param_4];
	ld.param.u64 	%rd68, [_Z26gateValueComputation_Cond0PdS_S_S_S_S_S_S_S_S_S_S_S_S_S_S_S_S_S_S_ii_param_5];
	ld.param.u64 	%rd55, [_Z26gateValueComputation_Cond0PdS_S_S_S_S_S_S_S_S_S_S_S_S_S_S_S_S_S_S_ii_param_6];
	ld.param.u64 	%rd56, [_Z26gateValueComputation_Cond0PdS_S_S_S_S_S_S_S_S_S_S_S_S_S_S_S_S_S_S_ii_param_7];
	ld.param.u64 	%rd57, [_Z26gateValueComputation_Cond0PdS_S_S_S_S_S_S_S_S_S_S_S_S_S_S_S_S_S_S_ii_param_8];
	ld.param.u64 	%rd58, [_Z26gateValueComputation_Cond0PdS_S_S_S_S_S_S_S_S_S_S_S_S_S_S_S_S_S_S_ii_param_9];
	ld.param.u64 	%rd59, [_Z26gateValueComputation_Cond0PdS_S_S_S_S_S_S_S_S_S_S_S_S_S_S_S_S_S_S_ii_param_10];
	ld.param.u64 	%rd60, [_Z26gateValueComputation_Cond0PdS_S_S_S_S_S_S_S_S_S_S_S_S_S_S_S_S_S_S_ii_param_11];
	ld.param.u64 	%rd61, [_Z26gateValueComputation_Cond0PdS_S_S_S_S_S_S_S_S_S_S_S_S_S_S_S_S_S_S_ii_param_12];
	ld.param.u64 	%rd62, [_Z26gateValueComputation_Cond0PdS_S_S_S_S_S_S_S_S_S_S_S_S_S_S_S_S_S_S_ii_param_13];
	ld.param.u64 	%rd69, [_Z26gateValueComputation_Cond0PdS_S_S_S_S_S_S_S_S_S_S_S_S_S_S_S_S_S_S_ii_param_14];
	ld.param.u64 	%rd70, [_Z26gateValueComputation_Cond0PdS_S_S_S_S_S_S_S_S_S_S_S_S_S_S_S_S_S_S_ii_param_15];
	ld.param.u64 	%rd71, [_Z26gateValueComputation_Cond0PdS_S_S_S_S_S_S_S_S_S_S_S_S_S_S_S_S_S_S_ii_param_16];
	ld.param.u64 	%rd72, [_Z26gateValueComputation_Cond0PdS_S_S_S_S_S_S_S_S_S_S_S_S_S_S_S_S_S_S_ii_param_17];
	ld.param.u64 	%rd63, [_Z26gateValueComputation_Cond0PdS_S_S_S_S_S_S_S_S_S_S_S_S_S_S_S_S_S_S_ii_param_18];
	ld.param.u64 	%rd64, [_Z26gateValueComputation_Cond0PdS_S_S_S_S_S_S_S_S_S_S_S_S_S_S_S_S_S_S_ii_param_19];
	ld.param.u32 	%r89, [_Z26gateValueComputation_Cond0PdS_S_S_S_S_S_S_S_S_S_S_S_S_S_S_S_S_S_S_ii_param_20];
	ld.param.u32 	%r90, [_Z26gateValueComputation_Cond0PdS_S_S_S_S_S_S_S_S_S_S_S_S_S_S_S_S_S_S_ii_param_21];
	cvta.to.global.u64 	%rd1, %rd69;
	cvta.to.global.u64 	%rd2, %rd70;
	cvta.to.global.u64 	%rd3, %rd71;
	cvta.to.global.u64 	%rd4, %rd72;
	cvta.to.global.u64 	%rd5, %rd65;
	cvta.to.global.u64 	%rd6, %rd66;
	cvta.to.global.u64 	%rd7, %rd67;
	cvta.to.global.u64 	%rd8, %rd68;
	mov.u32 	%r91, %ntid.x;
	mov.u32 	%r92, %ctaid.x;
	mov.u32 	%r93, %tid.x;
	mad.lo.s32 	%r1, %r91, %r92, %r93;
	setp.ne.s32 	%p1, %r1, 0;
	setp.lt.s32 	%p2, %r90, 1;
	or.pred  	%p3, %p1, %p2;
	@%p3 bra 	$L__BB1_9;
	and.b32  	%r2, %r90, 3;
	setp.lt.u32 	%p4, %r90, 4;
	mov.b32 	%r328, 0;
	@%p4 bra 	$L__BB1_4;
	and.b32  	%r328, %r90, 2147483644;
	neg.s32 	%r326, %r328;
	add.s64 	%rd123, %rd1, 16;
	add.s64 	%rd122, %rd2, 16;
	add.s64 	%rd121, %rd3, 16;
	mov.u32 	%r103, _ZZ26gateValueComputation_Cond0PdS_S_S_S_S_S_S_S_S_S_S_S_S_S_S_S_S_S_S_iiE5oNext;
	add.s32 	%r325, %r103, 16;
	mov.u32 	%r104, _ZZ26gateValueComputation_Cond0PdS_S_S_S_S_S_S_S_S_S_S_S_S_S_S_S_S_S_S_iiE5iPres;
	add.s32 	%r324, %r104, 16;
	mov.u32 	%r105, _ZZ26gateValueComputation_Cond0PdS_S_S_S_S_S_S_S_S_S_S_S_S_S_S_S_S_S_S_iiE5fPres;
	add.s32 	%r323, %r105, 16;
	mov.u32 	%r106, _ZZ26gateValueComputation_Cond0PdS_S_S_S_S_S_S_S_S_S_S_S_S_S_S_S_S_S_S_iiE5gNext;
	add.s32 	%r322, %r106, 16;
	mov.u32 	%r107, _ZZ26gateValueComputation_Cond0PdS_S_S_S_S_S_S_S_S_S_S_S_S_S_S_S_S_S_S_iiE5gPres;
	add.s32 	%r321, %r107, 16;
	mov.u32 	%r108, _ZZ26gateValueComputation_Cond0PdS_S_S_S_S_S_S_S_S_S_S_S_S_S_S_S_S_S_S_iiE5oPres;
	add.s32 	%r320, %r108, 16;
	mov.u32 	%r109, _ZZ26gateValueComputation_Cond0PdS_S_S_S_S_S_S_S_S_S_S_S_S_S_S_S_S_S_S_iiE5iNext;
	add.s32 	%r319, %r109, 16;
	mov.u32 	%r110, _ZZ26gateValueComputation_Cond0PdS_S_S_S_S_S_S_S_S_S_S_S_S_S_S_S_S_S_S_iiE5fNext;
	add.s32 	%r318, %r110, 16;
	add.s64 	%rd120, %rd4, 16;
$L__BB1_3:
	.pragma "nounroll";
	ld.global.f64 	%fd192, [%rd123+-16];
	st.shared.f64 	[%r324+-16], %fd192;
	ld.global.f64 	%fd193, [%rd122+-16];
	st.shared.f64 	[%r323+-16], %fd193;
	ld.global.f64 	%fd194, [%rd121+-16];
	st.shared.f64 	[%r321+-16], %fd194;
	ld.global.f64 	%fd195, [%rd120+-16];
	st.shared.f64 	[%r320+-16], %fd195;
	mov.b64 	%rd73, 0;
	st.shared.u64 	[%r319+-16], %rd73;
	st.shared.u64 	[%r318+-16], %rd73;
	st.shared.u64 	[%r322+-16], %rd73;
	st.shared.u64 	[%r325+-16], %rd73;
	ld.global.f64 	%fd196, [%rd123+-8];
	st.shared.f64 	[%r324+-8], %fd196;
	ld.global.f64 	%fd197, [%rd122+-8];
	st.shared.f64 	[%r323+-8], %fd197;
	ld.global.f64 	%fd198, [%rd121+-8];
	st.shared.f64 	[%r321+-8], %fd198;
	ld.global.f64 	%fd199, [%rd120+-8];
	st.shared.f64 	[%r320+-8], %fd199;
	st.shared.u64 	[%r319+-8], %rd73;
	st.shared.u64 	[%r318+-8], %rd73;
	st.shared.u64 	[%r322+-8], %rd73;
	st.shared.u64 	[%r325+-8], %rd73;
	ld.global.f64 	%fd200, [%rd123];
	st.shared.f64 	[%r324], %fd200;
	ld.global.f64 	%fd201, [%rd122];
	st.shared.f64 	[%r323], %fd201;
	ld.global.f64 	%fd202, [%rd121];
	st.shared.f64 	[%r321], %fd202;
	ld.global.f64 	%fd203, [%rd120];
	st.shared.f64 	[%r320], %fd203;
	st.shared.u64 	[%r319], %rd73;
	st.shared.u64 	[%r318], %rd73;
	st.shared.u64 	[%r322], %rd73;
	st.shared.u64 	[%r325], %rd73;
	ld.global.f64 	%fd204, [%rd123+8];
	st.shared.f64 	[%r324+8], %fd204;
	ld.global.f64 	%fd205, [%rd122+8];
	st.shared.f64 	[%r323+8], %fd205;
	ld.global.f64 	%fd206, [%rd121+8];
	st.shared.f64 	[%r321+8], %fd206;
	ld.global.f64 	%fd207, [%rd120+8];
	st.shared.f64 	[%r320+8], %fd207;
	st.shared.u64 	[%r319+8], %rd73;
	st.shared.u64 	[%r318+8], %rd73;
	st.shared.u64 	[%r322+8], %rd73;
	st.shared.u64 	[%r325+8], %rd73;
	add.s32 	%r326, %r326, 4;
	add.s64 	%rd123, %rd123, 32;
	add.s64 	%rd122, %rd122, 32;
	add.s64 	%rd121, %rd121, 32;
	add.s32 	%r325, %r325, 32;
	add.s64 	%rd120, %rd120, 32;
	add.s32 	%r324, %r324, 32;
	add.s32 	%r323, %r323, 32;
	add.s32 	%r322, %r322, 32;
	add.s32 	%r321, %r321, 32;
	add.s32 	%r320, %r320, 32;
	add.s32 	%r319, %r319, 32;
	add.s32 	%r318, %r318, 32;
	setp.ne.s32 	%p5, %r326, 0;
	@%p5 bra 	$L__BB1_3;
$L__BB1_4:
	setp.eq.s32 	%p6, %r2, 0;
	@%p6 bra 	$L__BB1_9;
	setp.eq.s32 	%p7, %r2, 1;
	@%p7 bra 	$L__BB1_7;
	mul.wide.u32 	%rd74, %r328, 8;
	add.s64 	%rd75, %rd1, %rd74;
	ld.global.f64 	%fd208, [%rd75];
	shl.b32 	%r111, %r328, 3;
	mov.u32 	%r112, _ZZ26gateValueComputation_Cond0PdS_S_S_S_S_S_S_S_S_S_S_S_S_S_S_S_S_S_S_iiE5iPres;
	add.s32 	%r113, %r112, %r111;
	st.shared.f64 	[%r113], %fd208;
	add.s64 	%rd76, %rd2, %rd74;
	ld.global.f64 	%fd209, [%rd76];
	mov.u32 	%r114, _ZZ26gateValueComputation_Cond0PdS_S_S_S_S_S_S_S_S_S_S_S_S_S_S_S_S_S_S_iiE5fPres;
	add.s32 	%r115, %r114, %r111;
	st.shared.f64 	[%r115], %fd209;
	add.s64 	%rd77, %rd3, %rd74;
	ld.global.f64 	%fd210, [%rd77];
	mov.u32 	%r116, _ZZ26gateValueComputation_Cond0PdS_S_S_S_S_S_S_S_S_S_S_S_S_S_S_S_S_S_S_iiE5gPres;
	add.s32 	%r117, %r116, %r111;
	st.shared.f64 	[%r117], %fd210;
	add.s64 	%rd78, %rd4, %rd74;
	ld.global.f64 	%fd211, [%rd78];
	mov.u32 	%r118, _ZZ26gateValueComputation_Cond0PdS_S_S_S_S_S_S_S_S_S_S_S_S_S_S_S_S_S_S_iiE5oPres;
	add.s32 	%r119, %r118, %r111;
	st.shared.f64 	[%r119], %fd211;
	mov.u32 	%r120, _ZZ26gateValueComputation_Cond0PdS_S_S_S_S_S_S_S_S_S_S_S_S_S_S_S_S_S_S_iiE5iNext;
	add.s32 	%r121, %r120, %r111;
	mov.b64 	%rd79, 0;
	st.shared.u64 	[%r121], %rd79;
	mov.u32 	%r122, _ZZ26gateValueComputation_Cond0PdS_S_S_S_S_S_S_S_S_S_S_S_S_S_S_S_S_S_S_iiE5fNext;
	add.s32 	%r123, %r122, %r111;
	st.shared.u64 	[%r123], %rd79;
	mov.u32 	%r124, _ZZ26gateValueComputation_Cond0PdS_S_S_S_S_S_S_S_S_S_S_S_S_S_S_S_S_S_S_iiE5gNext;
	add.s32 	%r125, %r124, %r111;
	st.shared.u64 	[%r125], %rd79;
	mov.u32 	%r126, _ZZ26gateValueComputation_Cond0PdS_S_S_S_S_S_S_S_S_S_S_S_S_S_S_S_S_S_S_iiE5oNext;
	add.s32 	%r127, %r126, %r111;
	st.shared.u64 	[%r127], %rd79;
	ld.global.f64 	%fd212, [%rd75+8];
	st.shared.f64 	[%r113+8], %fd212;
	ld.global.f64 	%fd213, [%rd76+8];
	st.shared.f64 	[%r115+8], %fd213;
	ld.global.f64 	%fd214, [%rd77+8];
	st.shared.f64 	[%r117+8], %fd214;
	ld.global.f64 	%fd215, [%rd78+8];
	st.shared.f64 	[%r119+8], %fd215;
	st.shared.u64 	[%r121+8], %rd79;
	st.shared.u64 	[%r123+8], %rd79;
	st.shared.u64 	[%r125+8], %rd79;
	st.shared.u64 	[%r127+8], %rd79;
	add.s32 	%r328, %r328, 2;
$L__BB1_7:
	and.b32  	%r128, %r90, 1;
	setp.eq.b32 	%p8, %r128, 1;
	not.pred 	%p9, %p8;
	@%p9 bra 	$L__BB1_9;
	mul.wide.u32 	%rd80, %r328, 8;
	add.s64 	%rd81, %rd1, %rd80;
	ld.global.f64 	%fd216, [%rd81];
	shl.b32 	%r129, %r328, 3;
	mov.u32 	%r130, _ZZ26gateValueComputation_Cond0PdS_S_S_S_S_S_S_S_S_S_S_S_S_S_S_S_S_S_S_iiE5iPres;
	add.s32 	%r131, %r130, %r129;
	st.shared.f64 	[%r131], %fd216;
	add.s64 	%rd82, %rd2, %rd80;
	ld.global.f64 	%fd217, [%rd82];
	mov.u32 	%r132, _ZZ26gateValueComputation_Cond0PdS_S_S_S_S_S_S_S_S_S_S_S_S_S_S_S_S_S_S_iiE5fPres;
	add.s32 	%r133, %r132, %r129;
	st.shared.f64 	[%r133], %fd217;
	add.s64 	%rd83, %rd3, %rd80;
	ld.global.f64 	%fd218, [%rd83];
	mov.u32 	%r134, _ZZ26gateValueComputation_Cond0PdS_S_S_S_S_S_S_S_S_S_S_S_S_S_S_S_S_S_S_iiE5gPres;
	add.s32 	%r135, %r134, %r129;
	st.shared.f64 	[%r135], %fd218;
	add.s64 	%rd84, %rd4, %rd80;
	ld.global.f64 	%fd219, [%rd84];
	mov.u32 	%r136, _ZZ26gateValueComputation_Cond0PdS_S_S_S_S_S_S_S_S_S_S_S_S_S_S_S_S_S_S_iiE5oPres;
	add.s32 	%r137, %r136, %r129;
	st.shared.f64 	[%r137], %fd219;
	mov.u32 	%r138, _ZZ26gateValueComputation_Cond0PdS_S_S_S_S_S_S_S_S_S_S_S_S_S_S_S_S_S_S_iiE5iNext;
	add.s32 	%r139, %r138, %r129;
	mov.b64 	%rd85, 0;
	st.shared.u64 	[%r139], %rd85;
	mov.u32 	%r140, _ZZ26gateValueComputation_Cond0PdS_S_S_S_S_S_S_S_S_S_S_S_S_S_S_S_S_S_S_iiE5fNext;
	add.s32 	%r141, %r140, %r129;
	st.shared.u64 	[%r141], %rd85;
	mov.u32 	%r142, _ZZ26gateValueComputation_Cond0PdS_S_S_S_S_S_S_S_S_S_S_S_S_S_S_S_S_S_S_iiE5gNext;
	add.s32 	%r143, %r142, %r129;
	st.shared.u64 	[%r143], %rd85;
	mov.u32 	%r144, _ZZ26gateValueComputation_Cond0PdS_S_S_S_S_S_S_S_S_S_S_S_S_S_S_S_S_S_S_iiE5oNext;
	add.s32 	%r145, %r144, %r129;
	st.shared.u64 	[%r145], %rd85;
$L__BB1_9:
	bar.sync 	0;
	setp.lt.s32 	%p10, %r89, 1;
	@%p10 bra 	$L__BB1_76;
	cvta.to.global.u64 	%rd86, %rd64;
	shl.b32 	%r147, %r1, 2;
	cvta.to.global.u64 	%rd87, %rd53;
	mul.wide.u32 	%rd88, %r147, 8;
	add.s64 	%rd21, %rd87, %rd88;
	mul.lo.s32 	%r329, %r147, %r90;
	add.s32 	%r148, %r329, %r147;
	mul.wide.s32 	%rd89, %r148, 8;
	add.s64 	%rd22, %rd5, %rd89;
	mul.wide.s32 	%rd23, %r90, 8;
	add.s64 	%rd24, %rd22, %rd23;
	add.s64 	%rd25, %rd24, %rd23;
	shl.b32 	%r149, %r1, 5;
	mov.u32 	%r150, _ZZ26gateValueComputation_Cond0PdS_S_S_S_S_S_S_S_S_S_S_S_S_S_S_S_S_S_S_iiE5iPres;
	add.s32 	%r27, %r150, %r149;
	add.s64 	%rd26, %rd6, %rd89;
	add.s64 	%rd27, %rd26, %rd23;
	add.s64 	%rd28, %rd27, %rd23;
	mov.u32 	%r151, _ZZ26gateValueComputation_Cond0PdS_S_S_S_S_S_S_S_S_S_S_S_S_S_S_S_S_S_S_iiE5fPres;
	add.s32 	%r28, %r151, %r149;
	add.s64 	%rd29, %rd7, %rd89;
	add.s64 	%rd30, %rd29, %rd23;
	add.s64 	%rd31, %rd30, %rd23;
	add.s64 	%rd32, %rd31, %rd23;
	mov.u32 	%r152, _ZZ26gateValueComputation_Cond0PdS_S_S_S_S_S_S_S_S_S_S_S_S_S_S_S_S_S_S_iiE5gPres;
	add.s32 	%r29, %r152, %r149;
	add.s64 	%rd33, %rd8, %rd89;
	add.s64 	%rd34, %rd33, %rd23;
	add.s64 	%rd35, %rd34, %rd23;
	add.s64 	%rd36, %rd35, %rd23;
	mov.u32 	%r153, _ZZ26gateValueComputation_Cond0PdS_S_S_S_S_S_S_S_S_S_S_S_S_S_S_S_S_S_S_iiE5oPres;
	add.s32 	%r30, %r153, %r149;
	cvta.to.global.u64 	%rd90, %rd59;
	mul.wide.s32 	%rd91, %r147, 8;
	add.s64 	%rd37, %rd90, %rd91;
	cvta.to.global.u64 	%rd92, %rd55;
	add.s64 	%rd38, %rd92, %rd91;
	cvta.to.global.u64 	%rd93, %rd60;
	add.s64 	%rd39, %rd93, %rd91;
	cvta.to.global.u64 	%rd94, %rd56;
	add.s64 	%rd40, %rd94, %rd91;
	cvta.to.global.u64 	%rd95, %rd61;
	add.s64 	%rd41, %rd95, %rd91;
	cvta.to.global.u64 	%rd96, %rd57;
	add.s64 	%rd42, %rd96, %rd91;
	cvta.to.global.u64 	%rd97, %rd62;
	add.s64 	%rd43, %rd97, %rd91;
	cvta.to.global.u64 	%rd98, %rd58;
	add.s64 	%rd44, %rd98, %rd91;
	cvta.to.global.u64 	%rd99, %rd54;
	add.s64 	%rd45, %rd99, %rd91;
	cvta.to.global.u64 	%rd100, %rd63;
	add.s64 	%rd46, %rd100, %rd91;
	add.s64 	%rd47, %rd86, %rd91;
	add.s64 	%rd48, %rd86, %rd88;
	mov.u32 	%r154, _ZZ26gateValueComputation_Cond0PdS_S_S_S_S_S_S_S_S_S_S_S_S_S_S_S_S_S_S_iiE5iNext;
	add.s32 	%r31, %r154, %r149;
	mov.u32 	%r155, _ZZ26gateValueComputation_Cond0PdS_S_S_S_S_S_S_S_S_S_S_S_S_S_S_S_S_S_S_iiE5fNext;
	add.s32 	%r32, %r155, %r149;
	mov.u32 	%r156, _ZZ26gateValueComputation_Cond0PdS_S_S_S_S_S_S_S_S_S_S_S_S_S_S_S_S_S_S_iiE5gNext;
	add.s32 	%r33, %r156, %r149;
	mov.u32 	%r157, _ZZ26gateValueComputation_Cond0PdS_S_S_S_S_S_S_S_S_S_S_S_S_S_S_S_S_S_S_iiE5oNext;
	add.s32 	%r34, %r157, %r149;
	add.s64 	%rd49, %rd1, %rd91;
	add.s64 	%rd50, %rd2, %rd91;
	add.s64 	%rd51, %rd3, %rd91;
	add.s64 	%rd52, %rd4, %rd91;
	neg.s32 	%r331, %r89;
	neg.s32 	%r330, %r1;
	mov.b32 	%r332, 0;
$L__BB1_11:
	setp.ne.s32 	%p11, %r330, 0;
	@%p11 bra 	$L__BB1_73;
	ld.global.f64 	%fd220, [%rd21];
	st.shared.f64 	[_ZZ26gateValueComputation_Cond0PdS_S_S_S_S_S_S_S_S_S_S_S_S_S_S_S_S_S_S_iiE6tmpHpr], %fd220;
	ld.global.f64 	%fd221, [%rd21+8];
	st.shared.f64 	[_ZZ26gateValueComputation_Cond0PdS_S_S_S_S_S_S_S_S_S_S_S_S_S_S_S_S_S_S_iiE6tmpHpr+8], %fd221;
	ld.global.f64 	%fd222, [%rd21+16];
	st.shared.f64 	[_ZZ26gateValueComputation_Cond0PdS_S_S_S_S_S_S_S_S_S_S_S_S_S_S_S_S_S_S_iiE6tmpHpr+16], %fd222;
	ld.global.f64 	%fd223, [%rd21+24];
	st.shared.f64 	[_ZZ26gateValueComputation_Cond0PdS_S_S_S_S_S_S_S_S_S_S_S_S_S_S_S_S_S_S_iiE6tmpHpr+24], %fd223;
	ld.global.f64 	%fd1, [%rd22];
	ld.global.f64 	%fd2, [%rd22+8];
	ld.global.f64 	%fd3, [%rd22+16];
	ld.global.f64 	%fd4, [%rd22+24];
	ld.global.f64 	%fd5, [%rd24];
	ld.global.f64 	%fd6, [%rd24+8];
	ld.global.f64 	%fd7, [%rd24+16];
	ld.global.f64 	%fd8, [%rd24+24];
	ld.global.f64 	%fd9, [%rd25];
	ld.global.f64 	%fd10, [%rd25+8];
	ld.global.f64 	%fd11, [%rd25+16];
	ld.global.f64 	%fd12, [%rd25+24];
	add.s64 	%rd101, %rd25, %rd23;
	ld.global.f64 	%fd13, [%rd101];
	ld.global.f64 	%fd14, [%rd101+8];
	ld.global.f64 	%fd15, [%rd101+16];
	ld.global.f64 	%fd16, [%rd101+24];
	fma.rn.f64 	%fd224, %fd1, %fd220, 0d0000000000000000;
	fma.rn.f64 	%fd225, %fd2, %fd221, %fd224;
	fma.rn.f64 	%fd226, %fd3, %fd222, %fd225;
	fma.rn.f64 	%fd227, %fd4, %fd223, %fd226;
	ld.shared.f64 	%fd228, [%r27];
	add.f64 	%fd229, %fd227, %fd228;
	fma.rn.f64 	%fd230, %fd5, %fd220, 0d0000000000000000;
	fma.rn.f64 	%fd231, %fd6, %fd221, %fd230;
	fma.rn.f64 	%fd232, %fd7, %fd222, %fd231;
	fma.rn.f64 	%fd233, %fd8, %fd223, %fd232;
	ld.shared.f64 	%fd234, [%r27+8];
	add.f64 	%fd17, %fd233, %fd234;
	fma.rn.f64 	%fd235, %fd9, %fd220, 0d0000000000000000;
	fma.rn.f64 	%fd236, %fd10, %fd221, %fd235;
	fma.rn.f64 	%fd237, %fd11, %fd222, %fd236;
	fma.rn.f64 	%fd238, %fd12, %fd223, %fd237;
	ld.shared.f64 	%fd239, [%r27+16];
	add.f64 	%fd18, %fd238, %fd239;
	fma.rn.f64 	%fd240, %fd13, %fd220, 0d0000000000000000;
	fma.rn.f64 	%fd241, %fd14, %fd221, %fd240;
	fma.rn.f64 	%fd242, %fd15, %fd222, %fd241;
	fma.rn.f64 	%fd243, %fd16, %fd223, %fd242;
	ld.shared.f64 	%fd244, [%r27+24];
	add.f64 	%fd19, %fd243, %fd244;
	ld.global.f64 	%fd20, [%rd26];
	ld.global.f64 	%fd21, [%rd26+8];
	ld.global.f64 	%fd22, [%rd26+16];
	ld.global.f64 	%fd23, [%rd26+24];
	ld.global.f64 	%fd24, [%rd27];
	ld.global.f64 	%fd25, [%rd27+8];
	ld.global.f64 	%fd26, [%rd27+16];
	ld.global.f64 	%fd27, [%rd27+24];
	ld.global.f64 	%fd28, [%rd28];
	ld.global.f64 	%fd29, [%rd28+8];
	ld.global.f64 	%fd30, [%rd28+16];
	ld.global.f64 	%fd31, [%rd28+24];
	add.s64 	%rd102, %rd28, %rd23;
	ld.global.f64 	%fd32, [%rd102];
	ld.global.f64 	%fd33, [%rd102+8];
	ld.global.f64 	%fd34, [%rd102+16];
	ld.global.f64 	%fd35, [%rd102+24];
	fma.rn.f64 	%fd245, %fd20, %fd220, 0d0000000000000000;
	fma.rn.f64 	%fd246, %fd21, %fd221, %fd245;
	fma.rn.f64 	%fd247, %fd22, %fd222, %fd246;
	fma.rn.f64 	%fd248, %fd23, %fd223, %fd247;
	ld.shared.f64 	%fd249, [%r28];
	add.f64 	%fd36, %fd248, %fd249;
	fma.rn.f64 	%fd250, %fd24, %fd220, 0d0000000000000000;
	fma.rn.f64 	%fd251, %fd25, %fd221, %fd250;
	fma.rn.f64 	%fd252, %fd26, %fd222, %fd251;
	fma.rn.f64 	%fd253, %fd27, %fd223, %fd252;
	ld.shared.f64 	%fd254, [%r28+8];
	add.f64 	%fd37, %fd253, %fd254;
	fma.rn.f64 	%fd255, %fd28, %fd220, 0d0000000000000000;
	fma.rn.f64 	%fd256, %fd29, %fd221, %fd255;
	fma.rn.f64 	%fd257, %fd30, %fd222, %fd256;
	fma.rn.f64 	%fd258, %fd31, %fd223, %fd257;
	ld.shared.f64 	%fd259, [%r28+16];
	add.f64 	%fd38, %fd258, %fd259;
	fma.rn.f64 	%fd260, %fd32, %fd220, 0d0000000000000000;
	fma.rn.f64 	%fd261, %fd33, %fd221, %fd260;
	fma.rn.f64 	%fd262, %fd34, %fd222, %fd261;
	fma.rn.f64 	%fd263, %fd35, %fd223, %fd262;
	ld.shared.f64 	%fd264, [%r28+24];
	add.f64 	%fd39, %fd263, %fd264;
	ld.global.f64 	%fd40, [%rd29];
	ld.global.f64 	%fd41, [%rd29+8];
	ld.global.f64 	%fd42, [%rd29+16];
	ld.global.f64 	%fd43, [%rd29+24];
	ld.global.f64 	%fd44, [%rd30];
	ld.global.f64 	%fd45, [%rd30+8];
	ld.global.f64 	%fd46, [%rd30+16];
	ld.global.f64 	%fd47, [%rd30+24];
	ld.global.f64 	%fd48, [%rd31];
	ld.global.f64 	%fd49, [%rd31+8];
	ld.global.f64 	%fd50, [%rd31+16];
	ld.global.f64 	%fd51, [%rd31+24];
	ld.global.f64 	%fd52, [%rd32];
	ld.global.f64 	%fd53, [%rd32+8];
	ld.global.f64 	%fd54, [%rd32+16];
	ld.global.f64 	%fd55, [%rd32+24];
	fma.rn.f64 	%fd265, %fd40, %fd220, 0d0000000000000000;
	fma.rn.f64 	%fd266, %fd41, %fd221, %fd265;
	fma.rn.f64 	%fd267, %fd42, %fd222, %fd266;
	fma.rn.f64 	%fd268, %fd43, %fd223, %fd267;
	ld.shared.f64 	%fd269, [%r29];
	add.f64 	%fd56, %fd268, %fd269;
	fma.rn.f64 	%fd270, %fd44, %fd220, 0d0000000000000000;
	fma.rn.f64 	%fd271, %fd45, %fd221, %fd270;
	fma.rn.f64 	%fd272, %fd46, %fd222, %fd271;
	fma.rn.f64 	%fd273, %fd47, %fd223, %fd272;
	ld.shared.f64 	%fd274, [%r29+8];
	add.f64 	%fd57, %fd273, %fd274;
	fma.rn.f64 	%fd275, %fd48, %fd220, 0d0000000000000000;
	fma.rn.f64 	%fd276, %fd49, %fd221, %fd275;
	fma.rn.f64 	%fd277, %fd50, %fd222, %fd276;
	fma.rn.f64 	%fd278, %fd51, %fd223, %fd277;
	ld.shared.f64 	%fd279, [%r29+16];
	add.f64 	%fd58, %fd278, %fd279;
	fma.rn.f64 	%fd280, %fd52, %fd220, 0d0000000000000000;
	fma.rn.f64 	%fd281, %fd53, %fd221, %fd280;
	fma.rn.f64 	%fd282, %fd54, %fd222, %fd281;
	fma.rn.f64 	%fd283, %fd55, %fd223, %fd282;
	ld.shared.f64 	%fd284, [%r29+24];
	add.f64 	%fd59, %fd283, %fd284;
	ld.global.f64 	%fd60, [%rd33];
	ld.global.f64 	%fd61, [%rd33+8];
	ld.global.f64 	%fd62, [%rd33+16];
	ld.global.f64 	%fd63, [%rd33+24];
	ld.global.f64 	%fd64, [%rd34];
	ld.global.f64 	%fd65, [%rd34+8];
	ld.global.f64 	%fd66, [%rd34+16];
	ld.global.f64 	%fd67, [%rd34+24];
	ld.global.f64 	%fd68, [%rd35];
	ld.global.f64 	%fd69, [%rd35+8];
	ld.global.f64 	%fd70, [%rd35+16];
	ld.global.f64 	%fd71, [%rd35+24];
	ld.global.f64 	%fd72, [%rd36];
	ld.global.f64 	%fd73, [%rd36+8];
	ld.global.f64 	%fd74, [%rd36+16];
	ld.global.f64 	%fd75, [%rd36+24];
	fma.rn.f64 	%fd285, %fd60, %fd220, 0d0000000000000000;
	fma.rn.f64 	%fd286, %fd61, %fd221, %fd285;
	fma.rn.f64 	%fd287, %fd62, %fd222, %fd286;
	fma.rn.f64 	%fd288, %fd63, %fd223, %fd287;
	ld.shared.f64 	%fd289, [%r30];
	add.f64 	%fd76, %fd288, %fd289;
	fma.rn.f64 	%fd290, %fd64, %fd220, 0d0000000000000000;
	fma.rn.f64 	%fd291, %fd65, %fd221, %fd290;
	fma.rn.f64 	%fd292, %fd66, %fd222, %fd291;
	fma.rn.f64 	%fd293, %fd67, %fd223, %fd292;
	ld.shared.f64 	%fd294, [%r30+8];
	add.f64 	%fd77, %fd293, %fd294;
	fma.rn.f64 	%fd295, %fd68, %fd220, 0d0000000000000000;
	fma.rn.f64 	%fd296, %fd69, %fd221, %fd295;
	fma.rn.f64 	%fd297, %fd70, %fd222, %fd296;
	fma.rn.f64 	%fd298, %fd71, %fd223, %fd297;
	ld.shared.f64 	%fd299, [%r30+16];
	add.f64 	%fd78, %fd298, %fd299;
	fma.rn.f64 	%fd300, %fd72, %fd220, 0d0000000000000000;
	fma.rn.f64 	%fd301, %fd73, %fd221, %fd300;
	fma.rn.f64 	%fd302, %fd74, %fd222, %fd301;
	fma.rn.f64 	%fd303, %fd75, %fd223, %fd302;
	ld.shared.f64 	%fd304, [%r30+24];
	add.f64 	%fd79, %fd303, %fd304;
	ld.global.f64 	%fd305, [%rd37];
	add.f64 	%fd306, %fd229, %fd305;
	ld.global.f64 	%fd307, [%rd38];
	add.f64 	%fd80, %fd306, %fd307;
	neg.f64 	%fd308, %fd80;
	fma.rn.f64 	%fd309, %fd80, 0dBFF71547652B82FE, 0d4338000000000000;
	{
	.reg .b32 %temp; 
	mov.b64 	{%r41, %temp}, %fd309;
	}
	mov.f64 	%fd310, 0dC338000000000000;
	add.rn.f64 	%fd311, %fd309, %fd310;
	fma.rn.f64 	%fd312, %fd311, 0dBFE62E42FEFA39EF, %fd308;
	fma.rn.f64 	%fd313, %fd311, 0dBC7ABC9E3B39803F, %fd312;
	fma.rn.f64 	%fd314, %fd313, 0d3E5ADE1569CE2BDF, 0d3E928AF3FCA213EA;
	fma.rn.f64 	%fd315, %fd314, %fd313, 0d3EC71DEE62401315;
	fma.rn.f64 	%fd316, %fd315, %fd313, 0d3EFA01997C89EB71;
	fma.rn.f64 	%fd317, %fd316, %fd313, 0d3F2A01A014761F65;
	fma.rn.f64 	%fd318, %fd317, %fd313, 0d3F56C16C1852B7AF;
	fma.rn.f64 	%fd319, %fd318, %fd313, 0d3F81111111122322;
	fma.rn.f64 	%fd320, %fd319, %fd313, 0d3FA55555555502A1;
	fma.rn.f64 	%fd321, %fd320, %fd313, 0d3FC5555555555511;
	fma.rn.f64 	%fd322, %fd321, %fd313, 0d3FE000000000000B;
	fma.rn.f64 	%fd323, %fd322, %fd313, 0d3FF0000000000000;
	fma.rn.f64 	%fd324, %fd323, %fd313, 0d3FF0000000000000;
	{
	.reg .b32 %temp; 
	mov.b64 	{%r42, %temp}, %fd324;
	}
	{
	.reg .b32 %temp; 
	mov.b64 	{%temp, %r43}, %fd324;
	}
	shl.b32 	%r158, %r41, 20;
	add.s32 	%r159, %r158, %r43;
	mov.b64 	%fd1312, {%r42, %r159};
	{
	.reg .b32 %temp; 
	mov.b64 	{%temp, %r160}, %fd308;
	}
	mov.b32 	%f13, %r160;
	abs.f32 	%f1, %f13;
	setp.lt.f32 	%p12, %f1, 0f4086232B;
	@%p12 bra 	$L__BB1_15;
	setp.gt.f64 	%p13, %fd80, 0d0000000000000000;
	mov.f64 	%fd325, 0d7FF0000000000000;
	sub.f64 	%fd326, %fd325, %fd80;
	selp.f64 	%fd1312, 0d0000000000000000, %fd326, %p13;
	setp.geu.f32 	%p14, %f1, 0f40874800;
	@%p14 bra 	$L__BB1_15;
	shr.u32 	%r161, %r41, 31;
	add.s32 	%r162, %r41, %r161;
	shr.s32 	%r163, %r162, 1;
	shl.b32 	%r164, %r163, 20;
	add.s32 	%r165, %r43, %r164;
	mov.b64 	%fd327, {%r42, %r165};
	sub.s32 	%r166, %r41, %r163;
	shl.b32 	%r167, %r166, 20;
	add.s32 	%r168, %r167, 1072693248;
	mov.b32 	%r169, 0;
	mov.b64 	%fd328, {%r169, %r168};
	mul.f64 	%fd1312, %fd328, %fd327;
$L__BB1_15:
	add.f64 	%fd329, %fd1312, 0d3FF0000000000000;
	rcp.rn.f64 	%fd85, %fd329;
	st.shared.f64 	[%r27], %fd85;
	ld.global.f64 	%fd330, [%rd37+8];
	add.f64 	%fd331, %fd17, %fd330;
	ld.global.f64 	%fd332, [%rd38+8];
	add.f64 	%fd86, %fd331, %fd332;
	neg.f64 	%fd333, %fd86;
	fma.rn.f64 	%fd334, %fd86, 0dBFF71547652B82FE, 0d4338000000000000;
	{
	.reg .b32 %temp; 
	mov.b64 	{%r44, %temp}, %fd334;
	}
	mov.f64 	%fd335, 0dC338000000000000;
	add.rn.f64 	%fd336, %fd334, %fd335;
	fma.rn.f64 	%fd337, %fd336, 0dBFE62E42FEFA39EF, %fd333;
	fma.rn.f64 	%fd338, %fd336, 0dBC7ABC9E3B39803F, %fd337;
	fma.rn.f64 	%fd339, %fd338, 0d3E5ADE1569CE2BDF, 0d3E928AF3FCA213EA;
	fma.rn.f64 	%fd340, %fd339, %fd338, 0d3EC71DEE62401315;
	fma.rn.f64 	%fd341, %fd340, %fd338, 0d3EFA01997C89EB71;
	fma.rn.f64 	%fd342, %fd341, %fd338, 0d3F2A01A014761F65;
	fma.rn.f64 	%fd343, %fd342, %fd338, 0d3F56C16C1852B7AF;
	fma.rn.f64 	%fd344, %fd343, %fd338, 0d3F81111111122322;
	fma.rn.f64 	%fd345, %fd344, %fd338, 0d3FA55555555502A1;
	fma.rn.f64 	%fd346, %fd345, %fd338, 0d3FC5555555555511;
	fma.rn.f64 	%fd347, %fd346, %fd338, 0d3FE000000000000B;
	fma.rn.f64 	%fd348, %fd347, %fd338, 0d3FF0000000000000;
	fma.rn.f64 	%fd349, %fd348, %fd338, 0d3FF0000000000000;
	{
	.reg .b32 %temp; 
	mov.b64 	{%r45, %temp}, %fd349;
	}
	{
	.reg .b32 %temp; 
	mov.b64 	{%temp, %r46}, %fd349;
	}
	shl.b32 	%r170, %r44, 20;
	add.s32 	%r171, %r170, %r46;
	mov.b64 	%fd1313, {%r45, %r171};
	{
	.reg .b32 %temp; 
	mov.b64 	{%temp, %r172}, %fd333;
	}
	mov.b32 	%f14, %r172;
	abs.f32 	%f2, %f14;
	setp.lt.f32 	%p15, %f2, 0f4086232B;
	@%p15 bra 	$L__BB1_18;
	setp.gt.f64 	%p16, %fd86, 0d0000000000000000;
	mov.f64 	%fd350, 0d7FF0000000000000;
	sub.f64 	%fd351, %fd350, %fd86;
	selp.f64 	%fd1313, 0d0000000000000000, %fd351, %p16;
	setp.geu.f32 	%p17, %f2, 0f40874800;
	@%p17 bra 	$L__BB1_18;
	shr.u32 	%r173, %r44, 31;
	add.s32 	%r174, %r44, %r173;
	shr.s32 	%r175, %r174, 1;
	shl.b32 	%r176, %r175, 20;
	add.s32 	%r177, %r46, %r176;
	mov.b64 	%fd352, {%r45, %r177};
	sub.s32 	%r178, %r44, %r175;
	shl.b32 	%r179, %r178, 20;
	add.s32 	%r180, %r179, 1072693248;
	mov.b32 	%r181, 0;
	mov.b64 	%fd353, {%r181, %r180};
	mul.f64 	%fd1313, %fd353, %fd352;
$L__BB1_18:
	add.f64 	%fd354, %fd1313, 0d3FF0000000000000;
	rcp.rn.f64 	%fd91, %fd354;
	st.shared.f64 	[%r27+8], %fd91;
	ld.global.f64 	%fd355, [%rd37+16];
	add.f64 	%fd356, %fd18, %fd355;
	ld.global.f64 	%fd357, [%rd38+16];
	add.f64 	%fd92, %fd356, %fd357;
	neg.f64 	%fd358, %fd92;
	fma.rn.f64 	%fd359, %fd92, 0dBFF71547652B82FE, 0d4338000000000000;
	{
	.reg .b32 %temp; 
	mov.b64 	{%r47, %temp}, %fd359;
	}
	mov.f64 	%fd360, 0dC338000000000000;
	add.rn.f64 	%fd361, %fd359, %fd360;
	fma.rn.f64 	%fd362, %fd361, 0dBFE62E42FEFA39EF, %fd358;
	fma.rn.f64 	%fd363, %fd361, 0dBC7ABC9E3B39803F, %fd362;
	fma.rn.f64 	%fd364, %fd363, 0d3E5ADE1569CE2BDF, 0d3E928AF3FCA213EA;
	fma.rn.f64 	%fd365, %fd364, %fd363, 0d3EC71DEE62401315;
	fma.rn.f64 	%fd366, %fd365, %fd363, 0d3EFA01997C89EB71;
	fma.rn.f64 	%fd367, %fd366, %fd363, 0d3F2A01A014761F65;
	fma.rn.f64 	%fd368, %fd367, %fd363, 0d3F56C16C1852B7AF;
	fma.rn.f64 	%fd369, %fd368, %fd363, 0d3F81111111122322;
	fma.rn.f64 	%fd370, %fd369, %fd363, 0d3FA55555555502A1;
	fma.rn.f64 	%fd371, %fd370, %fd363, 0d3FC5555555555511;
	fma.rn.f64 	%fd372, %fd371, %fd363, 0d3FE000000000000B;
	fma.rn.f64 	%fd373, %fd372, %fd363, 0d3FF0000000000000;
	fma.rn.f64 	%fd374, %fd373, %fd363, 0d3FF0000000000000;
	{
	.reg .b32 %temp; 
	mov.b64 	{%r48, %temp}, %fd374;
	}
	{
	.reg .b32 %temp; 
	mov.b64 	{%temp, %r49}, %fd374;
	}
	shl.b32 	%r182, %r47, 20;
	add.s32 	%r183, %r182, %r49;
	mov.b64 	%fd1314, {%r48, %r183};
	{
	.reg .b32 %temp; 
	mov.b64 	{%temp, %r184}, %fd358;
	}
	mov.b32 	%f15, %r184;
	abs.f32 	%f3, %f15;
	setp.lt.f32 	%p18, %f3, 0f4086232B;
	@%p18 bra 	$L__BB1_21;
	setp.gt.f64 	%p19, %fd92, 0d0000000000000000;
	mov.f64 	%fd375, 0d7FF0000000000000;
	sub.f64 	%fd376, %fd375, %fd92;
	selp.f64 	%fd1314, 0d0000000000000000, %fd376, %p19;
	setp.geu.f32 	%p20, %f3, 0f40874800;
	@%p20 bra 	$L__BB1_21;
	shr.u32 	%r185, %r47, 31;
	add.s32 	%r186, %r47, %r185;
	shr.s32 	%r187, %r186, 1;
	shl.b32 	%r188, %r187, 20;
	add.s32 	%r189, %r49, %r188;
	mov.b64 	%fd377, {%r48, %r189};
	sub.s32 	%r190, %r47, %r187;
	shl.b32 	%r191, %r190, 20;
	add.s32 	%r192, %r191, 1072693248;
	mov.b32 	%r193, 0;
	mov.b64 	%fd378, {%r193, %r192};
	mul.f64 	%fd1314, %fd378, %fd377;
$L__BB1_21:
	add.f64 	%fd379, %fd1314, 0d3FF0000000000000;
	rcp.rn.f64 	%fd97, %fd379;
	st.shared.f64 	[%r27+16], %fd97;
	ld.global.f64 	%fd380, [%rd37+24];
	add.f64 	%fd381, %fd19, %fd380;
	ld.global.f64 	%fd382, [%rd38+24];
	add.f64 	%fd98, %fd381, %fd382;
	neg.f64 	%fd383, %fd98;
	fma.rn.f64 	%fd384, %fd98, 0dBFF71547652B82FE, 0d4338000000000000;
	{
	.reg .b32 %temp; 
	mov.b64 	{%r50, %temp}, %fd384;
	}
	mov.f64 	%fd385, 0dC338000000000000;
	add.rn.f64 	%fd386, %fd384, %fd385;
	fma.rn.f64 	%fd387, %fd386, 0dBFE62E42FEFA39EF, %fd383;
	fma.rn.f64 	%fd388, %fd386, 0dBC7ABC9E3B39803F, %fd387;
	fma.rn.f64 	%fd389, %fd388, 0d3E5ADE1569CE2BDF, 0d3E928AF3FCA213EA;
	fma.rn.f64 	%fd390, %fd389, %fd388, 0d3EC71DEE62401315;
	fma.rn.f64 	%fd391, %fd390, %fd388, 0d3EFA01997C89EB71;
	fma.rn.f64 	%fd392, %fd391, %fd388, 0d3F2A01A014761F65;
	fma.rn.f64 	%fd393, %fd392, %fd388, 0d3F56C16C1852B7AF;
	fma.rn.f64 	%fd394, %fd393, %fd388, 0d3F81111111122322;
	fma.rn.f64 	%fd395, %fd394, %fd388, 0d3FA55555555502A1;
	fma.rn.f64 	%fd396, %fd395, %fd388, 0d3FC5555555555511;
	fma.rn.f64 	%fd397, %fd396, %fd388, 0d3FE000000000000B;
	fma.rn.f64 	%fd398, %fd397, %fd388, 0d3FF0000000000000;
	fma.rn.f64 	%fd399, %fd398, %fd388, 0d3FF0000000000000;
	{
	.reg .b32 %temp; 
	mov.b64 	{%r51, %temp}, %fd399;
	}
	{
	.reg .b32 %temp; 
	mov.b64 	{%temp, %r52}, %fd399;
	}
	shl.b32 	%r194, %r50, 20;
	add.s32 	%r195, %r194, %r52;
	mov.b64 	%fd1315, {%r51, %r195};
	{
	.reg .b32 %temp; 
	mov.b64 	{%temp, %r196}, %fd383;
	}
	mov.b32 	%f16, %r196;
	abs.f32 	%f4, %f16;
	setp.lt.f32 	%p21, %f4, 0f4086232B;
	@%p21 bra 	$L__BB1_24;
	setp.gt.f64 	%p22, %fd98, 0d0000000000000000;
	mov.f64 	%fd400, 0d7FF0000000000000;
	sub.f64 	%fd401, %fd400, %fd98;
	selp.f64 	%fd1315, 0d0000000000000000, %fd401, %p22;
	setp.geu.f32 	%p23, %f4, 0f40874800;
	@%p23 bra 	$L__BB1_24;
	shr.u32 	%r197, %r50, 31;
	add.s32 	%r198, %r50, %r197;
	shr.s32 	%r199, %r198, 1;
	shl.b32 	%r200, %r199, 20;
	add.s32 	%r201, %r52, %r200;
	mov.b64 	%fd402, {%r51, %r201};
	sub.s32 	%r202, %r50, %r199;
	shl.b32 	%r203, %r202, 20;
	add.s32 	%r204, %r203, 1072693248;
	mov.b32 	%r205, 0;
	mov.b64 	%fd403, {%r205, %r204};
	mul.f64 	%fd1315, %fd403, %fd402;
$L__BB1_24:
	add.f64 	%fd404, %fd1315, 0d3FF0000000000000;
	rcp.rn.f64 	%fd103, %fd404;
	st.shared.f64 	[%r27+24], %fd103;
	ld.global.f64 	%fd405, [%rd39];
	add.f64 	%fd406, %fd36, %fd405;
	ld.global.f64 	%fd407, [%rd40];
	add.f64 	%fd104, %fd406, %fd407;
	neg.f64 	%fd408, %fd104;
	fma.rn.f64 	%fd409, %fd104, 0dBFF71547652B82FE, 0d4338000000000000;
	{
	.reg .b32 %temp; 
	mov.b64 	{%r53, %temp}, %fd409;
	}
	mov.f64 	%fd410, 0dC338000000000000;
	add.rn.f64 	%fd411, %fd409, %fd410;
	fma.rn.f64 	%fd412, %fd411, 0dBFE62E42FEFA39EF, %fd408;
	fma.rn.f64 	%fd413, %fd411, 0dBC7ABC9E3B39803F, %fd412;
	fma.rn.f64 	%fd414, %fd413, 0d3E5ADE1569CE2BDF, 0d3E928AF3FCA213EA;
	fma.rn.f64 	%fd415, %fd414, %fd413, 0d3EC71DEE62401315;
	fma.rn.f64 	%fd416, %fd415, %fd413, 0d3EFA01997C89EB71;
	fma.rn.f64 	%fd417, %fd416, %fd413, 0d3F2A01A014761F65;
	fma.rn.f64 	%fd418, %fd417, %fd413, 0d3F56C16C1852B7AF;
	fma.rn.f64 	%fd419, %fd418, %fd413, 0d3F81111111122322;
	fma.rn.f64 	%fd420, %fd419, %fd413, 0d3FA55555555502A1;
	fma.rn.f64 	%fd421, %fd420, %fd413, 0d3FC5555555555511;
	fma.rn.f64 	%fd422, %fd421, %fd413, 0d3FE000000000000B;
	fma.rn.f64 	%fd423, %fd422, %fd413, 0d3FF0000000000000;
	fma.rn.f64 	%fd424, %fd423, %fd413, 0d3FF0000000000000;
	{
	.reg .b32 %temp; 
	mov.b64 	{%r54, %temp}, %fd424;
	}
	{
	.reg .b32 %temp; 
	mov.b64 	{%temp, %r55}, %fd424;
	}
	shl.b32 	%r206, %r53, 20;
	add.s32 	%r207, %r206, %r55;
	mov.b64 	%fd1316, {%r54, %r207};
	{
	.reg .b32 %temp; 
	mov.b64 	{%temp, %r208}, %fd408;
	}
	mov.b32 	%f17, %r208;
	abs.f32 	%f5, %f17;
	setp.lt.f32 	%p24, %f5, 0f4086232B;
	@%p24 bra 	$L__BB1_27;
	setp.gt.f64 	%p25, %fd104, 0d0000000000000000;
	mov.f64 	%fd425, 0d7FF0000000000000;
	sub.f64 	%fd426, %fd425, %fd104;
	selp.f64 	%fd1316, 0d0000000000000000, %fd426, %p25;
	setp.geu.f32 	%p26, %f5, 0f40874800;
	@%p26 bra 	$L__BB1_27;
	shr.u32 	%r209, %r53, 31;
	add.s32 	%r210, %r53, %r209;
	shr.s32 	%r211, %r210, 1;
	shl.b32 	%r212, %r211, 20;
	add.s32 	%r213, %r55, %r212;
	mov.b64 	%fd427, {%r54, %r213};
	sub.s32 	%r214, %r53, %r211;
	shl.b32 	%r215, %r214, 20;
	add.s32 	%r216, %r215, 1072693248;
	mov.b32 	%r217, 0;
	mov.b64 	%fd428, {%r217, %r216};
	mul.f64 	%fd1316, %fd428, %fd427;
$L__BB1_27:
	add.f64 	%fd429, %fd1316, 0d3FF0000000000000;
	rcp.rn.f64 	%fd109, %fd429;
	st.shared.f64 	[%r28], %fd109;
	ld.global.f64 	%fd430, [%rd39+8];
	add.f64 	%fd431, %fd37, %fd430;
	ld.global.f64 	%fd432, [%rd40+8];
	add.f64 	%fd110, %fd431, %fd432;
	neg.f64 	%fd433, %fd110;
	fma.rn.f64 	%fd434, %fd110, 0dBFF71547652B82FE, 0d4338000000000000;
	{
	.reg .b32 %temp; 
	mov.b64 	{%r56, %temp}, %fd434;
	}
	mov.f64 	%fd435, 0dC338000000000000;
	add.rn.f64 	%fd436, %fd434, %fd435;
	fma.rn.f64 	%fd437, %fd436, 0dBFE62E42FEFA39EF, %fd433;
	fma.rn.f64 	%fd438, %fd436, 0dBC7ABC9E3B39803F, %fd437;
	fma.rn.f64 	%fd439, %fd438, 0d3E5ADE1569CE2BDF, 0d3E928AF3FCA213EA;
	fma.rn.f64 	%fd440, %fd439, %fd438, 0d3EC71DEE62401315;
	fma.rn.f64 	%fd441, %fd440, %fd438, 0d3EFA01997C89EB71;
	fma.rn.f64 	%fd442, %fd441, %fd438, 0d3F2A01A014761F65;
	fma.rn.f64 	%fd443, %fd442, %fd438, 0d3F56C16C1852B7AF;
	fma.rn.f64 	%fd444, %fd443, %fd438, 0d3F81111111122322;
	fma.rn.f64 	%fd445, %fd444, %fd438, 0d3FA55555555502A1;
	fma.rn.f64 	%fd446, %fd445, %fd438, 0d3FC5555555555511;
	fma.rn.f64 	%fd447, %fd446, %fd438, 0d3FE000000000000B;
	fma.rn.f64 	%fd448, %fd447, %fd438, 0d3FF0000000000000;
	fma.rn.f64 	%fd449, %fd448, %fd438, 0d3FF0000000000000;
	{
	.reg .b32 %temp; 
	mov.b64 	{%r57, %temp}, %fd449;
	}
	{
	.reg .b32 %temp; 
	mov.b64 	{%temp, %r58}, %fd449;
	}
	shl.b32 	%r218, %r56, 20;
	add.s32 	%r219, %r218, %r58;
	mov.b64 	%fd1317, {%r57, %r219};
	{
	.reg .b32 %temp; 
	mov.b64 	{%temp, %r220}, %fd433;
	}
	mov.b32 	%f18, %r220;
	abs.f32 	%f6, %f18;
	setp.lt.f32 	%p27, %f6, 0f4086232B;
	@%p27 bra 	$L__BB1_30;
	setp.gt.f64 	%p28, %fd110, 0d0000000000000000;
	mov.f64 	%fd450, 0d7FF0000000000000;
	sub.f64 	%fd451, %fd450, %fd110;
	selp.f64 	%fd1317, 0d0000000000000000, %fd451, %p28;
	setp.geu.f32 	%p29, %f6, 0f40874800;
	@%p29 bra 	$L__BB1_30;
	shr.u32 	%r221, %r56, 31;
	add.s32 	%r222, %r56, %r221;
	shr.s32 	%r223, %r222, 1;
	shl.b32 	%r224, %r223, 20;
	add.s32 	%r225, %r58, %r224;
	mov.b64 	%fd452, {%r57, %r225};
	sub.s32 	%r226, %r56, %r223;
	shl.b32 	%r227, %r226, 20;
	add.s32 	%r228, %r227, 1072693248;
	mov.b32 	%r229, 0;
	mov.b64 	%fd453, {%r229, %r228};
	mul.f64 	%fd1317, %fd453, %fd452;
$L__BB1_30:
	add.f64 	%fd454, %fd1317, 0d3FF0000000000000;
	rcp.rn.f64 	%fd115, %fd454;
	st.shared.f64 	[%r28+8], %fd115;
	ld.global.f64 	%fd455, [%rd39+16];
	add.f64 	%fd456, %fd38, %fd455;
	ld.global.f64 	%fd457, [%rd40+16];
	add.f64 	%fd116, %fd456, %fd457;
	neg.f64 	%fd458, %fd116;
	fma.rn.f64 	%fd459, %fd116, 0dBFF71547652B82FE, 0d4338000000000000;
	{
	.reg .b32 %temp; 
	mov.b64 	{%r59, %temp}, %fd459;
	}
	mov.f64 	%fd460, 0dC338000000000000;
	add.rn.f64 	%fd461, %fd459, %fd460;
	fma.rn.f64 	%fd462, %fd461, 0dBFE62E42FEFA39EF, %fd458;
	fma.rn.f64 	%fd463, %fd461, 0dBC7ABC9E3B39803F, %fd462;
	fma.rn.f64 	%fd464, %fd463, 0d3E5ADE1569CE2BDF, 0d3E928AF3FCA213EA;
	fma.rn.f64 	%fd465, %fd464, %fd463, 0d3EC71DEE62401315;
	fma.rn.f64 	%fd466, %fd465, %fd463, 0d3EFA01997C89EB71;
	fma.rn.f64 	%fd467, %fd466, %fd463, 0d3F2A01A014761F65;
	fma.rn.f64 	%fd468, %fd467, %fd463, 0d3F56C16C1852B7AF;
	fma.rn.f64 	%fd469, %fd468, %fd463, 0d3F81111111122322;
	fma.rn.f64 	%fd470, %fd469, %fd463, 0d3FA55555555502A1;
	fma.rn.f64 	%fd471, %fd470, %fd463, 0d3FC5555555555511;
	fma.rn.f64 	%fd472, %fd471, %fd463, 0d3FE000000000000B;
	fma.rn.f64 	%fd473, %fd472, %fd463, 0d3FF0000000000000;
	fma.rn.f64 	%fd474, %fd473, %fd463, 0d3FF0000000000000;
	{
	.reg .b32 %temp; 
	mov.b64 	{%r60, %temp}, %fd474;
	}
	{
	.reg .b32 %temp; 
	mov.b64 	{%temp, %r61}, %fd474;
	}
	shl.b32 	%r230, %r59, 20;
	add.s32 	%r231, %r230, %r61;
	mov.b64 	%fd1318, {%r60, %r231};
	{
	.reg .b32 %temp; 
	mov.b64 	{%temp, %r232}, %fd458;
	}
	mov.b32 	%f19, %r232;
	abs.f32 	%f7, %f19;
	setp.lt.f32 	%p30, %f7, 0f4086232B;
	@%p30 bra 	$L__BB1_33;
	setp.gt.f64 	%p31, %fd116, 0d0000000000000000;
	mov.f64 	%fd475, 0d7FF0000000000000;
	sub.f64 	%fd476, %fd475, %fd116;
	selp.f64 	%fd1318, 0d0000000000000000, %fd476, %p31;
	setp.geu.f32 	%p32, %f7, 0f40874800;
	@%p32 bra 	$L__BB1_33;
	shr.u32 	%r233, %r59, 31;
	add.s32 	%r234, %r59, %r233;
	shr.s32 	%r235, %r234, 1;
	shl.b32 	%r236, %r235, 20;
	add.s32 	%r237, %r61, %r236;
	mov.b64 	%fd477, {%r60, %r237};
	sub.s32 	%r238, %r59, %r235;
	shl.b32 	%r239, %r238, 20;
	add.s32 	%r240, %r239, 1072693248;
	mov.b32 	%r241, 0;
	mov.b64 	%fd478, {%r241, %r240};
	mul.f64 	%fd1318, %fd478, %fd477;
$L__BB1_33:
	add.f64 	%fd479, %fd1318, 0d3FF0000000000000;
	rcp.rn.f64 	%fd121, %fd479;
	st.shared.f64 	[%r28+16], %fd121;
	ld.global.f64 	%fd480, [%rd39+24];
	add.f64 	%fd481, %fd39, %fd480;
	ld.global.f64 	%fd482, [%rd40+24];
	add.f64 	%fd122, %fd481, %fd482;
	neg.f64 	%fd483, %fd122;
	fma.rn.f64 	%fd484, %fd122, 0dBFF71547652B82FE, 0d4338000000000000;
	{
	.reg .b32 %temp; 
	mov.b64 	{%r62, %temp}, %fd484;
	}
	mov.f64 	%fd485, 0dC338000000000000;
	add.rn.f64 	%fd486, %fd484, %fd485;
	fma.rn.f64 	%fd487, %fd486, 0dBFE62E42FEFA39EF, %fd483;
	fma.rn.f64 	%fd488, %fd486, 0dBC7ABC9E3B39803F, %fd487;
	fma.rn.f64 	%fd489, %fd488, 0d3E5ADE1569CE2BDF, 0d3E928AF3FCA213EA;
	fma.rn.f64 	%fd490, %fd489, %fd488, 0d3EC71DEE62401315;
	fma.rn.f64 	%fd491, %fd490, %fd488, 0d3EFA01997C89EB71;
	fma.rn.f64 	%fd492, %fd491, %fd488, 0d3F2A01A014761F65;
	fma.rn.f64 	%fd493, %fd492, %fd488, 0d3F56C16C1852B7AF;
	fma.rn.f64 	%fd494, %fd493, %fd488, 0d3F81111111122322;
	fma.rn.f64 	%fd495, %fd494, %fd488, 0d3FA55555555502A1;
	fma.rn.f64 	%fd496, %fd495, %fd488, 0d3FC5555555555511;
	fma.rn.f64 	%fd497, %fd496, %fd488, 0d3FE000000000000B;
	fma.rn.f64 	%fd498, %fd497, %fd488, 0d3FF0000000000000;
	fma.rn.f64 	%fd499, %fd498, %fd488, 0d3FF0000000000000;
	{
	.reg .b32 %temp; 
	mov.b64 	{%r63, %temp}, %fd499;
	}
	{
	.reg .b32 %temp; 
	mov.b64 	{%temp, %r64}, %fd499;
	}
	shl.b32 	%r242, %r62, 20;
	add.s32 	%r243, %r242, %r64;
	mov.b64 	%fd1319, {%r63, %r243};
	{
	.reg .b32 %temp; 
	mov.b64 	{%temp, %r244}, %fd483;
	}
	mov.b32 	%f20, %r244;
	abs.f32 	%f8, %f20;
	setp.lt.f32 	%p33, %f8, 0f4086232B;
	@%p33 bra 	$L__BB1_36;
	setp.gt.f64 	%p34, %fd122, 0d0000000000000000;
	mov.f64 	%fd500, 0d7FF0000000000000;
	sub.f64 	%fd501, %fd500, %fd122;
	selp.f64 	%fd1319, 0d0000000000000000, %fd501, %p34;
	setp.geu.f32 	%p35, %f8, 0f40874800;
	@%p35 bra 	$L__BB1_36;
	shr.u32 	%r245, %r62, 31;
	add.s32 	%r246, %r62, %r245;
	shr.s32 	%r247, %r246, 1;
	shl.b32 	%r248, %r247, 20;
	add.s32 	%r249, %r64, %r248;
	mov.b64 	%fd502, {%r63, %r249};
	sub.s32 	%r250, %r62, %r247;
	shl.b32 	%r251, %r250, 20;
	add.s32 	%r252, %r251, 1072693248;
	mov.b32 	%r253, 0;
	mov.b64 	%fd503, {%r253, %r252};
	mul.f64 	%fd1319, %fd503, %fd502;
$L__BB1_36:
	add.f64 	%fd504, %fd1319, 0d3FF0000000000000;
	rcp.rn.f64 	%fd127, %fd504;
	st.shared.f64 	[%r28+24], %fd127;
	ld.global.f64 	%fd505, [%rd41];
	add.f64 	%fd506, %fd56, %fd505;
	ld.global.f64 	%fd507, [%rd42];
	add.f64 	%fd128, %fd506, %fd507;
	{
	.reg .b32 %temp; 
	mov.b64 	{%temp, %r254}, %fd128;
	}
	and.b32  	%r65, %r254, 2147483647;
	{
	.reg .b32 %temp; 
	mov.b64 	{%r255, %temp}, %fd128;
	}
	mov.b64 	%fd129, {%r255, %r65};
	setp.ltu.f64 	%p36, %fd129, 0d3FE4F92224DD2F1A;
	@%p36 bra 	$L__BB1_38;
	add.f64 	%fd508, %fd129, %fd129;
	cvt.rn.f32.f64 	%f21, %fd508;
	mul.f32 	%f22, %f21, 0f3FB8AA3B;
	cvt.rni.f32.f32 	%f23, %f22;
	cvt.f64.f32 	%fd509, %f23;
	fma.rn.f64 	%fd510, %fd509, 0dBFE62E42FEFA39EF, %fd508;
	fma.rn.f64 	%fd511, %fd510, 0d3E5AE904A4741B81, 0d3E928A27F89B6999;
	fma.rn.f64 	%fd512, %fd511, %fd510, 0d3EC71DE715FF7E07;
	fma.rn.f64 	%fd513, %fd512, %fd510, 0d3EFA019A6B0AC45A;
	fma.rn.f64 	%fd514, %fd513, %fd510, 0d3F2A01A017EED94F;
	fma.rn.f64 	%fd515, %fd514, %fd510, 0d3F56C16C17F2A71B;
	fma.rn.f64 	%fd516, %fd515, %fd510, 0d3F811111111173C4;
	fma.rn.f64 	%fd517, %fd516, %fd510, 0d3FA555555555211A;
	fma.rn.f64 	%fd518, %fd517, %fd510, 0d3FC5555555555540;
	fma.rn.f64 	%fd519, %fd518, %fd510, 0d3FE0000000000005;
	mul.f64 	%fd520, %fd510, %fd519;
	fma.rn.f64 	%fd521, %fd520, %fd510, %fd510;
	ex2.approx.ftz.f32 	%f24, %f23;
	cvt.f64.f32 	%fd522, %f24;
	mov.f64 	%fd523, 0d3FF0000000000000;
	sub.f64 	%fd524, %fd523, %fd522;
	neg.f64 	%fd525, %fd521;
	fma.rn.f64 	%fd526, %fd525, %fd522, %fd524;
	mov.f64 	%fd527, 0d4000000000000000;
	sub.f64 	%fd528, %fd527, %fd526;
	rcp.approx.ftz.f64 	%fd529, %fd528;
	neg.f64 	%fd530, %fd528;
	fma.rn.f64 	%fd531, %fd530, %fd529, 0d3FF0000000000000;
	fma.rn.f64 	%fd532, %fd531, %fd531, %fd531;
	fma.rn.f64 	%fd533, %fd532, %fd529, %fd529;
	fma.rn.f64 	%fd534, %fd533, 0dC000000000000000, 0d3FF0000000000000;
	setp.gt.u32 	%p37, %r65, 1077088193;
	selp.f64 	%fd535, 0d3FF0000000000000, %fd534, %p37;
	copysign.f64 	%fd1320, %fd128, %fd535;
	bra.uni 	$L__BB1_39;
$L__BB1_38:
	mul.f64 	%fd536, %fd128, %fd128;
	fma.rn.f64 	%fd537, %fd536, 0dBEF0BC46E2F5E964, 0d3F14359F420AFC3D;
	fma.rn.f64 	%fd538, %fd537, %fd536, 0dBF2DF9F0728C5D84;
	fma.rn.f64 	%fd539, %fd538, %fd536, 0d3F4337D1CEC4F033;
	fma.rn.f64 	%fd540, %fd539, %fd536, 0dBF57D6E9674335B3;
	fma.rn.f64 	%fd541, %fd540, %fd536, 0d3F6D6D000D7AAD3D;
	fma.rn.f64 	%fd542, %fd541, %fd536, 0dBF8226E1F3CF1EF5;
	fma.rn.f64 	%fd543, %fd542, %fd536, 0d3F9664F47EC0C8CF;
	fma.rn.f64 	%fd544, %fd543, %fd536, 0dBFABA1BA1B80AB40;
	fma.rn.f64 	%fd545, %fd544, %fd536, 0d3FC111111110FA4A;
	fma.rn.f64 	%fd546, %fd545, %fd536, 0dBFD5555555555550;
	fma.rn.f64 	%fd547, %fd546, %fd536, 0d0000000000000000;
	fma.rn.f64 	%fd1320, %fd547, %fd128, %fd128;
$L__BB1_39:
	st.shared.f64 	[%r29], %fd1320;
	ld.global.f64 	%fd548, [%rd41+8];
	add.f64 	%fd549, %fd57, %fd548;
	ld.global.f64 	%fd550, [%rd42+8];
	add.f64 	%fd133, %fd549, %fd550;
	{
	.reg .b32 %temp; 
	mov.b64 	{%temp, %r256}, %fd133;
	}
	and.b32  	%r66, %r256, 2147483647;
	{
	.reg .b32 %temp; 
	mov.b64 	{%r257, %temp}, %fd133;
	}
	mov.b64 	%fd134, {%r257, %r66};
	setp.ltu.f64 	%p38, %fd134, 0d3FE4F92224DD2F1A;
	@%p38 bra 	$L__BB1_41;
	add.f64 	%fd551, %fd134, %fd134;
	cvt.rn.f32.f64 	%f25, %fd551;
	mul.f32 	%f26, %f25, 0f3FB8AA3B;
	cvt.rni.f32.f32 	%f27, %f26;
	cvt.f64.f32 	%fd552, %f27;
	fma.rn.f64 	%fd553, %fd552, 0dBFE62E42FEFA39EF, %fd551;
	fma.rn.f64 	%fd554, %fd553, 0d3E5AE904A4741B81, 0d3E928A27F89B6999;
	fma.rn.f64 	%fd555, %fd554, %fd553, 0d3EC71DE715FF7E07;
	fma.rn.f64 	%fd556, %fd555, %fd553, 0d3EFA019A6B0AC45A;
	fma.rn.f64 	%fd557, %fd556, %fd553, 0d3F2A01A017EED94F;
	fma.rn.f64 	%fd558, %fd557, %fd553, 0d3F56C16C17F2A71B;
	fma.rn.f64 	%fd559, %fd558, %fd553, 0d3F811111111173C4;
	fma.rn.f64 	%fd560, %fd559, %fd553, 0d3FA555555555211A;
	fma.rn.f64 	%fd561, %fd560, %fd553, 0d3FC5555555555540;
	fma.rn.f64 	%fd562, %fd561, %fd553, 0d3FE0000000000005;
	mul.f64 	%fd563, %fd553, %fd562;
	fma.rn.f64 	%fd564, %fd563, %fd553, %fd553;
	ex2.approx.ftz.f32 	%f28, %f27;
	cvt.f64.f32 	%fd565, %f28;
	mov.f64 	%fd566, 0d3FF0000000000000;
	sub.f64 	%fd567, %fd566, %fd565;
	neg.f64 	%fd568, %fd564;
	fma.rn.f64 	%fd569, %fd568, %fd565, %fd567;
	mov.f64 	%fd570, 0d4000000000000000;
	sub.f64 	%fd571, %fd570, %fd569;
	rcp.approx.ftz.f64 	%fd572, %fd571;
	neg.f64 	%fd573, %fd571;
	fma.rn.f64 	%fd574, %fd573, %fd572, 0d3FF0000000000000;
	fma.rn.f64 	%fd575, %fd574, %fd574, %fd574;
	fma.rn.f64 	%fd576, %fd575, %fd572, %fd572;
	fma.rn.f64 	%fd577, %fd576, 0dC000000000000000, 0d3FF0000000000000;
	setp.gt.u32 	%p39, %r66, 1077088193;
	selp.f64 	%fd578, 0d3FF0000000000000, %fd577, %p39;
	copysign.f64 	%fd1321, %fd133, %fd578;
	bra.uni 	$L__BB1_42;
$L__BB1_41:
	mul.f64 	%fd579, %fd133, %fd133;
	fma.rn.f64 	%fd580, %fd579, 0dBEF0BC46E2F5E964, 0d3F14359F420AFC3D;
	fma.rn.f64 	%fd581, %fd580, %fd579, 0dBF2DF9F0728C5D84;
	fma.rn.f64 	%fd582, %fd581, %fd579, 0d3F4337D1CEC4F033;
	fma.rn.f64 	%fd583, %fd582, %fd579, 0dBF57D6E9674335B3;
	fma.rn.f64 	%fd584, %fd583, %fd579, 0d3F6D6D000D7AAD3D;
	fma.rn.f64 	%fd585, %fd584, %fd579, 0dBF8226E1F3CF1EF5;
	fma.rn.f64 	%fd586, %fd585, %fd579, 0d3F9664F47EC0C8CF;
	fma.rn.f64 	%fd587, %fd586, %fd579, 0dBFABA1BA1B80AB40;
	fma.rn.f64 	%fd588, %fd587, %fd579, 0d3FC111111110FA4A;
	fma.rn.f64 	%fd589, %fd588, %fd579, 0dBFD5555555555550;
	fma.rn.f64 	%fd590, %fd589, %fd579, 0d0000000000000000;
	fma.rn.f64 	%fd1321, %fd590, %fd133, %fd133;
$L__BB1_42:
	st.shared.f64 	[%r29+8], %fd1321;
	ld.global.f64 	%fd591, [%rd41+16];
	add.f64 	%fd592, %fd58, %fd591;
	ld.global.f64 	%fd593, [%rd42+16];
	add.f64 	%fd138, %fd592, %fd593;
	{
	.reg .b32 %temp; 
	mov.b64 	{%temp, %r258}, %fd138;
	}
	and.b32  	%r67, %r258, 2147483647;
	{
	.reg .b32 %temp; 
	mov.b64 	{%r259, %temp}, %fd138;
	}
	mov.b64 	%fd139, {%r259, %r67};
	setp.ltu.f64 	%p40, %fd139, 0d3FE4F92224DD2F1A;
	@%p40 bra 	$L__BB1_44;
	add.f64 	%fd594, %fd139, %fd139;
	cvt.rn.f32.f64 	%f29, %fd594;
	mul.f32 	%f30, %f29, 0f3FB8AA3B;
	cvt.rni.f32.f32 	%f31, %f30;
	cvt.f64.f32 	%fd595, %f31;
	fma.rn.f64 	%fd596, %fd595, 0dBFE62E42FEFA39EF, %fd594;
	fma.rn.f64 	%fd597, %fd596, 0d3E5AE904A4741B81, 0d3E928A27F89B6999;
	fma.rn.f64 	%fd598, %fd597, %fd596, 0d3EC71DE715FF7E07;
	fma.rn.f64 	%fd599, %fd598, %fd596, 0d3EFA019A6B0AC45A;
	fma.rn.f64 	%fd600, %fd599, %fd596, 0d3F2A01A017EED94F;
	fma.rn.f64 	%fd601, %fd600, %fd596, 0d3F56C16C17F2A71B;
	fma.rn.f64 	%fd602, %fd601, %fd596, 0d3F811111111173C4;
	fma.rn.f64 	%fd603, %fd602, %fd596, 0d3FA555555555211A;
	fma.rn.f64 	%fd604, %fd603, %fd596, 0d3FC5555555555540;
	fma.rn.f64 	%fd605, %fd604, %fd596, 0d3FE0000000000005;
	mul.f64 	%fd606, %fd596, %fd605;
	fma.rn.f64 	%fd607, %fd606, %fd596, %fd596;
	ex2.approx.ftz.f32 	%f32, %f31;
	cvt.f64.f32 	%fd608, %f32;
	mov.f64 	%fd609, 0d3FF0000000000000;
	sub.f64 	%fd610, %fd609, %fd608;
	neg.f64 	%fd611, %fd607;
	fma.rn.f64 	%fd612, %fd611, %fd608, %fd610;
	mov.f64 	%fd613, 0d4000000000000000;
	sub.f64 	%fd614, %fd613, %fd612;
	rcp.approx.ftz.f64 	%fd615, %fd614;
	neg.f64 	%fd616, %fd614;
	fma.rn.f64 	%fd617, %fd616, %fd615, 0d3FF0000000000000;
	fma.rn.f64 	%fd618, %fd617, %fd617, %fd617;
	fma.rn.f64 	%fd619, %fd618, %fd615, %fd615;
	fma.rn.f64 	%fd620, %fd619, 0dC000000000000000, 0d3FF0000000000000;
	setp.gt.u32 	%p41, %r67, 1077088193;
	selp.f64 	%fd621, 0d3FF0000000000000, %fd620, %p41;
	copysign.f64 	%fd1322, %fd138, %fd621;
	bra.uni 	$L__BB1_45;
$L__BB1_44:
	mul.f64 	%fd622, %fd138, %fd138;
	fma.rn.f64 	%fd623, %fd622, 0dBEF0BC46E2F5E964, 0d3F14359F420AFC3D;
	fma.rn.f64 	%fd624, %fd623, %fd622, 0dBF2DF9F0728C5D84;
	fma.rn.f64 	%fd625, %fd624, %fd622, 0d3F4337D1CEC4F033;
	fma.rn.f64 	%fd626, %fd625, %fd622, 0dBF57D6E9674335B3;
	fma.rn.f64 	%fd627, %fd626, %fd622, 0d3F6D6D000D7AAD3D;
	fma.rn.f64 	%fd628, %fd627, %fd622, 0dBF8226E1F3CF1EF5;
	fma.rn.f64 	%fd629, %fd628, %fd622, 0d3F9664F47EC0C8CF;
	fma.rn.f64 	%fd630, %fd629, %fd622, 0dBFABA1BA1B80AB40;
	fma.rn.f64 	%fd631, %fd630, %fd622, 0d3FC111111110FA4A;
	fma.rn.f64 	%fd632, %fd631, %fd622, 0dBFD5555555555550;
	fma.rn.f64 	%fd633, %fd632, %fd622, 0d0000000000000000;
	fma.rn.f64 	%fd1322, %fd633, %fd138, %fd138;
$L__BB1_45:
	st.shared.f64 	[%r29+16], %fd1322;
	ld.global.f64 	%fd634, [%rd41+24];
	add.f64 	%fd635, %fd59, %fd634;
	ld.global.f64 	%fd636, [%rd42+24];
	add.f64 	%fd143, %fd635, %fd636;
	{
	.reg .b32 %temp; 
	mov.b64 	{%temp, %r260}, %fd143;
	}
	and.b32  	%r68, %r260, 2147483647;
	{
	.reg .b32 %temp; 
	mov.b64 	{%r261, %temp}, %fd143;
	}
	mov.b64 	%fd144, {%r261, %r68};
	setp.ltu.f64 	%p42, %fd144, 0d3FE4F92224DD2F1A;
	@%p42 bra 	$L__BB1_47;
	add.f64 	%fd637, %fd144, %fd144;
	cvt.rn.f32.f64 	%f33, %fd637;
	mul.f32 	%f34, %f33, 0f3FB8AA3B;
	cvt.rni.f32.f32 	%f35, %f34;
	cvt.f64.f32 	%fd638, %f35;
	fma.rn.f64 	%fd639, %fd638, 0dBFE62E42FEFA39EF, %fd637;
	fma.rn.f64 	%fd640, %fd639, 0d3E5AE904A4741B81, 0d3E928A27F89B6999;
	fma.rn.f64 	%fd641, %fd640, %fd639, 0d3EC71DE715FF7E07;
	fma.rn.f64 	%fd642, %fd641, %fd639, 0d3EFA019A6B0AC45A;
	fma.rn.f64 	%fd643, %fd642, %fd639, 0d3F2A01A017EED94F;
	fma.rn.f64 	%fd644, %fd643, %fd639, 0d3F56C16C17F2A71B;
	fma.rn.f64 	%fd645, %fd644, %fd639, 0d3F811111111173C4;
	fma.rn.f64 	%fd646, %fd645, %fd639, 0d3FA555555555211A;
	fma.rn.f64 	%fd647, %fd646, %fd639, 0d3FC5555555555540;
	fma.rn.f64 	%fd648, %fd647, %fd639, 0d3FE0000000000005;
	mul.f64 	%fd649, %fd639, %fd648;
	fma.rn.f64 	%fd650, %fd649, %fd639, %fd639;
	ex2.approx.ftz.f32 	%f36, %f35;
	cvt.f64.f32 	%fd651, %f36;
	mov.f64 	%fd652, 0d3FF0000000000000;
	sub.f64 	%fd653, %fd652, %fd651;
	neg.f64 	%fd654, %fd650;
	fma.rn.f64 	%fd655, %fd654, %fd651, %fd653;
	mov.f64 	%fd656, 0d4000000000000000;
	sub.f64 	%fd657, %fd656, %fd655;
	rcp.approx.ftz.f64 	%fd658, %fd657;
	neg.f64 	%fd659, %fd657;
	fma.rn.f64 	%fd660, %fd659, %fd658, 0d3FF0000000000000;
	fma.rn.f64 	%fd661, %fd660, %fd660, %fd660;
	fma.rn.f64 	%fd662, %fd661, %fd658, %fd658;
	fma.rn.f64 	%fd663, %fd662, 0dC000000000000000, 0d3FF0000000000000;
	setp.gt.u32 	%p43, %r68, 1077088193;
	selp.f64 	%fd664, 0d3FF0000000000000, %fd663, %p43;
	copysign.f64 	%fd1323, %fd143, %fd664;
	bra.uni 	$L__BB1_48;
$L__BB1_47:
	mul.f64 	%fd665, %fd143, %fd143;
	fma.rn.f64 	%fd666, %fd665, 0dBEF0BC46E2F5E964, 0d3F14359F420AFC3D;
	fma.rn.f64 	%fd667, %fd666, %fd665, 0dBF2DF9F0728C5D84;
	fma.rn.f64 	%fd668, %fd667, %fd665, 0d3F4337D1CEC4F033;
	fma.rn.f64 	%fd669, %fd668, %fd665, 0dBF57D6E9674335B3;
	fma.rn.f64 	%fd670, %fd669, %fd665, 0d3F6D6D000D7AAD3D;
	fma.rn.f64 	%fd671, %fd670, %fd665, 0dBF8226E1F3CF1EF5;
	fma.rn.f64 	%fd672, %fd671, %fd665, 0d3F9664F47EC0C8CF;
	fma.rn.f64 	%fd673, %fd672, %fd665, 0dBFABA1BA1B80AB40;
	fma.rn.f64 	%fd674, %fd673, %fd665, 0d3FC111111110FA4A;
	fma.rn.f64 	%fd675, %fd674, %fd665, 0dBFD5555555555550;
	fma.rn.f64 	%fd676, %fd675, %fd665, 0d0000000000000000;
	fma.rn.f64 	%fd1323, %fd676, %fd143, %fd143;
$L__BB1_48:
	st.shared.f64 	[%r29+24], %fd1323;
	ld.global.f64 	%fd677, [%rd43];
	add.f64 	%fd678, %fd76, %fd677;
	ld.global.f64 	%fd679, [%rd44];
	add.f64 	%fd148, %fd678, %fd679;
	neg.f64 	%fd680, %fd148;
	fma.rn.f64 	%fd681, %fd148, 0dBFF71547652B82FE, 0d4338000000000000;
	{
	.reg .b32 %temp; 
	mov.b64 	{%r69, %temp}, %fd681;
	}
	mov.f64 	%fd682, 0dC338000000000000;
	add.rn.f64 	%fd683, %fd681, %fd682;
	fma.rn.f64 	%fd684, %fd683, 0dBFE62E42FEFA39EF, %fd680;
	fma.rn.f64 	%fd685, %fd683, 0dBC7ABC9E3B39803F, %fd684;
	fma.rn.f64 	%fd686, %fd685, 0d3E5ADE1569CE2BDF, 0d3E928AF3FCA213EA;
	fma.rn.f64 	%fd687, %fd686, %fd685, 0d3EC71DEE62401315;
	fma.rn.f64 	%fd688, %fd687, %fd685, 0d3EFA01997C89EB71;
	fma.rn.f64 	%fd689, %fd688, %fd685, 0d3F2A01A014761F65;
	fma.rn.f64 	%fd690, %fd689, %fd685, 0d3F56C16C1852B7AF;
	fma.rn.f64 	%fd691, %fd690, %fd685, 0d3F81111111122322;
	fma.rn.f64 	%fd692, %fd691, %fd685, 0d3FA55555555502A1;
	fma.rn.f64 	%fd693, %fd692, %fd685, 0d3FC5555555555511;
	fma.rn.f64 	%fd694, %fd693, %fd685, 0d3FE000000000000B;
	fma.rn.f64 	%fd695, %fd694, %fd685, 0d3FF0000000000000;
	fma.rn.f64 	%fd696, %fd695, %fd685, 0d3FF0000000000000;
	{
	.reg .b32 %temp; 
	mov.b64 	{%r70, %temp}, %fd696;
	}
	{
	.reg .b32 %temp; 
	mov.b64 	{%temp, %r71}, %fd696;
	}
	shl.b32 	%r262, %r69, 20;
	add.s32 	%r263, %r262, %r71;
	mov.b64 	%fd1324, {%r70, %r263};
	{
	.reg .b32 %temp; 
	mov.b64 	{%temp, %r264}, %fd680;
	}
	mov.b32 	%f37, %r264;
	abs.f32 	%f9, %f37;
	setp.lt.f32 	%p44, %f9, 0f4086232B;
	@%p44 bra 	$L__BB1_51;
	setp.gt.f64 	%p45, %fd148, 0d0000000000000000;
	mov.f64 	%fd697, 0d7FF0000000000000;
	sub.f64 	%fd698, %fd697, %fd148;
	selp.f64 	%fd1324, 0d0000000000000000, %fd698, %p45;
	setp.geu.f32 	%p46, %f9, 0f40874800;
	@%p46 bra 	$L__BB1_51;
	shr.u32 	%r265, %r69, 31;
	add.s32 	%r266, %r69, %r265;
	shr.s32 	%r267, %r266, 1;
	shl.b32 	%r268, %r267, 20;
	add.s32 	%r269, %r71, %r268;
	mov.b64 	%fd699, {%r70, %r269};
	sub.s32 	%r270, %r69, %r267;
	shl.b32 	%r271, %r270, 20;
	add.s32 	%r272, %r271, 1072693248;
	mov.b32 	%r273, 0;
	mov.b64 	%fd700, {%r273, %r272};
	mul.f64 	%fd1324, %fd700, %fd699;
$L__BB1_51:
	add.f64 	%fd701, %fd1324, 0d3FF0000000000000;
	rcp.rn.f64 	%fd153, %fd701;
	st.shared.f64 	[%r30], %fd153;
	ld.global.f64 	%fd702, [%rd43+8];
	add.f64 	%fd703, %fd77, %fd702;
	ld.global.f64 	%fd704, [%rd44+8];
	add.f64 	%fd154, %fd703, %fd704;
	neg.f64 	%fd705, %fd154;
	fma.rn.f64 	%fd706, %fd154, 0dBFF71547652B82FE, 0d4338000000000000;
	{
	.reg .b32 %temp; 
	mov.b64 	{%r72, %temp}, %fd706;
	}
	mov.f64 	%fd707, 0dC338000000000000;
	add.rn.f64 	%fd708, %fd706, %fd707;
	fma.rn.f64 	%fd709, %fd708, 0dBFE62E42FEFA39EF, %fd705;
	fma.rn.f64 	%fd710, %fd708, 0dBC7ABC9E3B39803F, %fd709;
	fma.rn.f64 	%fd711, %fd710, 0d3E5ADE1569CE2BDF, 0d3E928AF3FCA213EA;
	fma.rn.f64 	%fd712, %fd711, %fd710, 0d3EC71DEE62401315;
	fma.rn.f64 	%fd713, %fd712, %fd710, 0d3EFA01997C89EB71;
	fma.rn.f64 	%fd714, %fd713, %fd710, 0d3F2A01A014761F65;
	fma.rn.f64 	%fd715, %fd714, %fd710, 0d3F56C16C1852B7AF;
	fma.rn.f64 	%fd716, %fd715, %fd710, 0d3F81111111122322;
	fma.rn.f64 	%fd717, %fd716, %fd710, 0d3FA55555555502A1;
	fma.rn.f64 	%fd718, %fd717, %fd710, 0d3FC5555555555511;
	fma.rn.f64 	%fd719, %fd718, %fd710, 0d3FE000000000000B;
	fma.rn.f64 	%fd720, %fd719, %fd710, 0d3FF0000000000000;
	fma.rn.f64 	%fd721, %fd720, %fd710, 0d3FF0000000000000;
	{
	.reg .b32 %temp; 
	mov.b64 	{%r73, %temp}, %fd721;
	}
	{
	.reg .b32 %temp; 
	mov.b64 	{%temp, %r74}, %fd721;
	}
	shl.b32 	%r274, %r72, 20;
	add.s32 	%r275, %r274, %r74;
	mov.b64 	%fd1325, {%r73, %r275};
	{
	.reg .b32 %temp; 
	mov.b64 	{%temp, %r276}, %fd705;
	}
	mov.b32 	%f38, %r276;
	abs.f32 	%f10, %f38;
	setp.lt.f32 	%p47, %f10, 0f4086232B;
	@%p47 bra 	$L__BB1_54;
	setp.gt.f64 	%p48, %fd154, 0d0000000000000000;
	mov.f64 	%fd722, 0d7FF0000000000000;
	sub.f64 	%fd723, %fd722, %fd154;
	selp.f64 	%fd1325, 0d0000000000000000, %fd723, %p48;
	setp.geu.f32 	%p49, %f10, 0f40874800;
	@%p49 bra 	$L__BB1_54;
	shr.u32 	%r277, %r72, 31;
	add.s32 	%r278, %r72, %r277;
	shr.s32 	%r279, %r278, 1;
	shl.b32 	%r280, %r279, 20;
	add.s32 	%r281, %r74, %r280;
	mov.b64 	%fd724, {%r73, %r281};
	sub.s32 	%r282, %r72, %r279;
	shl.b32 	%r283, %r282, 20;
	add.s32 	%r284, %r283, 1072693248;
	mov.b32 	%r285, 0;
	mov.b64 	%fd725, {%r285, %r284};
	mul.f64 	%fd1325, %fd725, %fd724;
$L__BB1_54:
	add.f64 	%fd726, %fd1325, 0d3FF0000000000000;
	rcp.rn.f64 	%fd159, %fd726;
	st.shared.f64 	[%r30+8], %fd159;
	ld.global.f64 	%fd727, [%rd43+16];
	add.f64 	%fd728, %fd78, %fd727;
	ld.global.f64 	%fd729, [%rd44+16];
	add.f64 	%fd160, %fd728, %fd729;
	neg.f64 	%fd730, %fd160;
	fma.rn.f64 	%fd731, %fd160, 0dBFF71547652B82FE, 0d4338000000000000;
	{
	.reg .b32 %temp; 
	mov.b64 	{%r75, %temp}, %fd731;
	}
	mov.f64 	%fd732, 0dC338000000000000;
	add.rn.f64 	%fd733, %fd731, %fd732;
	fma.rn.f64 	%fd734, %fd733, 0dBFE62E42FEFA39EF, %fd730;
	fma.rn.f64 	%fd735, %fd733, 0dBC7ABC9E3B39803F, %fd734;
	fma.rn.f64 	%fd736, %fd735, 0d3E5ADE1569CE2BDF, 0d3E928AF3FCA213EA;
	fma.rn.f64 	%fd737, %fd736, %fd735, 0d3EC71DEE62401315;
	fma.rn.f64 	%fd738, %fd737, %fd735, 0d3EFA01997C89EB71;
	fma.rn.f64 	%fd739, %fd738, %fd735, 0d3F2A01A014761F65;
	fma.rn.f64 	%fd740, %fd739, %fd735, 0d3F56C16C1852B7AF;
	fma.rn.f64 	%fd741, %fd740, %fd735, 0d3F81111111122322;
	fma.rn.f64 	%fd742, %fd741, %fd735, 0d3FA55555555502A1;
	fma.rn.f64 	%fd743, %fd742, %fd735, 0d3FC5555555555511;
	fma.rn.f64 	%fd744, %fd743, %fd735, 0d3FE000000000000B;
	fma.rn.f64 	%fd745, %fd744, %fd735, 0d3FF0000000000000;
	fma.rn.f64 	%fd746, %fd745, %fd735, 0d3FF0000000000000;
	{
	.reg .b32 %temp; 
	mov.b64 	{%r76, %temp}, %fd746;
	}
	{
	.reg .b32 %temp; 
	mov.b64 	{%temp, %r77}, %fd746;
	}
	shl.b32 	%r286, %r75, 20;
	add.s32 	%r287, %r286, %r77;
	mov.b64 	%fd1326, {%r76, %r287};
	{
	.reg .b32 %temp; 
	mov.b64 	{%temp, %r288}, %fd730;
	}
	mov.b32 	%f39, %r288;
	abs.f32 	%f11, %f39;
	setp.lt.f32 	%p50, %f11, 0f4086232B;
	@%p50 bra 	$L__BB1_57;
	setp.gt.f64 	%p51, %fd160, 0d0000000000000000;
	mov.f64 	%fd747, 0d7FF0000000000000;
	sub.f64 	%fd748, %fd747, %fd160;
	selp.f64 	%fd1326, 0d0000000000000000, %fd748, %p51;
	setp.geu.f32 	%p52, %f11, 0f40874800;
	@%p52 bra 	$L__BB1_57;
	shr.u32 	%r289, %r75, 31;
	add.s32 	%r290, %r75, %r289;
	shr.s32 	%r291, %r290, 1;
	shl.b32 	%r292, %r291, 20;
	add.s32 	%r293, %r77, %r292;
	mov.b64 	%fd749, {%r76, %r293};
	sub.s32 	%r294, %r75, %r291;
	shl.b32 	%r295, %r294, 20;
	add.s32 	%r296, %r295, 1072693248;
	mov.b32 	%r297, 0;
	mov.b64 	%fd750, {%r297, %r296};
	mul.f64 	%fd1326, %fd750, %fd749;
$L__BB1_57:
	add.f64 	%fd751, %fd1326, 0d3FF0000000000000;
	rcp.rn.f64 	%fd165, %fd751;
	st.shared.f64 	[%r30+16], %fd165;
	ld.global.f64 	%fd752, [%rd43+24];
	add.f64 	%fd753, %fd79, %fd752;
	ld.global.f64 	%fd754, [%rd44+24];
	add.f64 	%fd166, %fd753, %fd754;
	neg.f64 	%fd755, %fd166;
	fma.rn.f64 	%fd756, %fd166, 0dBFF71547652B82FE, 0d4338000000000000;
	{
	.reg .b32 %temp; 
	mov.b64 	{%r78, %temp}, %fd756;
	}
	mov.f64 	%fd757, 0dC338000000000000;
	add.rn.f64 	%fd758, %fd756, %fd757;
	fma.rn.f64 	%fd759, %fd758, 0dBFE62E42FEFA39EF, %fd755;
	fma.rn.f64 	%fd760, %fd758, 0dBC7ABC9E3B39803F, %fd759;
	fma.rn.f64 	%fd761, %fd760, 0d3E5ADE1569CE2BDF, 0d3E928AF3FCA213EA;
	fma.rn.f64 	%fd762, %fd761, %fd760, 0d3EC71DEE62401315;
	fma.rn.f64 	%fd763, %fd762, %fd760, 0d3EFA01997C89EB71;
	fma.rn.f64 	%fd764, %fd763, %fd760, 0d3F2A01A014761F65;
	fma.rn.f64 	%fd765, %fd764, %fd760, 0d3F56C16C1852B7AF;
	fma.rn.f64 	%fd766, %fd765, %fd760, 0d3F81111111122322;
	fma.rn.f64 	%fd767, %fd766, %fd760, 0d3FA55555555502A1;
	fma.rn.f64 	%fd768, %fd767, %fd760, 0d3FC5555555555511;
	fma.rn.f64 	%fd769, %fd768, %fd760, 0d3FE000000000000B;
	fma.rn.f64 	%fd770, %fd769, %fd760, 0d3FF0000000000000;
	fma.rn.f64 	%fd771, %fd770, %fd760, 0d3FF0000000000000;
	{
	.reg .b32 %temp; 
	mov.b64 	{%r79, %temp}, %fd771;
	}
	{
	.reg .b32 %temp; 
	mov.b64 	{%temp, %r80}, %fd771;
	}
	shl.b32 	%r298, %r78, 20;
	add.s32 	%r299, %r298, %r80;
	mov.b64 	%fd1327, {%r79, %r299};
	{
	.reg .b32 %temp; 
	mov.b64 	{%temp, %r300}, %fd755;
	}
	mov.b32 	%f40, %r300;
	abs.f32 	%f12, %f40;
	setp.lt.f32 	%p53, %f12, 0f4086232B;
	@%p53 bra 	$L__BB1_60;
	setp.gt.f64 	%p54, %fd166, 0d0000000000000000;
	mov.f64 	%fd772, 0d7FF0000000000000;
	sub.f64 	%fd773, %fd772, %fd166;
	selp.f64 	%fd1327, 0d0000000000000000, %fd773, %p54;
	setp.geu.f32 	%p55, %f12, 0f40874800;
	@%p55 bra 	$L__BB1_60;
	shr.u32 	%r301, %r78, 31;
	add.s32 	%r302, %r78, %r301;
	shr.s32 	%r303, %r302, 1;
	shl.b32 	%r304, %r303, 20;
	add.s32 	%r305, %r80, %r304;
	mov.b64 	%fd774, {%r79, %r305};
	sub.s32 	%r306, %r78, %r303;
	shl.b32 	%r307, %r306, 20;
	add.s32 	%r308, %r307, 1072693248;
	mov.b32 	%r309, 0;
	mov.b64 	%fd775, {%r309, %r308};
	mul.f64 	%fd1327, %fd775, %fd774;
$L__BB1_60:
	add.f64 	%fd776, %fd1327, 0d3FF0000000000000;
	rcp.rn.f64 	%fd171, %fd776;
	st.shared.f64 	[%r30+24], %fd171;
	ld.global.f64 	%fd777, [%rd45];
	mul.f64 	%fd778, %fd85, %fd1320;
	fma.rn.f64 	%fd172, %fd109, %fd777, %fd778;
	st.global.f64 	[%rd46], %fd172;
	{
	.reg .b32 %temp; 
	mov.b64 	{%temp, %r310}, %fd172;
	}
	and.b32  	%r81, %r310, 2147483647;
	{
	.reg .b32 %temp; 
	mov.b64 	{%r311, %temp}, %fd172;
	}
	mov.b64 	%fd173, {%r311, %r81};
	setp.ltu.f64 	%p56, %fd173, 0d3FE4F92224DD2F1A;
	@%p56 bra 	$L__BB1_62;
	add.f64 	%fd779, %fd173, %fd173;
	cvt.rn.f32.f64 	%f41, %fd779;
	mul.f32 	%f42, %f41, 0f3FB8AA3B;
	cvt.rni.f32.f32 	%f43, %f42;
	cvt.f64.f32 	%fd780, %f43;
	fma.rn.f64 	%fd781, %fd780, 0dBFE62E42FEFA39EF, %fd779;
	fma.rn.f64 	%fd782, %fd781, 0d3E5AE904A4741B81, 0d3E928A27F89B6999;
	fma.rn.f64 	%fd783, %fd782, %fd781, 0d3EC71DE715FF7E07;
	fma.rn.f64 	%fd784, %fd783, %fd781, 0d3EFA019A6B0AC45A;
	fma.rn.f64 	%fd785, %fd784, %fd781, 0d3F2A01A017EED94F;
	fma.rn.f64 	%fd786, %fd785, %fd781, 0d3F56C16C17F2A71B;
	fma.rn.f64 	%fd787, %fd786, %fd781, 0d3F811111111173C4;
	fma.rn.f64 	%fd788, %fd787, %fd781, 0d3FA555555555211A;
	fma.rn.f64 	%fd789, %fd788, %fd781, 0d3FC5555555555540;
	fma.rn.f64 	%fd790, %fd789, %fd781, 0d3FE0000000000005;
	mul.f64 	%fd791, %fd781, %fd790;
	fma.rn.f64 	%fd792, %fd791, %fd781, %fd781;
	ex2.approx.ftz.f32 	%f44, %f43;
	cvt.f64.f32 	%fd793, %f44;
	mov.f64 	%fd794, 0d3FF0000000000000;
	sub.f64 	%fd795, %fd794, %fd793;
	neg.f64 	%fd796, %fd792;
	fma.rn.f64 	%fd797, %fd796, %fd793, %fd795;
	mov.f64 	%fd798, 0d4000000000000000;
	sub.f64 	%fd799, %fd798, %fd797;
	rcp.approx.ftz.f64 	%fd800, %fd799;
	neg.f64 	%fd801, %fd799;
	fma.rn.f64 	%fd802, %fd801, %fd800, 0d3FF0000000000000;
	fma.rn.f64 	%fd803, %fd802, %fd802, %fd802;
	fma.rn.f64 	%fd804, %fd803, %fd800, %fd800;
	fma.rn.f64 	%fd805, %fd804, 0dC000000000000000, 0d3FF0000000000000;
	setp.gt.u32 	%p57, %r81, 1077088193;
	selp.f64 	%fd806, 0d3FF0000000000000, %fd805, %p57;
	copysign.f64 	%fd1328, %fd172, %fd806;
	bra.uni 	$L__BB1_63;
$L__BB1_62:
	mul.f64 	%fd807, %fd172, %fd172;
	fma.rn.f64 	%fd808, %fd807, 0dBEF0BC46E2F5E964, 0d3F14359F420AFC3D;
	fma.rn.f64 	%fd809, %fd808, %fd807, 0dBF2DF9F0728C5D84;
	fma.rn.f64 	%fd810, %fd809, %fd807, 0d3F4337D1CEC4F033;
	fma.rn.f64 	%fd811, %fd810, %fd807, 0dBF57D6E9674335B3;
	fma.rn.f64 	%fd812, %fd811, %fd807, 0d3F6D6D000D7AAD3D;
	fma.rn.f64 	%fd813, %fd812, %fd807, 0dBF8226E1F3CF1EF5;
	fma.rn.f64 	%fd814, %fd813, %fd807, 0d3F9664F47EC0C8CF;
	fma.rn.f64 	%fd815, %fd814, %fd807, 0dBFABA1BA1B80AB40;
	fma.rn.f64 	%fd816, %fd815, %fd807, 0d3FC111111110FA4A;
	fma.rn.f64 	%fd817, %fd816, %fd807, 0dBFD5555555555550;
	fma.rn.f64 	%fd818, %fd817, %fd807, 0d0000000000000000;
	fma.rn.f64 	%fd1328, %fd818, %fd172, %fd172;
$L__BB1_63:
	mul.f64 	%fd819, %fd153, %fd1328;
	st.global.f64 	[%rd47], %fd819;
	ld.global.f64 	%fd820, [%rd45+8];
	mul.f64 	%fd821, %fd91, %fd1321;
	fma.rn.f64 	%fd177, %fd115, %fd820, %fd821;
	st.global.f64 	[%rd46+8], %fd177;
	{
	.reg .b32 %temp; 
	mov.b64 	{%temp, %r312}, %fd177;
	}
	and.b32  	%r82, %r312, 2147483647;
	{
	.reg .b32 %temp; 
	mov.b64 	{%r313, %temp}, %fd177;
	}
	mov.b64 	%fd178, {%r313, %r82};
	setp.ltu.f64 	%p58, %fd178, 0d3FE4F92224DD2F1A;
	@%p58 bra 	$L__BB1_65;
	add.f64 	%fd822, %fd178, %fd178;
	cvt.rn.f32.f64 	%f45, %fd822;
	mul.f32 	%f46, %f45, 0f3FB8AA3B;
	cvt.rni.f32.f32 	%f47, %f46;
	cvt.f64.f32 	%fd823, %f47;
	fma.rn.f64 	%fd824, %fd823, 0dBFE62E42FEFA39EF, %fd822;
	fma.rn.f64 	%fd825, %fd824, 0d3E5AE904A4741B81, 0d3E928A27F89B6999;
	fma.rn.f64 	%fd826, %fd825, %fd824, 0d3EC71DE715FF7E07;
	fma.rn.f64 	%fd827, %fd826, %fd824, 0d3EFA019A6B0AC45A;
	fma.rn.f64 	%fd828, %fd827, %fd824, 0d3F2A01A017EED94F;
	fma.rn.f64 	%fd829, %fd828, %fd824, 0d3F56C16C17F2A71B;
	fma.rn.f64 	%fd830, %fd829, %fd824, 0d3F811111111173C4;
	fma.rn.f64 	%fd831, %fd830, %fd824, 0d3FA555555555211A;
	fma.rn.f64 	%fd832, %fd831, %fd824, 0d3FC5555555555540;
	fma.rn.f64 	%fd833, %fd832, %fd824, 0d3FE0000000000005;
	mul.f64 	%fd834, %fd824, %fd833;
	fma.rn.f64 	%fd835, %fd834, %fd824, %fd824;
	ex2.approx.ftz.f32 	%f48, %f47;
	cvt.f64.f32 	%fd836, %f48;
	mov.f64 	%fd837, 0d3FF0000000000000;
	sub.f64 	%fd838, %fd837, %fd836;
	neg.f64 	%fd839, %fd835;
	fma.rn.f64 	%fd840, %fd839, %fd836, %fd838;
	mov.f64 	%fd841, 0d4000000000000000;
	sub.f64 	%fd842, %fd841, %fd840;
	rcp.approx.ftz.f64 	%fd843, %fd842;
	neg.f64 	%fd844, %fd842;
	fma.rn.f64 	%fd845, %fd844, %fd843, 0d3FF0000000000000;
	fma.rn.f64 	%fd846, %fd845, %fd845, %fd845;
	fma.rn.f64 	%fd847, %fd846, %fd843, %fd843;
	fma.rn.f64 	%fd848, %fd847, 0dC000000000000000, 0d3FF0000000000000;
	setp.gt.u32 	%p59, %r82, 1077088193;
	selp.f64 	%fd849, 0d3FF0000000000000, %fd848, %p59;
	copysign.f64 	%fd1329, %fd177, %fd849;
	bra.uni 	$L__BB1_66;
$L__BB1_65:
	mul.f64 	%fd850, %fd177, %fd177;
	fma.rn.f64 	%fd851, %fd850, 0dBEF0BC46E2F5E964, 0d3F14359F420AFC3D;
	fma.rn.f64 	%fd852, %fd851, %fd850, 0dBF2DF9F0728C5D84;
	fma.rn.f64 	%fd853, %fd852, %fd850, 0d3F4337D1CEC4F033;
	fma.rn.f64 	%fd854, %fd853, %fd850, 0dBF57D6E9674335B3;
	fma.rn.f64 	%fd855, %fd854, %fd850, 0d3F6D6D000D7AAD3D;
	fma.rn.f64 	%fd856, %fd855, %fd850, 0dBF8226E1F3CF1EF5;
	fma.rn.f64 	%fd857, %fd856, %fd850, 0d3F9664F47EC0C8CF;
	fma.rn.f64 	%fd858, %fd857, %fd850, 0dBFABA1BA1B80AB40;
	fma.rn.f64 	%fd859, %fd858, %fd850, 0d3FC111111110FA4A;
	fma.rn.f64 	%fd860, %fd859, %fd850, 0dBFD5555555555550;
	fma.rn.f64 	%fd861, %fd860, %fd850, 0d0000000000000000;
	fma.rn.f64 	%fd1329, %fd861, %fd177, %fd177;
$L__BB1_66:
	mul.f64 	%fd862, %fd159, %fd1329;
	st.global.f64 	[%rd47+8], %fd862;
	ld.global.f64 	%fd863, [%rd45+16];
	mul.f64 	%fd864, %fd97, %fd1322;
	fma.rn.f64 	%fd182, %fd121, %fd863, %fd864;
	st.global.f64 	[%rd46+16], %fd182;
	{
	.reg .b32 %temp; 
	mov.b64 	{%temp, %r314}, %fd182;
	}
	and.b32  	%r83, %r314, 2147483647;
	{
	.reg .b32 %temp; 
	mov.b64 	{%r315, %temp}, %fd182;
	}
	mov.b64 	%fd183, {%r315, %r83};
	setp.ltu.f64 	%p60, %fd183, 0d3FE4F92224DD2F1A;
	@%p60 bra 	$L__BB1_68;
	add.f64 	%fd865, %fd183, %fd183;
	cvt.rn.f32.f64 	%f49, %fd865;
	mul.f32 	%f50, %f49, 0f3FB8AA3B;
	cvt.rni.f32.f32 	%f51, %f50;
	cvt.f64.f32 	%fd866, %f51;
	fma.rn.f64 	%fd867, %fd866, 0dBFE62E42FEFA39EF, %fd865;
	fma.rn.f64 	%fd868, %fd867, 0d3E5AE904A4741B81, 0d3E928A27F89B6999;
	fma.rn.f64 	%fd869, %fd868, %fd867, 0d3EC71DE715FF7E07;
	fma.rn.f64 	%fd870, %fd869, %fd867, 0d3EFA019A6B0AC45A;
	fma.rn.f64 	%fd871, %fd870, %fd867, 0d3F2A01A017EED94F;
	fma.rn.f64 	%fd872, %fd871, %fd867, 0d3F56C16C17F2A71B;
	fma.rn.f64 	%fd873, %fd872, %fd867, 0d3F811111111173C4;
	fma.rn.f64 	%fd874, %fd873, %fd867, 0d3FA555555555211A;
	fma.rn.f64 	%fd875, %fd874, %fd867, 0d3FC5555555555540;
	fma.rn.f64 	%fd876, %fd875, %fd867, 0d3FE0000000000005;
	mul.f64 	%fd877, %fd867, %fd876;
	fma.rn.f64 	%fd878, %fd877, %fd867, %fd867;
	ex2.approx.ftz.f32 	%f52, %f51;
	cvt.f64.f32 	%fd879, %f52;
	mov.f64 	%fd880, 0d3FF0000000000000;
	sub.f64 	%fd881, %fd880, %fd879;
	neg.f64 	%fd882, %fd878;
	fma.rn.f64 	%fd883, %fd882, %fd879, %fd881;
	mov.f64 	%fd884, 0d4000000000000000;
	sub.f64 	%fd885, %fd884, %fd883;
	rcp.approx.ftz.f64 	%fd886, %fd885;
	neg.f64 	%fd887, %fd885;
	fma.rn.f64 	%fd888, %fd887, %fd886, 0d3FF0000000000000;
	fma.rn.f64 	%fd889, %fd888, %fd888, %fd888;
	fma.rn.f64 	%fd890, %fd889, %fd886, %fd886;
	fma.rn.f64 	%fd891, %fd890, 0dC000000000000000, 0d3FF0000000000000;
	setp.gt.u32 	%p61, %r83, 1077088193;
	selp.f64 	%fd892, 0d3FF0000000000000, %fd891, %p61;
	copysign.f64 	%fd1330, %fd182, %fd892;
	bra.uni 	$L__BB1_69;
$L__BB1_68:
	mul.f64 	%fd893, %fd182, %fd182;
	fma.rn.f64 	%fd894, %fd893, 0dBEF0BC46E2F5E964, 0d3F14359F420AFC3D;
	fma.rn.f64 	%fd895, %fd894, %fd893, 0dBF2DF9F0728C5D84;
	fma.rn.f64 	%fd896, %fd895, %fd893, 0d3F4337D1CEC4F033;
	fma.rn.f64 	%fd897, %fd896, %fd893, 0dBF57D6E9674335B3;
	fma.rn.f64 	%fd898, %fd897, %fd893, 0d3F6D6D000D7AAD3D;
	fma.rn.f64 	%fd899, %fd898, %fd893, 0dBF8226E1F3CF1EF5;
	fma.rn.f64 	%fd900, %fd899, %fd893, 0d3F9664F47EC0C8CF;
	fma.rn.f64 	%fd901, %fd900, %fd893, 0dBFABA1BA1B80AB40;
	fma.rn.f64 	%fd902, %fd901, %fd893, 0d3FC111111110FA4A;
	fma.rn.f64 	%fd903, %fd902, %fd893, 0dBFD5555555555550;
	fma.rn.f64 	%fd904, %fd903, %fd893, 0d0000000000000000;
	fma.rn.f64 	%fd1330, %fd904, %fd182, %fd182;
$L__BB1_69:
	mul.f64 	%fd905, %fd165, %fd1330;
	st.global.f64 	[%rd47+16], %fd905;
	ld.global.f64 	%fd906, [%rd45+24];
	mul.f64 	%fd907, %fd103, %fd1323;
	fma.rn.f64 	%fd187, %fd127, %fd906, %fd907;
	st.global.f64 	[%rd46+24], %fd187;
	{
	.reg .b32 %temp; 
	mov.b64 	{%temp, %r316}, %fd187;
	}
	and.b32  	%r84, %r316, 2147483647;
	{
	.reg .b32 %temp; 
	mov.b64 	{%r317, %temp}, %fd187;
	}
	mov.b64 	%fd188, {%r317, %r84};
	setp.ltu.f64 	%p62, %fd188, 0d3FE4F92224DD2F1A;
	@%p62 bra 	$L__BB1_71;
	add.f64 	%fd908, %fd188, %fd188;
	cvt.rn.f32.f64 	%f53, %fd908;
	mul.f32 	%f54, %f53, 0f3FB8AA3B;
	cvt.rni.f32.f32 	%f55, %f54;
	cvt.f64.f32 	%fd909, %f55;
	fma.rn.f64 	%fd910, %fd909, 0dBFE62E42FEFA39EF, %fd908;
	fma.rn.f64 	%fd911, %fd910, 0d3E5AE904A4741B81, 0d3E928A27F89B6999;
	fma.rn.f64 	%fd912, %fd911, %fd910, 0d3EC71DE715FF7E07;
	fma.rn.f64 	%fd913, %fd912, %fd910, 0d3EFA019A6B0AC45A;
	fma.rn.f64 	%fd914, %fd913, %fd910, 0d3F2A01A017EED94F;
	fma.rn.f64 	%fd915, %fd914, %fd910, 0d3F56C16C17F2A71B;
	fma.rn.f64 	%fd916, %fd915, %fd910, 0d3F811111111173C4;
	fma.rn.f64 	%fd917, %fd916, %fd910, 0d3FA555555555211A;
	fma.rn.f64 	%fd918, %fd917, %fd910, 0d3FC5555555555540;
	fma.rn.f64 	%fd919, %fd918, %fd910, 0d3FE0000000000005;
	mul.f64 	%fd920, %fd910, %fd919;
	fma.rn.f64 	%fd921, %fd920, %fd910, %fd910;
	ex2.approx.ftz.f32 	%f56, %f55;
	cvt.f64.f32 	%fd922, %f56;
	mov.f64 	%fd923, 0d3FF0000000000000;
	sub.f64 	%fd924, %fd923, %fd922;
	neg.f64 	%fd925, %fd921;
	fma.rn.f64 	%fd926, %fd925, %fd922, %fd924;
	mov.f64 	%fd927, 0d4000000000000000;
	sub.f64 	%fd928, %fd927, %fd926;
	rcp.approx.ftz.f64 	%fd929, %fd928;
	neg.f64 	%fd930, %fd928;
	fma.rn.f64 	%fd931, %fd930, %fd929, 0d3FF0000000000000;
	fma.rn.f64 	%fd932, %fd931, %fd931, %fd931;
	fma.rn.f64 	%fd933, %fd932, %fd929, %fd929;
	fma.rn.f64 	%fd934, %fd933, 0dC000000000000000, 0d3FF0000000000000;
	setp.gt.u32 	%p63, %r84, 1077088193;
	selp.f64 	%fd935, 0d3FF0000000000000, %fd934, %p63;
	copysign.f64 	%fd1331, %fd187, %fd935;
	bra.uni 	$L__BB1_72;
$L__BB1_71:
	mul.f64 	%fd936, %fd187, %fd187;
	fma.rn.f64 	%fd937, %fd936, 0dBEF0BC46E2F5E964, 0d3F14359F420AFC3D;
	fma.rn.f64 	%fd938, %fd937, %fd936, 0dBF2DF9F0728C5D84;
	fma.rn.f64 	%fd939, %fd938, %fd936, 0d3F4337D1CEC4F033;
	fma.rn.f64 	%fd940, %fd939, %fd936, 0dBF57D6E9674335B3;
	fma.rn.f64 	%fd941, %fd940, %fd936, 0d3F6D6D000D7AAD3D;
	fma.rn.f64 	%fd942, %fd941, %fd936, 0dBF8226E1F3CF1EF5;
	fma.rn.f64 	%fd943, %fd942, %fd936, 0d3F9664F47EC0C8CF;
	fma.rn.f64 	%fd944, %fd943, %fd936, 0dBFABA1BA1B80AB40;
	fma.rn.f64 	%fd945, %fd944, %fd936, 0d3FC111111110FA4A;
	fma.rn.f64 	%fd946, %fd945, %fd936, 0dBFD5555555555550;
	fma.rn.f64 	%fd947, %fd946, %fd936, 0d0000000000000000;
	fma.rn.f64 	%fd1331, %fd947, %fd187, %fd187;
$L__BB1_72:
	mul.f64 	%fd948, %fd171, %fd1331;
	st.global.f64 	[%rd47+24], %fd948;
	ld.global.f64 	%fd949, [%rd48];
	st.shared.f64 	[_ZZ26gateValueComputation_Cond0PdS_S_S_S_S_S_S_S_S_S_S_S_S_S_S_S_S_S_S_iiE7tmphval], %fd949;
	ld.global.f64 	%fd950, [%rd48+8];
	st.shared.f64 	[_ZZ26gateValueComputation_Cond0PdS_S_S_S_S_S_S_S_S_S_S_S_S_S_S_S_S_S_S_iiE7tmphval+8], %fd950;
	ld.global.f64 	%fd951, [%rd48+16];
	st.shared.f64 	[_ZZ26gateValueComputation_Cond0PdS_S_S_S_S_S_S_S_S_S_S_S_S_S_S_S_S_S_S_iiE7tmphval+16], %fd951;
	st.shared.f64 	[_ZZ26gateValueComputation_Cond0PdS_S_S_S_S_S_S_S_S_S_S_S_S_S_S_S_S_S_S_iiE7tmphval+24], %fd948;
	fma.rn.f64 	%fd952, %fd1, %fd949, 0d0000000000000000;
	fma.rn.f64 	%fd953, %fd2, %fd950, %fd952;
	fma.rn.f64 	%fd954, %fd3, %fd951, %fd953;
	fma.rn.f64 	%fd955, %fd4, %fd948, %fd954;
	ld.shared.f64 	%fd956, [%r31];
	add.f64 	%fd957, %fd955, %fd956;
	st.shared.f64 	[%r31], %fd957;
	fma.rn.f64 	%fd958, %fd5, %fd949, 0d0000000000000000;
	fma.rn.f64 	%fd959, %fd6, %fd950, %fd958;
	fma.rn.f64 	%fd960, %fd7, %fd951, %fd959;
	fma.rn.f64 	%fd961, %fd8, %fd948, %fd960;
	ld.shared.f64 	%fd962, [%r31+8];
	add.f64 	%fd963, %fd961, %fd962;
	st.shared.f64 	[%r31+8], %fd963;
	fma.rn.f64 	%fd964, %fd9, %fd949, 0d0000000000000000;
	fma.rn.f64 	%fd965, %fd10, %fd950, %fd964;
	fma.rn.f64 	%fd966, %fd11, %fd951, %fd965;
	fma.rn.f64 	%fd967, %fd12, %fd948, %fd966;
	ld.shared.f64 	%fd968, [%r31+16];
	add.f64 	%fd969, %fd967, %fd968;
	st.shared.f64 	[%r31+16], %fd969;
	fma.rn.f64 	%fd970, %fd13, %fd949, 0d0000000000000000;
	fma.rn.f64 	%fd971, %fd14, %fd950, %fd970;
	fma.rn.f64 	%fd972, %fd15, %fd951, %fd971;
	fma.rn.f64 	%fd973, %fd16, %fd948, %fd972;
	ld.shared.f64 	%fd974, [%r31+24];
	add.f64 	%fd975, %fd973, %fd974;
	st.shared.f64 	[%r31+24], %fd975;
	fma.rn.f64 	%fd976, %fd20, %fd949, 0d0000000000000000;
	fma.rn.f64 	%fd977, %fd21, %fd950, %fd976;
	fma.rn.f64 	%fd978, %fd22, %fd951, %fd977;
	fma.rn.f64 	%fd979, %fd23, %fd948, %fd978;
	ld.shared.f64 	%fd980, [%r32];
	add.f64 	%fd981, %fd979, %fd980;
	st.shared.f64 	[%r32], %fd981;
	fma.rn.f64 	%fd982, %fd24, %fd949, 0d0000000000000000;
	fma.rn.f64 	%fd983, %fd25, %fd950, %fd982;
	fma.rn.f64 	%fd984, %fd26, %fd951, %fd983;
	fma.rn.f64 	%fd985, %fd27, %fd948, %fd984;
	ld.shared.f64 	%fd986, [%r32+8];
	add.f64 	%fd987, %fd985, %fd986;
	st.shared.f64 	[%r32+8], %fd987;
	fma.rn.f64 	%fd988, %fd28, %fd949, 0d0000000000000000;
	fma.rn.f64 	%fd989, %fd29, %fd950, %fd988;
	fma.rn.f64 	%fd990, %fd30, %fd951, %fd989;
	fma.rn.f64 	%fd991, %fd31, %fd948, %fd990;
	ld.shared.f64 	%fd992, [%r32+16];
	add.f64 	%fd993, %fd991, %fd992;
	st.shared.f64 	[%r32+16], %fd993;
	fma.rn.f64 	%fd994, %fd32, %fd949, 0d0000000000000000;
	fma.rn.f64 	%fd995, %fd33, %fd950, %fd994;
	fma.rn.f64 	%fd996, %fd34, %fd951, %fd995;
	fma.rn.f64 	%fd997, %fd35, %fd948, %fd996;
	ld.shared.f64 	%fd998, [%r32+24];
	add.f64 	%fd999, %fd997, %fd998;
	st.shared.f64 	[%r32+24], %fd999;
	fma.rn.f64 	%fd1000, %fd40, %fd949, 0d0000000000000000;
	fma.rn.f64 	%fd1001, %fd41, %fd950, %fd1000;
	fma.rn.f64 	%fd1002, %fd42, %fd951, %fd1001;
	fma.rn.f64 	%fd1003, %fd43, %fd948, %fd1002;
	ld.shared.f64 	%fd1004, [%r33];
	add.f64 	%fd1005, %fd1003, %fd1004;
	st.shared.f64 	[%r33], %fd1005;
	fma.rn.f64 	%fd1006, %fd44, %fd949, 0d0000000000000000;
	fma.rn.f64 	%fd1007, %fd45, %fd950, %fd1006;
	fma.rn.f64 	%fd1008, %fd46, %fd951, %fd1007;
	fma.rn.f64 	%fd1009, %fd47, %fd948, %fd1008;
	ld.shared.f64 	%fd1010, [%r33+8];
	add.f64 	%fd1011, %fd1009, %fd1010;
	st.shared.f64 	[%r33+8], %fd1011;
	fma.rn.f64 	%fd1012, %fd48, %fd949, 0d0000000000000000;
	fma.rn.f64 	%fd1013, %fd49, %fd950, %fd1012;
	fma.rn.f64 	%fd1014, %fd50, %fd951, %fd1013;
	fma.rn.f64 	%fd1015, %fd51, %fd948, %fd1014;
	ld.shared.f64 	%fd1016, [%r33+16];
	add.f64 	%fd1017, %fd1015, %fd1016;
	st.shared.f64 	[%r33+16], %fd1017;
	fma.rn.f64 	%fd1018, %fd52, %fd949, 0d0000000000000000;
	fma.rn.f64 	%fd1019, %fd53, %fd950, %fd1018;
	fma.rn.f64 	%fd1020, %fd54, %fd951, %fd1019;
	fma.rn.f64 	%fd1021, %fd55, %fd948, %fd1020;
	ld.shared.f64 	%fd1022, [%r33+24];
	add.f64 	%fd1023, %fd1021, %fd1022;
	st.shared.f64 	[%r33+24], %fd1023;
	fma.rn.f64 	%fd1024, %fd60, %fd949, 0d0000000000000000;
	fma.rn.f64 	%fd1025, %fd61, %fd950, %fd1024;
	fma.rn.f64 	%fd1026, %fd62, %fd951, %fd1025;
	fma.rn.f64 	%fd1027, %fd63, %fd948, %fd1026;
	ld.shared.f64 	%fd1028, [%r34];
	add.f64 	%fd1029, %fd1027, %fd1028;
	st.shared.f64 	[%r34], %fd1029;
	fma.rn.f64 	%fd1030, %fd64, %fd949, 0d0000000000000000;
	fma.rn.f64 	%fd1031, %fd65, %fd950, %fd1030;
	fma.rn.f64 	%fd1032, %fd66, %fd951, %fd1031;
	fma.rn.f64 	%fd1033, %fd67, %fd948, %fd1032;
	ld.shared.f64 	%fd1034, [%r34+8];
	add.f64 	%fd1035, %fd1033, %fd1034;
	st.shared.f64 	[%r34+8], %fd1035;
	fma.rn.f64 	%fd1036, %fd68, %fd949, 0d0000000000000000;
	fma.rn.f64 	%fd1037, %fd69, %fd950, %fd1036;
	fma.rn.f64 	%fd1038, %fd70, %fd951, %fd1037;
	fma.rn.f64 	%fd1039, %fd71, %fd948, %fd1038;
	ld.shared.f64 	%fd1040, [%r34+16];
	add.f64 	%fd1041, %fd1039, %fd1040;
	st.shared.f64 	[%r34+16], %fd1041;
	fma.rn.f64 	%fd1042, %fd72, %fd949, 0d0000000000000000;
	fma.rn.f64 	%fd1043, %fd73, %fd950, %fd1042;
	fma.rn.f64 	%fd1044, %fd74, %fd951, %fd1043;
	fma.rn.f64 	%fd1045, %fd75, %fd948, %fd1044;
	ld.shared.f64 	%fd1046, [%r34+24];
	add.f64 	%fd1047, %fd1045, %fd1046;
	st.shared.f64 	[%r34+24], %fd1047;
	st.global.f64 	[%rd49], %fd957;
	st.global.f64 	[%rd49+8], %fd963;
	st.global.f64 	[%rd49+16], %fd969;
	st.global.f64 	[%rd49+24], %fd975;
	st.global.f64 	[%rd50], %fd981;
	st.global.f64 	[%rd50+8], %fd987;
	st.global.f64 	[%rd50+16], %fd993;
	st.global.f64 	[%rd50+24], %fd999;
	st.global.f64 	[%rd51], %fd1005;
	st.global.f64 	[%rd51+8], %fd1011;
	st.global.f64 	[%rd51+16], %fd1017;
	st.global.f64 	[%rd51+24], %fd1023;
	st.global.f64 	[%rd52], %fd1029;
	st.global.f64 	[%rd52+8], %fd1035;
	st.global.f64 	[%rd52+16], %fd1041;
	st.global.f64 	[%rd52+24], %fd1047;
$L__BB1_73:
	bar.sync 	0;
	setp.le.s32 	%p64, %r1, %r332;
	@%p64 bra 	$L__BB1_75;
	mul.wide.s32 	%rd103, %r329, 8;
	add.s64 	%rd104, %rd5, %rd103;
	ld.global.f64 	%fd1048, [%rd104];
	ld.global.f64 	%fd1049, [%rd104+8];
	ld.global.f64 	%fd1050, [%rd104+16];
	ld.global.f64 	%fd1051, [%rd104+24];
	add.s64 	%rd105, %rd104, %rd23;
	ld.global.f64 	%fd1052, [%rd105];
	ld.global.f64 	%fd1053, [%rd105+8];
	ld.global.f64 	%fd1054, [%rd105+16];
	ld.global.f64 	%fd1055, [%rd105+24];
	add.s64 	%rd106, %rd105, %rd23;
	ld.global.f64 	%fd1056, [%rd106];
	ld.global.f64 	%fd1057, [%rd106+8];
	ld.global.f64 	%fd1058, [%rd106+16];
	ld.global.f64 	%fd1059, [%rd106+24];
	add.s64 	%rd107, %rd106, %rd23;
	ld.global.f64 	%fd1060, [%rd107];
	ld.global.f64 	%fd1061, [%rd107+8];
	ld.global.f64 	%fd1062, [%rd107+16];
	ld.global.f64 	%fd1063, [%rd107+24];
	ld.shared.f64 	%fd1064, [_ZZ26gateValueComputation_Cond0PdS_S_S_S_S_S_S_S_S_S_S_S_S_S_S_S_S_S_S_iiE6tmpHpr];
	fma.rn.f64 	%fd1065, %fd1048, %fd1064, 0d0000000000000000;
	ld.shared.f64 	%fd1066, [_ZZ26gateValueComputation_Cond0PdS_S_S_S_S_S_S_S_S_S_S_S_S_S_S_S_S_S_S_iiE6tmpHpr+8];
	fma.rn.f64 	%fd1067, %fd1049, %fd1066, %fd1065;
	ld.shared.f64 	%fd1068, [_ZZ26gateValueComputation_Cond0PdS_S_S_S_S_S_S_S_S_S_S_S_S_S_S_S_S_S_S_iiE6tmpHpr+16];
	fma.rn.f64 	%fd1069, %fd1050, %fd1068, %fd1067;
	ld.shared.f64 	%fd1070, [_ZZ26gateValueComputation_Cond0PdS_S_S_S_S_S_S_S_S_S_S_S_S_S_S_S_S_S_S_iiE6tmpHpr+24];
	fma.rn.f64 	%fd1071, %fd1051, %fd1070, %fd1069;
	ld.shared.f64 	%fd1072, [%r27];
	add.f64 	%fd1073, %fd1071, %fd1072;
	st.shared.f64 	[%r27], %fd1073;
	fma.rn.f64 	%fd1074, %fd1052, %fd1064, 0d0000000000000000;
	fma.rn.f64 	%fd1075, %fd1053, %fd1066, %fd1074;
	fma.rn.f64 	%fd1076, %fd1054, %fd1068, %fd1075;
	fma.rn.f64 	%fd1077, %fd1055, %fd1070, %fd1076;
	ld.shared.f64 	%fd1078, [%r27+8];
	add.f64 	%fd1079, %fd1077, %fd1078;
	st.shared.f64 	[%r27+8], %fd1079;
	fma.rn.f64 	%fd1080, %fd1056, %fd1064, 0d0000000000000000;
	fma.rn.f64 	%fd1081, %fd1057, %fd1066, %fd1080;
	fma.rn.f64 	%fd1082, %fd1058, %fd1068, %fd1081;
	fma.rn.f64 	%fd1083, %fd1059, %fd1070, %fd1082;
	ld.shared.f64 	%fd1084, [%r27+16];
	add.f64 	%fd1085, %fd1083, %fd1084;
	st.shared.f64 	[%r27+16], %fd1085;
	fma.rn.f64 	%fd1086, %fd1060, %fd1064, 0d0000000000000000;
	fma.rn.f64 	%fd1087, %fd1061, %fd1066, %fd1086;
	fma.rn.f64 	%fd1088, %fd1062, %fd1068, %fd1087;
	fma.rn.f64 	%fd1089, %fd1063, %fd1070, %fd1088;
	ld.shared.f64 	%fd1090, [%r27+24];
	add.f64 	%fd1091, %fd1089, %fd1090;
	st.shared.f64 	[%r27+24], %fd1091;
	ld.shared.f64 	%fd1092, [_ZZ26gateValueComputation_Cond0PdS_S_S_S_S_S_S_S_S_S_S_S_S_S_S_S_S_S_S_iiE7tmphval];
	fma.rn.f64 	%fd1093, %fd1048, %fd1092, 0d0000000000000000;
	ld.shared.f64 	%fd1094, [_ZZ26gateValueComputation_Cond0PdS_S_S_S_S_S_S_S_S_S_S_S_S_S_S_S_S_S_S_iiE7tmphval+8];
	fma.rn.f64 	%fd1095, %fd1049, %fd1094, %fd1093;
	ld.shared.f64 	%fd1096, [_ZZ26gateValueComputation_Cond0PdS_S_S_S_S_S_S_S_S_S_S_S_S_S_S_S_S_S_S_iiE7tmphval+16];
	fma.rn.f64 	%fd1097, %fd1050, %fd1096, %fd1095;
	ld.shared.f64 	%fd1098, [_ZZ26gateValueComputation_Cond0PdS_S_S_S_S_S_S_S_S_S_S_S_S_S_S_S_S_S_S_iiE7tmphval+24];
	fma.rn.f64 	%fd1099, %fd1051, %fd1098, %fd1097;
	ld.shared.f64 	%fd1100, [%r31];
	add.f64 	%fd1101, %fd1099, %fd1100;
	st.shared.f64 	[%r31], %fd1101;
	fma.rn.f64 	%fd1102, %fd1052, %fd1092, 0d0000000000000000;
	fma.rn.f64 	%fd1103, %fd1053, %fd1094, %fd1102;
	fma.rn.f64 	%fd1104, %fd1054, %fd1096, %fd1103;
	fma.rn.f64 	%fd1105, %fd1055, %fd1098, %fd1104;
	ld.shared.f64 	%fd1106, [%r31+8];
	add.f64 	%fd1107, %fd1105, %fd1106;
	st.shared.f64 	[%r31+8], %fd1107;
	fma.rn.f64 	%fd1108, %fd1056, %fd1092, 0d0000000000000000;
	fma.rn.f64 	%fd1109, %fd1057, %fd1094, %fd1108;
	fma.rn.f64 	%fd1110, %fd1058, %fd1096, %fd1109;
	fma.rn.f64 	%fd1111, %fd1059, %fd1098, %fd1110;
	ld.shared.f64 	%fd1112, [%r31+16];
	add.f64 	%fd1113, %fd1111, %fd1112;
	st.shared.f64 	[%r31+16], %fd1113;
	fma.rn.f64 	%fd1114, %fd1060, %fd1092, 0d0000000000000000;
	fma.rn.f64 	%fd1115, %fd1061, %fd1094, %fd1114;
	fma.rn.f64 	%fd1116, %fd1062, %fd1096, %fd1115;
	fma.rn.f64 	%fd1117, %fd1063, %fd1098, %fd1116;
	ld.shared.f64 	%fd1118, [%r31+24];
	add.f64 	%fd1119, %fd1117, %fd1118;
	st.shared.f64 	[%r31+24], %fd1119;
	add.s64 	%rd108, %rd6, %rd103;
	ld.global.f64 	%fd1120, [%rd108];
	ld.global.f64 	%fd1121, [%rd108+8];
	ld.global.f64 	%fd1122, [%rd108+16];
	ld.global.f64 	%fd1123, [%rd108+24];
	add.s64 	%rd109, %rd108, %rd23;
	ld.global.f64 	%fd1124, [%rd109];
	ld.global.f64 	%fd1125, [%rd109+8];
	ld.global.f64 	%fd1126, [%rd109+16];
	ld.global.f64 	%fd1127, [%rd109+24];
	add.s64 	%rd110, %rd109, %rd23;
	ld.global.f64 	%fd1128, [%rd110];
	ld.global.f64 	%fd1129, [%rd110+8];
	ld.global.f64 	%fd1130, [%rd110+16];
	ld.global.f64 	%fd1131, [%rd110+24];
	add.s64 	%rd111, %rd110, %rd23;
	ld.global.f64 	%fd1132, [%rd111];
	ld.global.f64 	%fd1133, [%rd111+8];
	ld.global.f64 	%fd1134, [%rd111+16];
	ld.global.f64 	%fd1135, [%rd111+24];
	fma.rn.f64 	%fd1136, %fd1120, %fd1064, 0d0000000000000000;
	fma.rn.f64 	%fd1137, %fd1121, %fd1066, %fd1136;
	fma.rn.f64 	%fd1138, %fd1122, %fd1068, %fd1137;
	fma.rn.f64 	%fd1139, %fd1123, %fd1070, %fd1138;
	ld.shared.f64 	%fd1140, [%r28];
	add.f64 	%fd1141, %fd1139, %fd1140;
	st.shared.f64 	[%r28], %fd1141;
	fma.rn.f64 	%fd1142, %fd1124, %fd1064, 0d0000000000000000;
	fma.rn.f64 	%fd1143, %fd1125, %fd1066, %fd1142;
	fma.rn.f64 	%fd1144, %fd1126, %fd1068, %fd1143;
	fma.rn.f64 	%fd1145, %fd1127, %fd1070, %fd1144;
	ld.shared.f64 	%fd1146, [%r28+8];
	add.f64 	%fd1147, %fd1145, %fd1146;
	st.shared.f64 	[%r28+8], %fd1147;
	fma.rn.f64 	%fd1148, %fd1128, %fd1064, 0d0000000000000000;
	fma.rn.f64 	%fd1149, %fd1129, %fd1066, %fd1148;
	fma.rn.f64 	%fd1150, %fd1130, %fd1068, %fd1149;
	fma.rn.f64 	%fd1151, %fd1131, %fd1070, %fd1150;
	ld.shared.f64 	%fd1152, [%r28+16];
	add.f64 	%fd1153, %fd1151, %fd1152;
	st.shared.f64 	[%r28+16], %fd1153;
	fma.rn.f64 	%fd1154, %fd1132, %fd1064, 0d0000000000000000;
	fma.rn.f64 	%fd1155, %fd1133, %fd1066, %fd1154;
	fma.rn.f64 	%fd1156, %fd1134, %fd1068, %fd1155;
	fma.rn.f64 	%fd1157, %fd1135, %fd1070, %fd1156;
	ld.shared.f64 	%fd1158, [%r28+24];
	add.f64 	%fd1159, %fd1157, %fd1158;
	st.shared.f64 	[%r28+24], %fd1159;
	fma.rn.f64 	%fd1160, %fd1120, %fd1092, 0d0000000000000000;
	fma.rn.f64 	%fd1161, %fd1121, %fd1094, %fd1160;
	fma.rn.f64 	%fd1162, %fd1122, %fd1096, %fd1161;
	fma.rn.f64 	%fd1163, %fd1123, %fd1098, %fd1162;
	ld.shared.f64 	%fd1164, [%r32];
	add.f64 	%fd1165, %fd1163, %fd1164;
	st.shared.f64 	[%r32], %fd1165;
	fma.rn.f64 	%fd1166, %fd1124, %fd1092, 0d0000000000000000;
	fma.rn.f64 	%fd1167, %fd1125, %fd1094, %fd1166;
	fma.rn.f64 	%fd1168, %fd1126, %fd1096, %fd1167;
	fma.rn.f64 	%fd1169, %fd1127, %fd1098, %fd1168;
	ld.shared.f64 	%fd1170, [%r32+8];
	add.f64 	%fd1171, %fd1169, %fd1170;
	st.shared.f64 	[%r32+8], %fd1171;
	fma.rn.f64 	%fd1172, %fd1128, %fd1092, 0d0000000000000000;
	fma.rn.f64 	%fd1173, %fd1129, %fd1094, %fd1172;
	fma.rn.f64 	%fd1174, %fd1130, %fd1096, %fd1173;
	fma.rn.f64 	%fd1175, %fd1131, %fd1098, %fd1174;
	ld.shared.f64 	%fd1176, [%r32+16];
	add.f64 	%fd1177, %fd1175, %fd1176;
	st.shared.f64 	[%r32+16], %fd1177;
	fma.rn.f64 	%fd1178, %fd1132, %fd1092, 0d0000000000000000;
	fma.rn.f64 	%fd1179, %fd1133, %fd1094, %fd1178;
	fma.rn.f64 	%fd1180, %fd1134, %fd1096, %fd1179;
	fma.rn.f64 	%fd1181, %fd1135, %fd1098, %fd1180;
	ld.shared.f64 	%fd1182, [%r32+24];
	add.f64 	%fd1183, %fd1181, %fd1182;
	st.shared.f64 	[%r32+24], %fd1183;
	add.s64 	%rd112, %rd7, %rd103;
	ld.global.f64 	%fd1184, [%rd112];
	ld.global.f64 	%fd1185, [%rd112+8];
	ld.global.f64 	%fd1186, [%rd112+16];
	ld.global.f64 	%fd1187, [%rd112+24];
	add.s64 	%rd113, %rd112, %rd23;
	ld.global.f64 	%fd1188, [%rd113];
	ld.global.f64 	%fd1189, [%rd113+8];
	ld.global.f64 	%fd1190, [%rd113+16];
	ld.global.f64 	%fd1191, [%rd113+24];
	add.s64 	%rd114, %rd113, %rd23;
	ld.global.f64 	%fd1192, [%rd114];
	ld.global.f64 	%fd1193, [%rd114+8];
	ld.global.f64 	%fd1194, [%rd114+16];
	ld.global.f64 	%fd1195, [%rd114+24];
	add.s64 	%rd115, %rd114, %rd23;
	ld.global.f64 	%fd1196, [%rd115];
	ld.global.f64 	%fd1197, [%rd115+8];
	ld.global.f64 	%fd1198, [%rd115+16];
	ld.global.f64 	%fd1199, [%rd115+24];
	fma.rn.f64 	%fd1200, %fd1184, %fd1064, 0d0000000000000000;
	fma.rn.f64 	%fd1201, %fd1185, %fd1066, %fd1200;
	fma.rn.f64 	%fd1202, %fd1186, %fd1068, %fd1201;
	fma.rn.f64 	%fd1203, %fd1187, %fd1070, %fd1202;
	ld.shared.f64 	%fd1204, [%r29];
	add.f64 	%fd1205, %fd1203, %fd1204;
	st.shared.f64 	[%r29], %fd1205;
	fma.rn.f64 	%fd1206, %fd1188, %fd1064, 0d0000000000000000;
	fma.rn.f64 	%fd1207, %fd1189, %fd1066, %fd1206;
	fma.rn.f64 	%fd1208, %fd1190, %fd1068, %fd1207;
	fma.rn.f64 	%fd1209, %fd1191, %fd1070, %fd1208;
	ld.shared.f64 	%fd1210, [%r29+8];
	add.f64 	%fd1211, %fd1209, %fd1210;
	st.shared.f64 	[%r29+8], %fd1211;
	fma.rn.f64 	%fd1212, %fd1192, %fd1064, 0d0000000000000000;
	fma.rn.f64 	%fd1213, %fd1193, %fd1066, %fd1212;
	fma.rn.f64 	%fd1214, %fd1194, %fd1068, %fd1213;
	fma.rn.f64 	%fd1215, %fd1195, %fd1070, %fd1214;
	ld.shared.f64 	%fd1216, [%r29+16];
	add.f64 	%fd1217, %fd1215, %fd1216;
	st.shared.f64 	[%r29+16], %fd1217;
	fma.rn.f64 	%fd1218, %fd1196, %fd1064, 0d0000000000000000;
	fma.rn.f64 	%fd1219, %fd1197, %fd1066, %fd1218;
	fma.rn.f64 	%fd1220, %fd1198, %fd1068, %fd1219;
	fma.rn.f64 	%fd1221, %fd1199, %fd1070, %fd1220;
	ld.shared.f64 	%fd1222, [%r29+24];
	add.f64 	%fd1223, %fd1221, %fd1222;
	st.shared.f64 	[%r29+24], %fd1223;
	fma.rn.f64 	%fd1224, %fd1184, %fd1092, 0d0000000000000000;
	fma.rn.f64 	%fd1225, %fd1185, %fd1094, %fd1224;
	fma.rn.f64 	%fd1226, %fd1186, %fd1096, %fd1225;
	fma.rn.f64 	%fd1227, %fd1187, %fd1098, %fd1226;
	ld.shared.f64 	%fd1228, [%r33];
	add.f64 	%fd1229, %fd1227, %fd1228;
	st.shared.f64 	[%r33], %fd1229;
	fma.rn.f64 	%fd1230, %fd1188, %fd1092, 0d0000000000000000;
	fma.rn.f64 	%fd1231, %fd1189, %fd1094, %fd1230;
	fma.rn.f64 	%fd1232, %fd1190, %fd1096, %fd1231;
	fma.rn.f64 	%fd1233, %fd1191, %fd1098, %fd1232;
	ld.shared.f64 	%fd1234, [%r33+8];
	add.f64 	%fd1235, %fd1233, %fd1234;
	st.shared.f64 	[%r33+8], %fd1235;
	fma.rn.f64 	%fd1236, %fd1192, %fd1092, 0d0000000000000000;
	fma.rn.f64 	%fd1237, %fd1193, %fd1094, %fd1236;
	fma.rn.f64 	%fd1238, %fd1194, %fd1096, %fd1237;
	fma.rn.f64 	%fd1239, %fd1195, %fd1098, %fd1238;
	ld.shared.f64 	%fd1240, [%r33+16];
	add.f64 	%fd1241, %fd1239, %fd1240;
	st.shared.f64 	[%r33+16], %fd1241;
	fma.rn.f64 	%fd1242, %fd1196, %fd1092, 0d0000000000000000;
	fma.rn.f64 	%fd1243, %fd1197, %fd1094, %fd1242;
	fma.rn.f64 	%fd1244, %fd1198, %fd1096, %fd1243;
	fma.rn.f64 	%fd1245, %fd1199, %fd1098, %fd1244;
	ld.shared.f64 	%fd1246, [%r33+24];
	add.f64 	%fd1247, %fd1245, %fd1246;
	st.shared.f64 	[%r33+24], %fd1247;
	add.s64 	%rd116, %rd8, %rd103;
	ld.global.f64 	%fd1248, [%rd116];
	ld.global.f64 	%fd1249, [%rd116+8];
	ld.global.f64 	%fd1250, [%rd116+16];
	ld.global.f64 	%fd1251, [%rd116+24];
	add.s64 	%rd117, %rd116, %rd23;
	ld.global.f64 	%fd1252, [%rd117];
	ld.global.f64 	%fd1253, [%rd117+8];
	ld.global.f64 	%fd1254, [%rd117+16];
	ld.global.f64 	%fd1255, [%rd117+24];
	add.s64 	%rd118, %rd117, %rd23;
	ld.global.f64 	%fd1256, [%rd118];
	ld.global.f64 	%fd1257, [%rd118+8];
	ld.global.f64 	%fd1258, [%rd118+16];
	ld.global.f64 	%fd1259, [%rd118+24];
	add.s64 	%rd119, %rd118, %rd23;
	ld.global.f64 	%fd1260, [%rd119];
	ld.global.f64 	%fd1261, [%rd119+8];
	ld.global.f64 	%fd1262, [%rd119+16];
	ld.global.f64 	%fd1263, [%rd119+24];
	fma.rn.f64 	%fd1264, %fd1248, %fd1064, 0d0000000000000000;
	fma.rn.f64 	%fd1265, %fd1249, %fd1066, %fd1264;
	fma.rn.f64 	%fd1266, %fd1250, %fd1068, %fd1265;
	fma.rn.f64 	%fd1267, %fd1251, %fd1070, %fd1266;
	ld.shared.f64 	%fd1268, [%r30];
	add.f64 	%fd1269, %fd1267, %fd1268;
	st.shared.f64 	[%r30], %fd1269;
	fma.rn.f64 	%fd1270, %fd1252, %fd1064, 0d0000000000000000;
	fma.rn.f64 	%fd1271, %fd1253, %fd1066, %fd1270;
	fma.rn.f64 	%fd1272, %fd1254, %fd1068, %fd1271;
	fma.rn.f64 	%fd1273, %fd1255, %fd1070, %fd1272;
	ld.shared.f64 	%fd1274, [%r30+8];
	add.f64 	%fd1275, %fd1273, %fd1274;
	st.shared.f64 	[%r30+8], %fd1275;
	fma.rn.f64 	%fd1276, %fd1256, %fd1064, 0d0000000000000000;
	fma.rn.f64 	%fd1277, %fd1257, %fd1066, %fd1276;
	fma.rn.f64 	%fd1278, %fd1258, %fd1068, %fd1277;
	fma.rn.f64 	%fd1279, %fd1259, %fd1070, %fd1278;
	ld.shared.f64 	%fd1280, [%r30+16];
	add.f64 	%fd1281, %fd1279, %fd1280;
	st.shared.f64 	[%r30+16], %fd1281;
	fma.rn.f64 	%fd1282, %fd1260, %fd1064, 0d0000000000000000;
	fma.rn.f64 	%fd1283, %fd1261, %fd1066, %fd1282;
	fma.rn.f64 	%fd1284, %fd1262, %fd1068, %fd1283;
	fma.rn.f64 	%fd1285, %fd1263, %fd1070, %fd1284;
	ld.shared.f64 	%fd1286, [%r30+24];
	add.f64 	%fd1287, %fd1285, %fd1286;
	st.shared.f64 	[%r30+24], %fd1287;
	fma.rn.f64 	%fd1288, %fd1248, %fd1092, 0d0000000000000000;
	fma.rn.f64 	%fd1289, %fd1249, %fd1094, %fd1288;
	fma.rn.f64 	%fd1290, %fd1250, %fd1096, %fd1289;
	fma.rn.f64 	%fd1291, %fd1251, %fd1098, %fd1290;
	ld.shared.f64 	%fd1292, [%r34];
	add.f64 	%fd1293, %fd1291, %fd1292;
	st.shared.f64 	[%r34], %fd1293;
	fma.rn.f64 	%fd1294, %fd1252, %fd1092, 0d0000000000000000;
	fma.rn.f64 	%fd1295, %fd1253, %fd1094, %fd1294;
	fma.rn.f64 	%fd1296, %fd1254, %fd1096, %fd1295;
	fma.rn.f64 	%fd1297, %fd1255, %fd1098, %fd1296;
	ld.shared.f64 	%fd1298, [%r34+8];
	add.f64 	%fd1299, %fd1297, %fd1298;
	st.shared.f64 	[%r34+8], %fd1299;
	fma.rn.f64 	%fd1300, %fd1256, %fd1092, 0d0000000000000000;
	fma.rn.f64 	%fd1301, %fd1257, %fd1094, %fd1300;
	fma.rn.f64 	%fd1302, %fd1258, %fd1096, %fd1301;
	fma.rn.f64 	%fd1303, %fd1259, %fd1098, %fd1302;
	ld.shared.f64 	%fd1304, [%r34+16];
	add.f64 	%fd1305, %fd1303, %fd1304;
	st.shared.f64 	[%r34+16], %fd1305;
	fma.rn.f64 	%fd1306, %fd1260, %fd1092, 0d0000000000000000;
	fma.rn.f64 	%fd1307, %fd1261, %fd1094, %fd1306;
	fma.rn.f64 	%fd1308, %fd1262, %fd1096, %fd1307;
	fma.rn.f64 	%fd1309, %fd1263, %fd1098, %fd1308;
	ld.shared.f64 	%fd1310, [%r34+24];
	add.f64 	%fd1311, %fd1309, %fd1310;
	st.shared.f64 	[%r34+24], %fd1311;
$L__BB1_75:
	bar.sync 	0;
	add.s32 	%r332, %r332, 1;
	add.s32 	%r331, %r331, 1;
	setp.ne.s32 	%p65, %r331, 0;
	add.s32 	%r330, %r330, 1;
	add.s32 	%r329, %r329, 4;
	@%p65 bra 	$L__BB1_11;
$L__BB1_76:
	ret;

}
	// .globl	_Z30outputElementComputation_Cond1PdS_S_S_S_S_S_S_S_S_S_S_S_S_S_iii
.visible .entry _Z30outputElementComputation_Cond1PdS_S_S_S_S_S_S_S_S_S_S_S_S_S_iii(
	.param .u64 .ptr .align 1 _Z30outputElementComputation_Cond1PdS_S_S_S_S_S_S_S_S_S_S_S_S_S_iii_param_0,
	.param .u64 .ptr .align 1 _Z30outputElementComputation_Cond1PdS_S_S_S_S_S_S_S_S_S_S_S_S_S_iii_param_1,
	.param .u64 .ptr .align 1 _Z30outputElementComputation_Cond1PdS_S_S_S_S_S_S_S_S_S_S_S_S_S_iii_param_2,
	.param .u64 .ptr .align 1 _Z30outputElementComputation_Cond1PdS_S_S_S_S_S_S_S_S_S_S_S_S_S_iii_param_3,
	.param .u64 .ptr .align 1 _Z30outputElementComputation_Cond1PdS_S_S_S_S_S_S_S_S_S_S_S_S_S_iii_param_4,
	.param .u64 .ptr .align 1 _Z30outputElementComputation_Cond1PdS_S_S_S_S_S_S_S_S_S_S_S_S_S_iii_param_5,
	.param .u64 .ptr .align 1 _Z30outputElementComputation_Cond1PdS_S_S_S_S_S_S_S_S_S_S_S_S_S_iii_param_6,
	.param .u64 .ptr .align 1 _Z30outputElementComputation_Cond1PdS_S_S_S_S_S_S_S_S_S_S_S_S_S_iii_param_7,
	.param .u64 .ptr .align 1 _Z30outputElementComputation_Cond1PdS_S_S_S_S_S_S_S_S_S_S_S_S_S_iii_param_8,
	.param .u64 .ptr .align 1 _Z30outputElementComputation_Cond1PdS_S_S_S_S_S_S_S_S_S_S_S_S_S_iii_param_9,
	.param .u64 .ptr .align 1 _Z30outputElementComputation_Cond1PdS_S_S_S_S_S_S_S_S_S_S_S_S_S_iii_param_10,
	.param .u64 .ptr .align 1 _Z30outputElementComputation_Cond1PdS_S_S_S_S_S_S_S_S_S_S_S_S_S_iii_param_11,
	.param .u64 .ptr .align 1 _Z30outputElementComputation_Cond1PdS_S_S_S_S_S_S_S_S_S_S_S_S_S_iii_param_12,
	.param .u64 .ptr .align 1 _Z30outputElementComputation_Cond1PdS_S_S_S_S_S_S_S_S_S_S_S_S_S_iii_param_13,
	.param .u64 .ptr .align 1 _Z30outputElementComputation_Cond1PdS_S_S_S_S_S_S_S_S_S_S_S_S_S_iii_param_14,
	.param .u32 _Z30outputElementComputation_Cond1PdS_S_S_S_S_S_S_S_S_S_S_S_S_S_iii_param_15,
	.param .u32 _Z30outputElementComputation_Cond1PdS_S_S_S_S_S_S_S_S_S_S_S_S_S_iii_param_16,
	.param .u32 _Z30outputElementComputation_Cond1PdS_S_S_S_S_S_S_S_S_S_S_S_S_S_iii_param_17
)
{
	.reg .pred 	%p<54>;
	.reg .b32 	%r<209>;
	.reg .b32 	%f<57>;
	.reg .b64 	%rd<54>;
	.reg .b64 	%fd<809>;

	ld.param.u64 	%rd28, [_Z30outputElementComputation_Cond1PdS_S_S_S_S_S_S_S_S_S_S_S_S_S_iii_param_1];
	ld.param.u64 	%rd17, [_Z30outputElementComputation_Cond1PdS_S_S_S_S_S_S_S_S_S_S_S_S_S_iii_param_2];
	ld.param.u64 	%rd18, [_Z30outputElementComputation_Cond1PdS_S_S_S_S_S_S_S_S_S_S_S_S_S_iii_param_3];
	ld.param.u64 	%rd19, [_Z30outputElementComputation_Cond1PdS_S_S_S_S_S_S_S_S_S_S_S_S_S_iii_param_4];
	ld.param.u64 	%rd29, [_Z30outputElementComputation_Cond1PdS_S_S_S_S_S_S_S_S_S_S_S_S_S_iii_param_5];
	ld.param.u64 	%rd20, [_Z30outputElementComputation_Cond1PdS_S_S_S_S_S_S_S_S_S_S_S_S_S_iii_param_6];
	ld.param.u64 	%rd21, [_Z30outputElementComputation_Cond1PdS_S_S_S_S_S_S_S_S_S_S_S_S_S_iii_param_7];
	ld.param.u64 	%rd22, [_Z30outputElementComputation_Cond1PdS_S_S_S_S_S_S_S_S_S_S_S_S_S_iii_param_8];
	ld.param.u64 	%rd30, [_Z30outputElementComputation_Cond1PdS_S_S_S_S_S_S_S_S_S_S_S_S_S_iii_param_9];
	ld.param.u64 	%rd23, [_Z30outputElementComputation_Cond1PdS_S_S_S_S_S_S_S_S_S_S_S_S_S_iii_param_10];
	ld.param.u64 	%rd24, [_Z30outputElementComputation_Cond1PdS_S_S_S_S_S_S_S_S_S_S_S_S_S_iii_param_11];
	ld.param.u64 	%rd25, [_Z30outputElementComputation_Cond1PdS_S_S_S_S_S_S_S_S_S_S_S_S_S_iii_param_12];
	ld.param.u64 	%rd26, [_Z30outputElementComputation_Cond1PdS_S_S_S_S_S_S_S_S_S_S_S_S_S_iii_param_13];
	ld.param.u64 	%rd27, [_Z30outputElementComputation_Cond1PdS_S_S_S_S_S_S_S_S_S_S_S_S_S_iii_param_14];
	ld.param.u32 	%r46, [_Z30outputElementComputation_Cond1PdS_S_S_S_S_S_S_S_S_S_S_S_S_S_iii_param_15];
	ld.param.u32 	%r47, [_Z30outputElementComputation_Cond1PdS_S_S_S_S_S_S_S_S_S_S_S_S_S_iii_param_16];
	cvta.to.global.u64 	%rd31, %rd29;
	cvta.to.global.u64 	%rd32, %rd28;
	cvta.to.global.u64 	%rd33, %rd30;
	shl.b32 	%r1, %r46, 2;
	mul.wide.s32 	%rd34, %r1, 8;
	add.s64 	%rd1, %rd33, %rd34;
	ld.global.f64 	%fd105, [%rd1];
	add.s64 	%rd2, %rd32, %rd34;
	ld.global.f64 	%fd106, [%rd2];
	add.f64 	%fd107, %fd105, %fd106;
	add.s64 	%rd3, %rd31, %rd34;
	ld.global.f64 	%fd108, [%rd3];
	add.f64 	%fd1, %fd107, %fd108;
	neg.f64 	%fd109, %fd1;
	fma.rn.f64 	%fd110, %fd1, 0dBFF71547652B82FE, 0d4338000000000000;
	{
	.reg .b32 %temp; 
	mov.b64 	{%r2, %temp}, %fd110;
	}
	mov.f64 	%fd111, 0dC338000000000000;
	add.rn.f64 	%fd112, %fd110, %fd111;
	fma.rn.f64 	%fd113, %fd112, 0dBFE62E42FEFA39EF, %fd109;
	fma.rn.f64 	%fd114, %fd112, 0dBC7ABC9E3B39803F, %fd113;
	fma.rn.f64 	%fd115, %fd114, 0d3E5ADE1569CE2BDF, 0d3E928AF3FCA213EA;
	fma.rn.f64 	%fd116, %fd115, %fd114, 0d3EC71DEE62401315;
	fma.rn.f64 	%fd117, %fd116, %fd114, 0d3EFA01997C89EB71;
	fma.rn.f64 	%fd118, %fd117, %fd114, 0d3F2A01A014761F65;
	fma.rn.f64 	%fd119, %fd118, %fd114, 0d3F56C16C1852B7AF;
	fma.rn.f64 	%fd120, %fd119, %fd114, 0d3F81111111122322;
	fma.rn.f64 	%fd121, %fd120, %fd114, 0d3FA55555555502A1;
	fma.rn.f64 	%fd122, %fd121, %fd114, 0d3FC5555555555511;
	fma.rn.f64 	%fd123, %fd122, %fd114, 0d3FE000000000000B;
	fma.rn.f64 	%fd124, %fd123, %fd114, 0d3FF0000000000000;
	fma.rn.f64 	%fd125, %fd124, %fd114, 0d3FF0000000000000;
	{
	.reg .b32 %temp; 
	mov.b64 	{%r3, %temp}, %fd125;
	}
	{
	.reg .b32 %temp; 
	mov.b64 	{%temp, %r4}, %fd125;
	}
	shl.b32 	%r48, %r2, 20;
	add.s32 	%r49, %r48, %r4;
	mov.b64 	%fd789, {%r3, %r49};
	{
	.reg .b32 %temp; 
	mov.b64 	{%temp, %r50}, %fd109;
	}
	mov.b32 	%f13, %r50;
	abs.f32 	%f1, %f13;
	setp.lt.f32 	%p1, %f1, 0f4086232B;
	@%p1 bra 	$L__BB2_3;
	setp.gt.f64 	%p2, %fd1, 0d0000000000000000;
	mov.f64 	%fd126, 0d7FF0000000000000;
	sub.f64 	%fd127, %fd126, %fd1;
	selp.f64 	%fd789, 0d0000000000000000, %fd127, %p2;
	setp.geu.f32 	%p3, %f1, 0f40874800;
	@%p3 bra 	$L__BB2_3;
	shr.u32 	%r51, %r2, 31;
	add.s32 	%r52, %r2, %r51;
	shr.s32 	%r53, %r52, 1;
	shl.b32 	%r54, %r53, 20;
	add.s32 	%r55, %r4, %r54;
	mov.b64 	%fd128, {%r3, %r55};
	sub.s32 	%r56, %r2, %r53;
	shl.b32 	%r57, %r56, 20;
	add.s32 	%r58, %r57, 1072693248;
	mov.b32 	%r59, 0;
	mov.b64 	%fd129, {%r59, %r58};
	mul.f64 	%fd789, %fd129, %fd128;
$L__BB2_3:
	add.f64 	%fd130, %fd789, 0d3FF0000000000000;
	rcp.rn.f64 	%fd131, %fd130;
	st.global.f64 	[%rd1], %fd131;
	ld.global.f64 	%fd132, [%rd1+8];
	ld.global.f64 	%fd133, [%rd2+8];
	add.f64 	%fd134, %fd132, %fd133;
	ld.global.f64 	%fd135, [%rd3+8];
	add.f64 	%fd6, %fd134, %fd135;
	neg.f64 	%fd136, %fd6;
	fma.rn.f64 	%fd137, %fd6, 0dBFF71547652B82FE, 0d4338000000000000;
	{
	.reg .b32 %temp; 
	mov.b64 	{%r5, %temp}, %fd137;
	}
	mov.f64 	%fd138, 0dC338000000000000;
	add.rn.f64 	%fd139, %fd137, %fd138;
	fma.rn.f64 	%fd140, %fd139, 0dBFE62E42FEFA39EF, %fd136;
	fma.rn.f64 	%fd141, %fd139, 0dBC7ABC9E3B39803F, %fd140;
	fma.rn.f64 	%fd142, %fd141, 0d3E5ADE1569CE2BDF, 0d3E928AF3FCA213EA;
	fma.rn.f64 	%fd143, %fd142, %fd141, 0d3EC71DEE62401315;
	fma.rn.f64 	%fd144, %fd143, %fd141, 0d3EFA01997C89EB71;
	fma.rn.f64 	%fd145, %fd144, %fd141, 0d3F2A01A014761F65;
	fma.rn.f64 	%fd146, %fd145, %fd141, 0d3F56C16C1852B7AF;
	fma.rn.f64 	%fd147, %fd146, %fd141, 0d3F81111111122322;
	fma.rn.f64 	%fd148, %fd147, %fd141, 0d3FA55555555502A1;
	fma.rn.f64 	%fd149, %fd148, %fd141, 0d3FC5555555555511;
	fma.rn.f64 	%fd150, %fd149, %fd141, 0d3FE000000000000B;
	fma.rn.f64 	%fd151, %fd150, %fd141, 0d3FF0000000000000;
	fma.rn.f64 	%fd152, %fd151, %fd141, 0d3FF0000000000000;
	{
	.reg .b32 %temp; 
	mov.b64 	{%r6, %temp}, %fd152;
	}
	{
	.reg .b32 %temp; 
	mov.b64 	{%temp, %r7}, %fd152;
	}
	shl.b32 	%r60, %r5, 20;
	add.s32 	%r61, %r60, %r7;
	mov.b64 	%fd790, {%r6, %r61};
	{
	.reg .b32 %temp; 
	mov.b64 	{%temp, %r62}, %fd136;
	}
	mov.b32 	%f14, %r62;
	abs.f32 	%f2, %f14;
	setp.lt.f32 	%p4, %f2, 0f4086232B;
	@%p4 bra 	$L__BB2_6;
	setp.gt.f64 	%p5, %fd6, 0d0000000000000000;
	mov.f64 	%fd153, 0d7FF0000000000000;
	sub.f64 	%fd154, %fd153, %fd6;
	selp.f64 	%fd790, 0d0000000000000000, %fd154, %p5;
	setp.geu.f32 	%p6, %f2, 0f40874800;
	@%p6 bra 	$L__BB2_6;
	shr.u32 	%r63, %r5, 31;
	add.s32 	%r64, %r5, %r63;
	shr.s32 	%r65, %r64, 1;
	shl.b32 	%r66, %r65, 20;
	add.s32 	%r67, %r7, %r66;
	mov.b64 	%fd155, {%r6, %r67};
	sub.s32 	%r68, %r5, %r65;
	shl.b32 	%r69, %r68, 20;
	add.s32 	%r70, %r69, 1072693248;
	mov.b32 	%r71, 0;
	mov.b64 	%fd156, {%r71, %r70};
	mul.f64 	%fd790, %fd156, %fd155;
$L__BB2_6:
	add.f64 	%fd157, %fd790, 0d3FF0000000000000;
	rcp.rn.f64 	%fd158, %fd157;
	st.global.f64 	[%rd1+8], %fd158;
	ld.global.f64 	%fd159, [%rd1+16];
	ld.global.f64 	%fd160, [%rd2+16];
	add.f64 	%fd161, %fd159, %fd160;
	ld.global.f64 	%fd162, [%rd3+16];
	add.f64 	%fd11, %fd161, %fd162;
	neg.f64 	%fd163, %fd11;
	fma.rn.f64 	%fd164, %fd11, 0dBFF71547652B82FE, 0d4338000000000000;
	{
	.reg .b32 %temp; 
	mov.b64 	{%r8, %temp}, %fd164;
	}
	mov.f64 	%fd165, 0dC338000000000000;
	add.rn.f64 	%fd166, %fd164, %fd165;
	fma.rn.f64 	%fd167, %fd166, 0dBFE62E42FEFA39EF, %fd163;
	fma.rn.f64 	%fd168, %fd166, 0dBC7ABC9E3B39803F, %fd167;
	fma.rn.f64 	%fd169, %fd168, 0d3E5ADE1569CE2BDF, 0d3E928AF3FCA213EA;
	fma.rn.f64 	%fd170, %fd169, %fd168, 0d3EC71DEE62401315;
	fma.rn.f64 	%fd171, %fd170, %fd168, 0d3EFA01997C89EB71;
	fma.rn.f64 	%fd172, %fd171, %fd168, 0d3F2A01A014761F65;
	fma.rn.f64 	%fd173, %fd172, %fd168, 0d3F56C16C1852B7AF;
	fma.rn.f64 	%fd174, %fd173, %fd168, 0d3F81111111122322;
	fma.rn.f64 	%fd175, %fd174, %fd168, 0d3FA55555555502A1;
	fma.rn.f64 	%fd176, %fd175, %fd168, 0d3FC5555555555511;
	fma.rn.f64 	%fd177, %fd176, %fd168, 0d3FE000000000000B;
	fma.rn.f64 	%fd178, %fd177, %fd168, 0d3FF0000000000000;
	fma.rn.f64 	%fd179, %fd178, %fd168, 0d3FF0000000000000;
	{
	.reg .b32 %temp; 
	mov.b64 	{%r9, %temp}, %fd179;
	}
	{
	.reg .b32 %temp; 
	mov.b64 	{%temp, %r10}, %fd179;
	}
	shl.b32 	%r72, %r8, 20;
	add.s32 	%r73, %r72, %r10;
	mov.b64 	%fd791, {%r9, %r73};
	{
	.reg .b32 %temp; 
	mov.b64 	{%temp, %r74}, %fd163;
	}
	mov.b32 	%f15, %r74;
	abs.f32 	%f3, %f15;
	setp.lt.f32 	%p7, %f3, 0f4086232B;
	@%p7 bra 	$L__BB2_9;
	setp.gt.f64 	%p8, %fd11, 0d0000000000000000;
	mov.f64 	%fd180, 0d7FF0000000000000;
	sub.f64 	%fd181, %fd180, %fd11;
	selp.f64 	%fd791, 0d0000000000000000, %fd181, %p8;
	setp.geu.f32 	%p9, %f3, 0f40874800;
	@%p9 bra 	$L__BB2_9;
	shr.u32 	%r75, %r8, 31;
	add.s32 	%r76, %r8, %r75;
	shr.s32 	%r77, %r76, 1;
	shl.b32 	%r78, %r77, 20;
	add.s32 	%r79, %r10, %r78;
	mov.b64 	%fd182, {%r9, %r79};
	sub.s32 	%r80, %r8, %r77;
	shl.b32 	%r81, %r80, 20;
	add.s32 	%r82, %r81, 1072693248;
	mov.b32 	%r83, 0;
	mov.b64 	%fd183, {%r83, %r82};
	mul.f64 	%fd791, %fd183, %fd182;
$L__BB2_9:
	add.f64 	%fd184, %fd791, 0d3FF0000000000000;
	rcp.rn.f64 	%fd185, %fd184;
	st.global.f64 	[%rd1+16], %fd185;
	ld.global.f64 	%fd186, [%rd1+24];
	ld.global.f64 	%fd187, [%rd2+24];
	add.f64 	%fd188, %fd186, %fd187;
	ld.global.f64 	%fd189, [%rd3+24];
	add.f64 	%fd16, %fd188, %fd189;
	neg.f64 	%fd190, %fd16;
	fma.rn.f64 	%fd191, %fd16, 0dBFF71547652B82FE, 0d4338000000000000;
	{
	.reg .b32 %temp; 
	mov.b64 	{%r11, %temp}, %fd191;
	}
	mov.f64 	%fd192, 0dC338000000000000;
	add.rn.f64 	%fd193, %fd191, %fd192;
	fma.rn.f64 	%fd194, %fd193, 0dBFE62E42FEFA39EF, %fd190;
	fma.rn.f64 	%fd195, %fd193, 0dBC7ABC9E3B39803F, %fd194;
	fma.rn.f64 	%fd196, %fd195, 0d3E5ADE1569CE2BDF, 0d3E928AF3FCA213EA;
	fma.rn.f64 	%fd197, %fd196, %fd195, 0d3EC71DEE62401315;
	fma.rn.f64 	%fd198, %fd197, %fd195, 0d3EFA01997C89EB71;
	fma.rn.f64 	%fd199, %fd198, %fd195, 0d3F2A01A014761F65;
	fma.rn.f64 	%fd200, %fd199, %fd195, 0d3F56C16C1852B7AF;
	fma.rn.f64 	%fd201, %fd200, %fd195, 0d3F81111111122322;
	fma.rn.f64 	%fd202, %fd201, %fd195, 0d3FA55555555502A1;
	fma.rn.f64 	%fd203, %fd202, %fd195, 0d3FC5555555555511;
	fma.rn.f64 	%fd204, %fd203, %fd195, 0d3FE000000000000B;
	fma.rn.f64 	%fd205, %fd204, %fd195, 0d3FF0000000000000;
	fma.rn.f64 	%fd206, %fd205, %fd195, 0d3FF0000000000000;
	{
	.reg .b32 %temp; 
	mov.b64 	{%r12, %temp}, %fd206;
	}
	{
	.reg .b32 %temp; 
	mov.b64 	{%temp, %r13}, %fd206;
	}
	shl.b32 	%r84, %r11, 20;
	add.s32 	%r85, %r84, %r13;
	mov.b64 	%fd792, {%r12, %r85};
	{
	.reg .b32 %temp; 
	mov.b64 	{%temp, %r86}, %fd190;
	}
	mov.b32 	%f16, %r86;
	abs.f32 	%f4, %f16;
	setp.lt.f32 	%p10, %f4, 0f4086232B;
	@%p10 bra 	$L__BB2_12;
	setp.gt.f64 	%p11, %fd16, 0d0000000000000000;
	mov.f64 	%fd207, 0d7FF0000000000000;
	sub.f64 	%fd208, %fd207, %fd16;
	selp.f64 	%fd792, 0d0000000000000000, %fd208, %p11;
	setp.geu.f32 	%p12, %f4, 0f40874800;
	@%p12 bra 	$L__BB2_12;
	shr.u32 	%r87, %r11, 31;
	add.s32 	%r88, %r11, %r87;
	shr.s32 	%r89, %r88, 1;
	shl.b32 	%r90, %r89, 20;
	add.s32 	%r91, %r13, %r90;
	mov.b64 	%fd209, {%r12, %r91};
	sub.s32 	%r92, %r11, %r89;
	shl.b32 	%r93, %r92, 20;
	add.s32 	%r94, %r93, 1072693248;
	mov.b32 	%r95, 0;
	mov.b64 	%fd210, {%r95, %r94};
	mul.f64 	%fd792, %fd210, %fd209;
$L__BB2_12:
	add.f64 	%fd211, %fd792, 0d3FF0000000000000;
	rcp.rn.f64 	%fd212, %fd211;
	st.global.f64 	[%rd1+24], %fd212;
	cvta.to.global.u64 	%rd35, %rd23;
	mul.wide.s32 	%rd36, %r1, 8;
	add.s64 	%rd4, %rd35, %rd36;
	ld.global.f64 	%fd213, [%rd4];
	cvta.to.global.u64 	%rd37, %rd17;
	add.s64 	%rd5, %rd37, %rd36;
	ld.global.f64 	%fd214, [%rd5];
	add.f64 	%fd215, %fd213, %fd214;
	cvta.to.global.u64 	%rd38, %rd20;
	add.s64 	%rd6, %rd38, %rd36;
	ld.global.f64 	%fd216, [%rd6];
	add.f64 	%fd21, %fd215, %fd216;
	neg.f64 	%fd217, %fd21;
	fma.rn.f64 	%fd218, %fd21, 0dBFF71547652B82FE, 0d4338000000000000;
	{
	.reg .b32 %temp; 
	mov.b64 	{%r14, %temp}, %fd218;
	}
	mov.f64 	%fd219, 0dC338000000000000;
	add.rn.f64 	%fd220, %fd218, %fd219;
	fma.rn.f64 	%fd221, %fd220, 0dBFE62E42FEFA39EF, %fd217;
	fma.rn.f64 	%fd222, %fd220, 0dBC7ABC9E3B39803F, %fd221;
	fma.rn.f64 	%fd223, %fd222, 0d3E5ADE1569CE2BDF, 0d3E928AF3FCA213EA;
	fma.rn.f64 	%fd224, %fd223, %fd222, 0d3EC71DEE62401315;
	fma.rn.f64 	%fd225, %fd224, %fd222, 0d3EFA01997C89EB71;
	fma.rn.f64 	%fd226, %fd225, %fd222, 0d3F2A01A014761F65;
	fma.rn.f64 	%fd227, %fd226, %fd222, 0d3F56C16C1852B7AF;
	fma.rn.f64 	%fd228, %fd227, %fd222, 0d3F81111111122322;
	fma.rn.f64 	%fd229, %fd228, %fd222, 0d3FA55555555502A1;
	fma.rn.f64 	%fd230, %fd229, %fd222, 0d3FC5555555555511;
	fma.rn.f64 	%fd231, %fd230, %fd222, 0d3FE000000000000B;
	fma.rn.f64 	%fd232, %fd231, %fd222, 0d3FF0000000000000;
	fma.rn.f64 	%fd233, %fd232, %fd222, 0d3FF0000000000000;
	{
	.reg .b32 %temp; 
	mov.b64 	{%r15, %temp}, %fd233;
	}
	{
	.reg .b32 %temp; 
	mov.b64 	{%temp, %r16}, %fd233;
	}
	shl.b32 	%r96, %r14, 20;
	add.s32 	%r97, %r96, %r16;
	mov.b64 	%fd793, {%r15, %r97};
	{
	.reg .b32 %temp; 
	mov.b64 	{%temp, %r98}, %fd217;
	}
	mov.b32 	%f17, %r98;
	abs.f32 	%f5, %f17;
	setp.lt.f32 	%p13, %f5, 0f4086232B;
	@%p13 bra 	$L__BB2_15;
	setp.gt.f64 	%p14, %fd21, 0d0000000000000000;
	mov.f64 	%fd234, 0d7FF0000000000000;
	sub.f64 	%fd235, %fd234, %fd21;
	selp.f64 	%fd793, 0d0000000000000000, %fd235, %p14;
	setp.geu.f32 	%p15, %f5, 0f40874800;
	@%p15 bra 	$L__BB2_15;
	shr.u32 	%r99, %r14, 31;
	add.s32 	%r100, %r14, %r99;
	shr.s32 	%r101, %r100, 1;
	shl.b32 	%r102, %r101, 20;
	add.s32 	%r103, %r16, %r102;
	mov.b64 	%fd236, {%r15, %r103};
	sub.s32 	%r104, %r14, %r101;
	shl.b32 	%r105, %r104, 20;
	add.s32 	%r106, %r105, 1072693248;
	mov.b32 	%r107, 0;
	mov.b64 	%fd237, {%r107, %r106};
	mul.f64 	%fd793, %fd237, %fd236;
$L__BB2_15:
	add.f64 	%fd238, %fd793, 0d3FF0000000000000;
	rcp.rn.f64 	%fd239, %fd238;
	st.global.f64 	[%rd4], %fd239;
	ld.global.f64 	%fd240, [%rd4+8];
	ld.global.f64 	%fd241, [%rd5+8];
	add.f64 	%fd242, %fd240, %fd241;
	ld.global.f64 	%fd243, [%rd6+8];
	add.f64 	%fd26, %fd242, %fd243;
	neg.f64 	%fd244, %fd26;
	fma.rn.f64 	%fd245, %fd26, 0dBFF71547652B82FE, 0d4338000000000000;
	{
	.reg .b32 %temp; 
	mov.b64 	{%r17, %temp}, %fd245;
	}
	mov.f64 	%fd246, 0dC338000000000000;
	add.rn.f64 	%fd247, %fd245, %fd246;
	fma.rn.f64 	%fd248, %fd247, 0dBFE62E42FEFA39EF, %fd244;
	fma.rn.f64 	%fd249, %fd247, 0dBC7ABC9E3B39803F, %fd248;
	fma.rn.f64 	%fd250, %fd249, 0d3E5ADE1569CE2BDF, 0d3E928AF3FCA213EA;
	fma.rn.f64 	%fd251, %fd250, %fd249, 0d3EC71DEE62401315;
	fma.rn.f64 	%fd252, %fd251, %fd249, 0d3EFA01997C89EB71;
	fma.rn.f64 	%fd253, %fd252, %fd249, 0d3F2A01A014761F65;
	fma.rn.f64 	%fd254, %fd253, %fd249, 0d3F56C16C1852B7AF;
	fma.rn.f64 	%fd255, %fd254, %fd249, 0d3F81111111122322;
	fma.rn.f64 	%fd256, %fd255, %fd249, 0d3FA55555555502A1;
	fma.rn.f64 	%fd257, %fd256, %fd249, 0d3FC5555555555511;
	fma.rn.f64 	%fd258, %fd257, %fd249, 0d3FE000000000000B;
	fma.rn.f64 	%fd259, %fd258, %fd249, 0d3FF0000000000000;
	fma.rn.f64 	%fd260, %fd259, %fd249, 0d3FF0000000000000;
	{
	.reg .b32 %temp; 
	mov.b64 	{%r18, %temp}, %fd260;
	}
	{
	.reg .b32 %temp; 
	mov.b64 	{%temp, %r19}, %fd260;
	}
	shl.b32 	%r108, %r17, 20;
	add.s32 	%r109, %r108, %r19;
	mov.b64 	%fd794, {%r18, %r109};
	{
	.reg .b32 %temp; 
	mov.b64 	{%temp, %r110}, %fd244;
	}
	mov.b32 	%f18, %r110;
	abs.f32 	%f6, %f18;
	setp.lt.f32 	%p16, %f6, 0f4086232B;
	@%p16 bra 	$L__BB2_18;
	setp.gt.f64 	%p17, %fd26, 0d0000000000000000;
	mov.f64 	%fd261, 0d7FF0000000000000;
	sub.f64 	%fd262, %fd261, %fd26;
	selp.f64 	%fd794, 0d0000000000000000, %fd262, %p17;
	setp.geu.f32 	%p18, %f6, 0f40874800;
	@%p18 bra 	$L__BB2_18;
	shr.u32 	%r111, %r17, 31;
	add.s32 	%r112, %r17, %r111;
	shr.s32 	%r113, %r112, 1;
	shl.b32 	%r114, %r113, 20;
	add.s32 	%r115, %r19, %r114;
	mov.b64 	%fd263, {%r18, %r115};
	sub.s32 	%r116, %r17, %r113;
	shl.b32 	%r117, %r116, 20;
	add.s32 	%r118, %r117, 1072693248;
	mov.b32 	%r119, 0;
	mov.b64 	%fd264, {%r119, %r118};
	mul.f64 	%fd794, %fd264, %fd263;
$L__BB2_18:
	add.f64 	%fd265, %fd794, 0d3FF0000000000000;
	rcp.rn.f64 	%fd266, %fd265;
	st.global.f64 	[%rd4+8], %fd266;
	ld.global.f64 	%fd267, [%rd4+16];
	ld.global.f64 	%fd268, [%rd5+16];
	add.f64 	%fd269, %fd267, %fd268;
	ld.global.f64 	%fd270, [%rd6+16];
	add.f64 	%fd31, %fd269, %fd270;
	neg.f64 	%fd271, %fd31;
	fma.rn.f64 	%fd272, %fd31, 0dBFF71547652B82FE, 0d4338000000000000;
	{
	.reg .b32 %temp; 
	mov.b64 	{%r20, %temp}, %fd272;
	}
	mov.f64 	%fd273, 0dC338000000000000;
	add.rn.f64 	%fd274, %fd272, %fd273;
	fma.rn.f64 	%fd275, %fd274, 0dBFE62E42FEFA39EF, %fd271;
	fma.rn.f64 	%fd276, %fd274, 0dBC7ABC9E3B39803F, %fd275;
	fma.rn.f64 	%fd277, %fd276, 0d3E5ADE1569CE2BDF, 0d3E928AF3FCA213EA;
	fma.rn.f64 	%fd278, %fd277, %fd276, 0d3EC71DEE62401315;
	fma.rn.f64 	%fd279, %fd278, %fd276, 0d3EFA01997C89EB71;
	fma.rn.f64 	%fd280, %fd279, %fd276, 0d3F2A01A014761F65;
	fma.rn.f64 	%fd281, %fd280, %fd276, 0d3F56C16C1852B7AF;
	fma.rn.f64 	%fd282, %fd281, %fd276, 0d3F81111111122322;
	fma.rn.f64 	%fd283, %fd282, %fd276, 0d3FA55555555502A1;
	fma.rn.f64 	%fd284, %fd283, %fd276, 0d3FC5555555555511;
	fma.rn.f64 	%fd285, %fd284, %fd276, 0d3FE000000000000B;
	fma.rn.f64 	%fd286, %fd285, %fd276, 0d3FF0000000000000;
	fma.rn.f64 	%fd287, %fd286, %fd276, 0d3FF0000000000000;
	{
	.reg .b32 %temp; 
	mov.b64 	{%r21, %temp}, %fd287;
	}
	{
	.reg .b32 %temp; 
	mov.b64 	{%temp, %r22}, %fd287;
	}
	shl.b32 	%r120, %r20, 20;
	add.s32 	%r121, %r120, %r22;
	mov.b64 	%fd795, {%r21, %r121};
	{
	.reg .b32 %temp; 
	mov.b64 	{%temp, %r122}, %fd271;
	}
	mov.b32 	%f19, %r122;
	abs.f32 	%f7, %f19;
	setp.lt.f32 	%p19, %f7, 0f4086232B;
	@%p19 bra 	$L__BB2_21;
	setp.gt.f64 	%p20, %fd31, 0d0000000000000000;
	mov.f64 	%fd288, 0d7FF0000000000000;
	sub.f64 	%fd289, %fd288, %fd31;
	selp.f64 	%fd795, 0d0000000000000000, %fd289, %p20;
	setp.geu.f32 	%p21, %f7, 0f40874800;
	@%p21 bra 	$L__BB2_21;
	shr.u32 	%r123, %r20, 31;
	add.s32 	%r124, %r20, %r123;
	shr.s32 	%r125, %r124, 1;
	shl.b32 	%r126, %r125, 20;
	add.s32 	%r127, %r22, %r126;
	mov.b64 	%fd290, {%r21, %r127};
	sub.s32 	%r128, %r20, %r125;
	shl.b32 	%r129, %r128, 20;
	add.s32 	%r130, %r129, 1072693248;
	mov.b32 	%r131, 0;
	mov.b64 	%fd291, {%r131, %r130};
	mul.f64 	%fd795, %fd291, %fd290;
$L__BB2_21:
	add.f64 	%fd292, %fd795, 0d3FF0000000000000;
	rcp.rn.f64 	%fd293, %fd292;
	st.global.f64 	[%rd4+16], %fd293;
	ld.global.f64 	%fd294, [%rd4+24];
	ld.global.f64 	%fd295, [%rd5+24];
	add.f64 	%fd296, %fd294, %fd295;
	ld.global.f64 	%fd297, [%rd6+24];
	add.f64 	%fd36, %fd296, %fd297;
	neg.f64 	%fd298, %fd36;
	fma.rn.f64 	%fd299, %fd36, 0dBFF71547652B82FE, 0d4338000000000000;
	{
	.reg .b32 %temp; 
	mov.b64 	{%r23, %temp}, %fd299;
	}
	mov.f64 	%fd300, 0dC338000000000000;
	add.rn.f64 	%fd301, %fd299, %fd300;
	fma.rn.f64 	%fd302, %fd301, 0dBFE62E42FEFA39EF, %fd298;
	fma.rn.f64 	%fd303, %fd301, 0dBC7ABC9E3B39803F, %fd302;
	fma.rn.f64 	%fd304, %fd303, 0d3E5ADE1569CE2BDF, 0d3E928AF3FCA213EA;
	fma.rn.f64 	%fd305, %fd304, %fd303, 0d3EC71DEE62401315;
	fma.rn.f64 	%fd306, %fd305, %fd303, 0d3EFA01997C89EB71;
	fma.rn.f64 	%fd307, %fd306, %fd303, 0d3F2A01A014761F65;
	fma.rn.f64 	%fd308, %fd307, %fd303, 0d3F56C16C1852B7AF;
	fma.rn.f64 	%fd309, %fd308, %fd303, 0d3F81111111122322;
	fma.rn.f64 	%fd310, %fd309, %fd303, 0d3FA55555555502A1;
	fma.rn.f64 	%fd311, %fd310, %fd303, 0d3FC5555555555511;
	fma.rn.f64 	%fd312, %fd311, %fd303, 0d3FE000000000000B;
	fma.rn.f64 	%fd313, %fd312, %fd303, 0d3FF0000000000000;
	fma.rn.f64 	%fd314, %fd313, %fd303, 0d3FF0000000000000;
	{
	.reg .b32 %temp; 
	mov.b64 	{%r24, %temp}, %fd314;
	}
	{
	.reg .b32 %temp; 
	mov.b64 	{%temp, %r25}, %fd314;
	}
	shl.b32 	%r132, %r23, 20;
	add.s32 	%r133, %r132, %r25;
	mov.b64 	%fd796, {%r24, %r133};
	{
	.reg .b32 %temp; 
	mov.b64 	{%temp, %r134}, %fd298;
	}
	mov.b32 	%f20, %r134;
	abs.f32 	%f8, %f20;
	setp.lt.f32 	%p22, %f8, 0f4086232B;
	@%p22 bra 	$L__BB2_24;
	setp.gt.f64 	%p23, %fd36, 0d0000000000000000;
	mov.f64 	%fd315, 0d7FF0000000000000;
	sub.f64 	%fd316, %fd315, %fd36;
	selp.f64 	%fd796, 0d0000000000000000, %fd316, %p23;
	setp.geu.f32 	%p24, %f8, 0f40874800;
	@%p24 bra 	$L__BB2_24;
	shr.u32 	%r135, %r23, 31;
	add.s32 	%r136, %r23, %r135;
	shr.s32 	%r137, %r136, 1;
	shl.b32 	%r138, %r137, 20;
	add.s32 	%r139, %r25, %r138;
	mov.b64 	%fd317, {%r24, %r139};
	sub.s32 	%r140, %r23, %r137;
	shl.b32 	%r141, %r140, 20;
	add.s32 	%r142, %r141, 1072693248;
	mov.b32 	%r143, 0;
	mov.b64 	%fd318, {%r143, %r142};
	mul.f64 	%fd796, %fd318, %fd317;
$L__BB2_24:
	add.f64 	%fd319, %fd796, 0d3FF0000000000000;
	rcp.rn.f64 	%fd320, %fd319;
	st.global.f64 	[%rd4+24], %fd320;
	cvta.to.global.u64 	%rd39, %rd24;
	add.s64 	%rd7, %rd39, %rd36;
	ld.global.f64 	%fd321, [%rd7];
	cvta.to.global.u64 	%rd41, %rd18;
	add.s64 	%rd8, %rd41, %rd36;
	ld.global.f64 	%fd322, [%rd8];
	add.f64 	%fd323, %fd321, %fd322;
	cvta.to.global.u64 	%rd42, %rd21;
	add.s64 	%rd9, %rd42, %rd36;
	ld.global.f64 	%fd324, [%rd9];
	add.f64 	%fd41, %fd323, %fd324;
	{
	.reg .b32 %temp; 
	mov.b64 	{%temp, %r144}, %fd41;
	}
	and.b32  	%r26, %r144, 2147483647;
	{
	.reg .b32 %temp; 
	mov.b64 	{%r145, %temp}, %fd41;
	}
	mov.b64 	%fd42, {%r145, %r26};
	setp.ltu.f64 	%p25, %fd42, 0d3FE4F92224DD2F1A;
	@%p25 bra 	$L__BB2_26;
	add.f64 	%fd325, %fd42, %fd42;
	cvt.rn.f32.f64 	%f21, %fd325;
	mul.f32 	%f22, %f21, 0f3FB8AA3B;
	cvt.rni.f32.f32 	%f23, %f22;
	cvt.f64.f32 	%fd326, %f23;
	fma.rn.f64 	%fd327, %fd326, 0dBFE62E42FEFA39EF, %fd325;
	fma.rn.f64 	%fd328, %fd327, 0d3E5AE904A4741B81, 0d3E928A27F89B6999;
	fma.rn.f64 	%fd329, %fd328, %fd327, 0d3EC71DE715FF7E07;
	fma.rn.f64 	%fd330, %fd329, %fd327, 0d3EFA019A6B0AC45A;
	fma.rn.f64 	%fd331, %fd330, %fd327, 0d3F2A01A017EED94F;
	fma.rn.f64 	%fd332, %fd331, %fd327, 0d3F56C16C17F2A71B;
	fma.rn.f64 	%fd333, %fd332, %fd327, 0d3F811111111173C4;
	fma.rn.f64 	%fd334, %fd333, %fd327, 0d3FA555555555211A;
	fma.rn.f64 	%fd335, %fd334, %fd327, 0d3FC5555555555540;
	fma.rn.f64 	%fd336, %fd335, %fd327, 0d3FE0000000000005;
	mul.f64 	%fd337, %fd327, %fd336;
	fma.rn.f64 	%fd338, %fd337, %fd327, %fd327;
	ex2.approx.ftz.f32 	%f24, %f23;
	cvt.f64.f32 	%fd339, %f24;
	mov.f64 	%fd340, 0d3FF0000000000000;
	sub.f64 	%fd341, %fd340, %fd339;
	neg.f64 	%fd342, %fd338;
	fma.rn.f64 	%fd343, %fd342, %fd339, %fd341;
	mov.f64 	%fd344, 0d4000000000000000;
	sub.f64 	%fd345, %fd344, %fd343;
	rcp.approx.ftz.f64 	%fd346, %fd345;
	neg.f64 	%fd347, %fd345;
	fma.rn.f64 	%fd348, %fd347, %fd346, 0d3FF0000000000000;
	fma.rn.f64 	%fd349, %fd348, %fd348, %fd348;
	fma.rn.f64 	%fd350, %fd349, %fd346, %fd346;
	fma.rn.f64 	%fd351, %fd350, 0dC000000000000000, 0d3FF0000000000000;
	setp.gt.u32 	%p26, %r26, 1077088193;
	selp.f64 	%fd352, 0d3FF0000000000000, %fd351, %p26;
	copysign.f64 	%fd797, %fd41, %fd352;
	bra.uni 	$L__BB2_27;
$L__BB2_26:
	mul.f64 	%fd353, %fd41, %fd41;
	fma.rn.f64 	%fd354, %fd353, 0dBEF0BC46E2F5E964, 0d3F14359F420AFC3D;
	fma.rn.f64 	%fd355, %fd354, %fd353, 0dBF2DF9F0728C5D84;
	fma.rn.f64 	%fd356, %fd355, %fd353, 0d3F4337D1CEC4F033;
	fma.rn.f64 	%fd357, %fd356, %fd353, 0dBF57D6E9674335B3;
	fma.rn.f64 	%fd358, %fd357, %fd353, 0d3F6D6D000D7AAD3D;
	fma.rn.f64 	%fd359, %fd358, %fd353, 0dBF8226E1F3CF1EF5;
	fma.rn.f64 	%fd360, %fd359, %fd353, 0d3F9664F47EC0C8CF;
	fma.rn.f64 	%fd361, %fd360, %fd353, 0dBFABA1BA1B80AB40;
	fma.rn.f64 	%fd362, %fd361, %fd353, 0d3FC111111110FA4A;
	fma.rn.f64 	%fd363, %fd362, %fd353, 0dBFD5555555555550;
	fma.rn.f64 	%fd364, %fd363, %fd353, 0d0000000000000000;
	fma.rn.f64 	%fd797, %fd364, %fd41, %fd41;
$L__BB2_27:
	st.global.f64 	[%rd7], %fd797;
	ld.global.f64 	%fd365, [%rd7+8];
	ld.global.f64 	%fd366, [%rd8+8];
	add.f64 	%fd367, %fd365, %fd366;
	ld.global.f64 	%fd368, [%rd9+8];
	add.f64 	%fd46, %fd367, %fd368;
	{
	.reg .b32 %temp; 
	mov.b64 	{%temp, %r146}, %fd46;
	}
	and.b32  	%r27, %r146, 2147483647;
	{
	.reg .b32 %temp; 
	mov.b64 	{%r147, %temp}, %fd46;
	}
	mov.b64 	%fd47, {%r147, %r27};
	setp.ltu.f64 	%p27, %fd47, 0d3FE4F92224DD2F1A;
	@%p27 bra 	$L__BB2_29;
	add.f64 	%fd369, %fd47, %fd47;
	cvt.rn.f32.f64 	%f25, %fd369;
	mul.f32 	%f26, %f25, 0f3FB8AA3B;
	cvt.rni.f32.f32 	%f27, %f26;
	cvt.f64.f32 	%fd370, %f27;
	fma.rn.f64 	%fd371, %fd370, 0dBFE62E42FEFA39EF, %fd369;
	fma.rn.f64 	%fd372, %fd371, 0d3E5AE904A4741B81, 0d3E928A27F89B6999;
	fma.rn.f64 	%fd373, %fd372, %fd371, 0d3EC71DE715FF7E07;
	fma.rn.f64 	%fd374, %fd373, %fd371, 0d3EFA019A6B0AC45A;
	fma.rn.f64 	%fd375, %fd374, %fd371, 0d3F2A01A017EED94F;
	fma.rn.f64 	%fd376, %fd375, %fd371, 0d3F56C16C17F2A71B;
	fma.rn.f64 	%fd377, %fd376, %fd371, 0d3F811111111173C4;
	fma.rn.f64 	%fd378, %fd377, %fd371, 0d3FA555555555211A;
	fma.rn.f64 	%fd379, %fd378, %fd371, 0d3FC5555555555540;
	fma.rn.f64 	%fd380, %fd379, %fd371, 0d3FE0000000000005;
	mul.f64 	%fd381, %fd371, %fd380;
	fma.rn.f64 	%fd382, %fd381, %fd371, %fd371;
	ex2.approx.ftz.f32 	%f28, %f27;
	cvt.f64.f32 	%fd383, %f28;
	mov.f64 	%fd384, 0d3FF0000000000000;
	sub.f64 	%fd385, %fd384, %fd383;
	neg.f64 	%fd386, %fd382;
	fma.rn.f64 	%fd387, %fd386, %fd383, %fd385;
	mov.f64 	%fd388, 0d4000000000000000;
	sub.f64 	%fd389, %fd388, %fd387;
	rcp.approx.ftz.f64 	%fd390, %fd389;
	neg.f64 	%fd391, %fd389;
	fma.rn.f64 	%fd392, %fd391, %fd390, 0d3FF0000000000000;
	fma.rn.f64 	%fd393, %fd392, %fd392, %fd392;
	fma.rn.f64 	%fd394, %fd393, %fd390, %fd390;
	fma.rn.f64 	%fd395, %fd394, 0dC000000000000000, 0d3FF0000000000000;
	setp.gt.u32 	%p28, %r27, 1077088193;
	selp.f64 	%fd396, 0d3FF0000000000000, %fd395, %p28;
	copysign.f64 	%fd798, %fd46, %fd396;
	bra.uni 	$L__BB2_30;
$L__BB2_29:
	mul.f64 	%fd397, %fd46, %fd46;
	fma.rn.f64 	%fd398, %fd397, 0dBEF0BC46E2F5E964, 0d3F14359F420AFC3D;
	fma.rn.f64 	%fd399, %fd398, %fd397, 0dBF2DF9F0728C5D84;
	fma.rn.f64 	%fd400, %fd399, %fd397, 0d3F4337D1CEC4F033;
	fma.rn.f64 	%fd401, %fd400, %fd397, 0dBF57D6E9674335B3;
	fma.rn.f64 	%fd402, %fd401, %fd397, 0d3F6D6D000D7AAD3D;
	fma.rn.f64 	%fd403, %fd402, %fd397, 0dBF8226E1F3CF1EF5;
	fma.rn.f64 	%fd404, %fd403, %fd397, 0d3F9664F47EC0C8CF;
	fma.rn.f64 	%fd405, %fd404, %fd397, 0dBFABA1BA1B80AB40;
	fma.rn.f64 	%fd406, %fd405, %fd397, 0d3FC111111110FA4A;
	fma.rn.f64 	%fd407, %fd406, %fd397, 0dBFD5555555555550;
	fma.rn.f64 	%fd408, %fd407, %fd397, 0d0000000000000000;
	fma.rn.f64 	%fd798, %fd408, %fd46, %fd46;
$L__BB2_30:
	st.global.f64 	[%rd7+8], %fd798;
	ld.global.f64 	%fd409, [%rd7+16];
	ld.global.f64 	%fd410, [%rd8+16];
	add.f64 	%fd411, %fd409, %fd410;
	ld.global.f64 	%fd412, [%rd9+16];
	add.f64 	%fd51, %fd411, %fd412;
	{
	.reg .b32 %temp; 
	mov.b64 	{%temp, %r148}, %fd51;
	}
	and.b32  	%r28, %r148, 2147483647;
	{
	.reg .b32 %temp; 
	mov.b64 	{%r149, %temp}, %fd51;
	}
	mov.b64 	%fd52, {%r149, %r28};
	setp.ltu.f64 	%p29, %fd52, 0d3FE4F92224DD2F1A;
	@%p29 bra 	$L__BB2_32;
	add.f64 	%fd413, %fd52, %fd52;
	cvt.rn.f32.f64 	%f29, %fd413;
	mul.f32 	%f30, %f29, 0f3FB8AA3B;
	cvt.rni.f32.f32 	%f31, %f30;
	cvt.f64.f32 	%fd414, %f31;
	fma.rn.f64 	%fd415, %fd414, 0dBFE62E42FEFA39EF, %fd413;
	fma.rn.f64 	%fd416, %fd415, 0d3E5AE904A4741B81, 0d3E928A27F89B6999;
	fma.rn.f64 	%fd417, %fd416, %fd415, 0d3EC71DE715FF7E07;
	fma.rn.f64 	%fd418, %fd417, %fd415, 0d3EFA019A6B0AC45A;
	fma.rn.f64 	%fd419, %fd418, %fd415, 0d3F2A01A017EED94F;
	fma.rn.f64 	%fd420, %fd419, %fd415, 0d3F56C16C17F2A71B;
	fma.rn.f64 	%fd421, %fd420, %fd415, 0d3F811111111173C4;
	fma.rn.f64 	%fd422, %fd421, %fd415, 0d3FA555555555211A;
	fma.rn.f64 	%fd423, %fd422, %fd415, 0d3FC5555555555540;
	fma.rn.f64 	%fd424, %fd423, %fd415, 0d3FE0000000000005;
	mul.f64 	%fd425, %fd415, %fd424;
	fma.rn.f64 	%fd426, %fd425, %fd415, %fd415;
	ex2.approx.ftz.f32 	%f32, %f31;
	cvt.f64.f32 	%fd427, %f32;
	mov.f64 	%fd428, 0d3FF0000000000000;
	sub.f64 	%fd429, %fd428, %fd427;
	neg.f64 	%fd430, %fd426;
	fma.rn.f64 	%fd431, %fd430, %fd427, %fd429;
	mov.f64 	%fd432, 0d4000000000000000;
	sub.f64 	%fd433, %fd432, %fd431;
	rcp.approx.ftz.f64 	%fd434, %fd433;
	neg.f64 	%fd435, %fd433;
	fma.rn.f64 	%fd436, %fd435, %fd434, 0d3FF0000000000000;
	fma.rn.f64 	%fd437, %fd436, %fd436, %fd436;
	fma.rn.f64 	%fd438, %fd437, %fd434, %fd434;
	fma.rn.f64 	%fd439, %fd438, 0dC000000000000000, 0d3FF0000000000000;
	setp.gt.u32 	%p30, %r28, 1077088193;
	selp.f64 	%fd440, 0d3FF0000000000000, %fd439, %p30;
	copysign.f64 	%fd799, %fd51, %fd440;
	bra.uni 	$L__BB2_33;
$L__BB2_32:
	mul.f64 	%fd441, %fd51, %fd51;
	fma.rn.f64 	%fd442, %fd441, 0dBEF0BC46E2F5E964, 0d3F14359F420AFC3D;
	fma.rn.f64 	%fd443, %fd442, %fd441, 0dBF2DF9F0728C5D84;
	fma.rn.f64 	%fd444, %fd443, %fd441, 0d3F4337D1CEC4F033;
	fma.rn.f64 	%fd445, %fd444, %fd441, 0dBF57D6E9674335B3;
	fma.rn.f64 	%fd446, %fd445, %fd441, 0d3F6D6D000D7AAD3D;
	fma.rn.f64 	%fd447, %fd446, %fd441, 0dBF8226E1F3CF1EF5;
	fma.rn.f64 	%fd448, %fd447, %fd441, 0d3F9664F47EC0C8CF;
	fma.rn.f64 	%fd449, %fd448, %fd441, 0dBFABA1BA1B80AB40;
	fma.rn.f64 	%fd450, %fd449, %fd441, 0d3FC111111110FA4A;
	fma.rn.f64 	%fd451, %fd450, %fd441, 0dBFD5555555555550;
	fma.rn.f64 	%fd452, %fd451, %fd441, 0d0000000000000000;
	fma.rn.f64 	%fd799, %fd452, %fd51, %fd51;
$L__BB2_33:
	st.global.f64 	[%rd7+16], %fd799;
	ld.global.f64 	%fd453, [%rd7+24];
	ld.global.f64 	%fd454, [%rd8+24];
	add.f64 	%fd455, %fd453, %fd454;
	ld.global.f64 	%fd456, [%rd9+24];
	add.f64 	%fd56, %fd455, %fd456;
	{
	.reg .b32 %temp; 
	mov.b64 	{%temp, %r150}, %fd56;
	}
	and.b32  	%r29, %r150, 2147483647;
	{
	.reg .b32 %temp; 
	mov.b64 	{%r151, %temp}, %fd56;
	}
	mov.b64 	%fd57, {%r151, %r29};
	setp.ltu.f64 	%p31, %fd57, 0d3FE4F92224DD2F1A;
	@%p31 bra 	$L__BB2_35;
	add.f64 	%fd457, %fd57, %fd57;
	cvt.rn.f32.f64 	%f33, %fd457;
	mul.f32 	%f34, %f33, 0f3FB8AA3B;
	cvt.rni.f32.f32 	%f35, %f34;
	cvt.f64.f32 	%fd458, %f35;
	fma.rn.f64 	%fd459, %fd458, 0dBFE62E42FEFA39EF, %fd457;
	fma.rn.f64 	%fd460, %fd459, 0d3E5AE904A4741B81, 0d3E928A27F89B6999;
	fma.rn.f64 	%fd461, %fd460, %fd459, 0d3EC71DE715FF7E07;
	fma.rn.f64 	%fd462, %fd461, %fd459, 0d3EFA019A6B0AC45A;
	fma.rn.f64 	%fd463, %fd462, %fd459, 0d3F2A01A017EED94F;
	fma.rn.f64 	%fd464, %fd463, %fd459, 0d3F56C16C17F2A71B;
	fma.rn.f64 	%fd465, %fd464, %fd459, 0d3F811111111173C4;
	fma.rn.f64 	%fd466, %fd465, %fd459, 0d3FA555555555211A;
	fma.rn.f64 	%fd467, %fd466, %fd459, 0d3FC5555555555540;
	fma.rn.f64 	%fd468, %fd467, %fd459, 0d3FE0000000000005;
	mul.f64 	%fd469, %fd459, %fd468;
	fma.rn.f64 	%fd470, %fd469, %fd459, %fd459;
	ex2.approx.ftz.f32 	%f36, %f35;
	cvt.f64.f32 	%fd471, %f36;
	mov.f64 	%fd472, 0d3FF0000000000000;
	sub.f64 	%fd473, %fd472, %fd471;
	neg.f64 	%fd474, %fd470;
	fma.rn.f64 	%fd475, %fd474, %fd471, %fd473;
	mov.f64 	%fd476, 0d4000000000000000;
	sub.f64 	%fd477, %fd476, %fd475;
	rcp.approx.ftz.f64 	%fd478, %fd477;
	neg.f64 	%fd479, %fd477;
	fma.rn.f64 	%fd480, %fd479, %fd478, 0d3FF0000000000000;
	fma.rn.f64 	%fd481, %fd480, %fd480, %fd480;
	fma.rn.f64 	%fd482, %fd481, %fd478, %fd478;
	fma.rn.f64 	%fd483, %fd482, 0dC000000000000000, 0d3FF0000000000000;
	setp.gt.u32 	%p32, %r29, 1077088193;
	selp.f64 	%fd484, 0d3FF0000000000000, %fd483, %p32;
	copysign.f64 	%fd800, %fd56, %fd484;
	bra.uni 	$L__BB2_36;
$L__BB2_35:
	mul.f64 	%fd485, %fd56, %fd56;
	fma.rn.f64 	%fd486, %fd485, 0dBEF0BC46E2F5E964, 0d3F14359F420AFC3D;
	fma.rn.f64 	%fd487, %fd486, %fd485, 0dBF2DF9F0728C5D84;
	fma.rn.f64 	%fd488, %fd487, %fd485, 0d3F4337D1CEC4F033;
	fma.rn.f64 	%fd489, %fd488, %fd485, 0dBF57D6E9674335B3;
	fma.rn.f64 	%fd490, %fd489, %fd485, 0d3F6D6D000D7AAD3D;
	fma.rn.f64 	%fd491, %fd490, %fd485, 0dBF8226E1F3CF1EF5;
	fma.rn.f64 	%fd492, %fd491, %fd485, 0d3F9664F47EC0C8CF;
	fma.rn.f64 	%fd493, %fd492, %fd485, 0dBFABA1BA1B80AB40;
	fma.rn.f64 	%fd494, %fd493, %fd485, 0d3FC111111110FA4A;
	fma.rn.f64 	%fd495, %fd494, %fd485, 0dBFD5555555555550;
	fma.rn.f64 	%fd496, %fd495, %fd485, 0d0000000000000000;
	fma.rn.f64 	%fd800, %fd496, %fd56, %fd56;
$L__BB2_36:
	st.global.f64 	[%rd7+24], %fd800;
	cvta.to.global.u64 	%rd43, %rd25;
	add.s64 	%rd10, %rd43, %rd36;
	ld.global.f64 	%fd497, [%rd10];
	cvta.to.global.u64 	%rd45, %rd19;
	add.s64 	%rd11, %rd45, %rd36;
	ld.global.f64 	%fd498, [%rd11];
	add.f64 	%fd499, %fd497, %fd498;
	cvta.to.global.u64 	%rd46, %rd22;
	add.s64 	%rd12, %rd46, %rd36;
	ld.global.f64 	%fd500, [%rd12];
	add.f64 	%fd61, %fd499, %fd500;
	neg.f64 	%fd501, %fd61;
	fma.rn.f64 	%fd502, %fd61, 0dBFF71547652B82FE, 0d4338000000000000;
	{
	.reg .b32 %temp; 
	mov.b64 	{%r30, %temp}, %fd502;
	}
	mov.f64 	%fd503, 0dC338000000000000;
	add.rn.f64 	%fd504, %fd502, %fd503;
	fma.rn.f64 	%fd505, %fd504, 0dBFE62E42FEFA39EF, %fd501;
	fma.rn.f64 	%fd506, %fd504, 0dBC7ABC9E3B39803F, %fd505;
	fma.rn.f64 	%fd507, %fd506, 0d3E5ADE1569CE2BDF, 0d3E928AF3FCA213EA;
	fma.rn.f64 	%fd508, %fd507, %fd506, 0d3EC71DEE62401315;
	fma.rn.f64 	%fd509, %fd508, %fd506, 0d3EFA01997C89EB71;
	fma.rn.f64 	%fd510, %fd509, %fd506, 0d3F2A01A014761F65;
	fma.rn.f64 	%fd511, %fd510, %fd506, 0d3F56C16C1852B7AF;
	fma.rn.f64 	%fd512, %fd511, %fd506, 0d3F81111111122322;
	fma.rn.f64 	%fd513, %fd512, %fd506, 0d3FA55555555502A1;
	fma.rn.f64 	%fd514, %fd513, %fd506, 0d3FC5555555555511;
	fma.rn.f64 	%fd515, %fd514, %fd506, 0d3FE000000000000B;
	fma.rn.f64 	%fd516, %fd515, %fd506, 0d3FF0000000000000;
	fma.rn.f64 	%fd517, %fd516, %fd506, 0d3FF0000000000000;
	{
	.reg .b32 %temp; 
	mov.b64 	{%r31, %temp}, %fd517;
	}
	{
	.reg .b32 %temp; 
	mov.b64 	{%temp, %r32}, %fd517;
	}
	shl.b32 	%r152, %r30, 20;
	add.s32 	%r153, %r152, %r32;
	mov.b64 	%fd801, {%r31, %r153};
	{
	.reg .b32 %temp; 
	mov.b64 	{%temp, %r154}, %fd501;
	}
	mov.b32 	%f37, %r154;
	abs.f32 	%f9, %f37;
	setp.lt.f32 	%p33, %f9, 0f4086232B;
	@%p33 bra 	$L__BB2_39;
	setp.gt.f64 	%p34, %fd61, 0d0000000000000000;
	mov.f64 	%fd518, 0d7FF0000000000000;
	sub.f64 	%fd519, %fd518, %fd61;
	selp.f64 	%fd801, 0d0000000000000000, %fd519, %p34;
	setp.geu.f32 	%p35, %f9, 0f40874800;
	@%p35 bra 	$L__BB2_39;
	shr.u32 	%r155, %r30, 31;
	add.s32 	%r156, %r30, %r155;
	shr.s32 	%r157, %r156, 1;
	shl.b32 	%r158, %r157, 20;
	add.s32 	%r159, %r32, %r158;
	mov.b64 	%fd520, {%r31, %r159};
	sub.s32 	%r160, %r30, %r157;
	shl.b32 	%r161, %r160, 20;
	add.s32 	%r162, %r161, 1072693248;
	mov.b32 	%r163, 0;
	mov.b64 	%fd521, {%r163, %r162};
	mul.f64 	%fd801, %fd521, %fd520;
$L__BB2_39:
	add.f64 	%fd522, %fd801, 0d3FF0000000000000;
	rcp.rn.f64 	%fd523, %fd522;
	st.global.f64 	[%rd10], %fd523;
	ld.global.f64 	%fd524, [%rd10+8];
	ld.global.f64 	%fd525, [%rd11+8];
	add.f64 	%fd526, %fd524, %fd525;
	ld.global.f64 	%fd527, [%rd12+8];
	add.f64 	%fd66, %fd526, %fd527;
	neg.f64 	%fd528, %fd66;
	fma.rn.f64 	%fd529, %fd66, 0dBFF71547652B82FE, 0d4338000000000000;
	{
	.reg .b32 %temp; 
	mov.b64 	{%r33, %temp}, %fd529;
	}
	mov.f64 	%fd530, 0dC338000000000000;
	add.rn.f64 	%fd531, %fd529, %fd530;
	fma.rn.f64 	%fd532, %fd531, 0dBFE62E42FEFA39EF, %fd528;
	fma.rn.f64 	%fd533, %fd531, 0dBC7ABC9E3B39803F, %fd532;
	fma.rn.f64 	%fd534, %fd533, 0d3E5ADE1569CE2BDF, 0d3E928AF3FCA213EA;
	fma.rn.f64 	%fd535, %fd534, %fd533, 0d3EC71DEE62401315;
	fma.rn.f64 	%fd536, %fd535, %fd533, 0d3EFA01997C89EB71;
	fma.rn.f64 	%fd537, %fd536, %fd533, 0d3F2A01A014761F65;
	fma.rn.f64 	%fd538, %fd537, %fd533, 0d3F56C16C1852B7AF;
	fma.rn.f64 	%fd539, %fd538, %fd533, 0d3F81111111122322;
	fma.rn.f64 	%fd540, %fd539, %fd533, 0d3FA55555555502A1;
	fma.rn.f64 	%fd541, %fd540, %fd533, 0d3FC5555555555511;
	fma.rn.f64 	%fd542, %fd541, %fd533, 0d3FE000000000000B;
	fma.rn.f64 	%fd543, %fd542, %fd533, 0d3FF0000000000000;
	fma.rn.f64 	%fd544, %fd543, %fd533, 0d3FF0000000000000;
	{
	.reg .b32 %temp; 
	mov.b64 	{%r34, %temp}, %fd544;
	}
	{
	.reg .b32 %temp; 
	mov.b64 	{%temp, %r35}, %fd544;
	}
	shl.b32 	%r164, %r33, 20;
	add.s32 	%r165, %r164, %r35;
	mov.b64 	%fd802, {%r34, %r165};
	{
	.reg .b32 %temp; 
	mov.b64 	{%temp, %r166}, %fd528;
	}
	mov.b32 	%f38, %r166;
	abs.f32 	%f10, %f38;
	setp.lt.f32 	%p36, %f10, 0f4086232B;
	@%p36 bra 	$L__BB2_42;
	setp.gt.f64 	%p37, %fd66, 0d0000000000000000;
	mov.f64 	%fd545, 0d7FF0000000000000;
	sub.f64 	%fd546, %fd545, %fd66;
	selp.f64 	%fd802, 0d0000000000000000, %fd546, %p37;
	setp.geu.f32 	%p38, %f10, 0f40874800;
	@%p38 bra 	$L__BB2_42;
	shr.u32 	%r167, %r33, 31;
	add.s32 	%r168, %r33, %r167;
	shr.s32 	%r169, %r168, 1;
	shl.b32 	%r170, %r169, 20;
	add.s32 	%r171, %r35, %r170;
	mov.b64 	%fd547, {%r34, %r171};
	sub.s32 	%r172, %r33, %r169;
	shl.b32 	%r173, %r172, 20;
	add.s32 	%r174, %r173, 1072693248;
	mov.b32 	%r175, 0;
	mov.b64 	%fd548, {%r175, %r174};
	mul.f64 	%fd802, %fd548, %fd547;
$L__BB2_42:
	add.f64 	%fd549, %fd802, 0d3FF0000000000000;
	rcp.rn.f64 	%fd550, %fd549;
	st.global.f64 	[%rd10+8], %fd550;
	ld.global.f64 	%fd551, [%rd10+16];
	ld.global.f64 	%fd552, [%rd11+16];
	add.f64 	%fd553, %fd551, %fd552;
	ld.global.f64 	%fd554, [%rd12+16];
	add.f64 	%fd71, %fd553, %fd554;
	neg.f64 	%fd555, %fd71;
	fma.rn.f64 	%fd556, %fd71, 0dBFF71547652B82FE, 0d4338000000000000;
	{
	.reg .b32 %temp; 
	mov.b64 	{%r36, %temp}, %fd556;
	}
	mov.f64 	%fd557, 0dC338000000000000;
	add.rn.f64 	%fd558, %fd556, %fd557;
	fma.rn.f64 	%fd559, %fd558, 0dBFE62E42FEFA39EF, %fd555;
	fma.rn.f64 	%fd560, %fd558, 0dBC7ABC9E3B39803F, %fd559;
	fma.rn.f64 	%fd561, %fd560, 0d3E5ADE1569CE2BDF, 0d3E928AF3FCA213EA;
	fma.rn.f64 	%fd562, %fd561, %fd560, 0d3EC71DEE62401315;
	fma.rn.f64 	%fd563, %fd562, %fd560, 0d3EFA01997C89EB71;
	fma.rn.f64 	%fd564, %fd563, %fd560, 0d3F2A01A014761F65;
	fma.rn.f64 	%fd565, %fd564, %fd560, 0d3F56C16C1852B7AF;
	fma.rn.f64 	%fd566, %fd565, %fd560, 0d3F81111111122322;
	fma.rn.f64 	%fd567, %fd566, %fd560, 0d3FA55555555502A1;
	fma.rn.f64 	%fd568, %fd567, %fd560, 0d3FC5555555555511;
	fma.rn.f64 	%fd569, %fd568, %fd560, 0d3FE000000000000B;
	fma.rn.f64 	%fd570, %fd569, %fd560, 0d3FF0000000000000;
	fma.rn.f64 	%fd571, %fd570, %fd560, 0d3FF0000000000000;
	{
	.reg .b32 %temp; 
	mov.b64 	{%r37, %temp}, %fd571;
	}
	{
	.reg .b32 %temp; 
	mov.b64 	{%temp, %r38}, %fd571;
	}
	shl.b32 	%r176, %r36, 20;
	add.s32 	%r177, %r176, %r38;
	mov.b64 	%fd803, {%r37, %r177};
	{
	.reg .b32 %temp; 
	mov.b64 	{%temp, %r178}, %fd555;
	}
	mov.b32 	%f39, %r178;
	abs.f32 	%f11, %f39;
	setp.lt.f32 	%p39, %f11, 0f4086232B;
	@%p39 bra 	$L__BB2_45;
	setp.gt.f64 	%p40, %fd71, 0d0000000000000000;
	mov.f64 	%fd572, 0d7FF0000000000000;
	sub.f64 	%fd573, %fd572, %fd71;
	selp.f64 	%fd803, 0d0000000000000000, %fd573, %p40;
	setp.geu.f32 	%p41, %f11, 0f40874800;
	@%p41 bra 	$L__BB2_45;
	shr.u32 	%r179, %r36, 31;
	add.s32 	%r180, %r36, %r179;
	shr.s32 	%r181, %r180, 1;
	shl.b32 	%r182, %r181, 20;
	add.s32 	%r183, %r38, %r182;
	mov.b64 	%fd574, {%r37, %r183};
	sub.s32 	%r184, %r36, %r181;
	shl.b32 	%r185, %r184, 20;
	add.s32 	%r186, %r185, 1072693248;
	mov.b32 	%r187, 0;
	mov.b64 	%fd575, {%r187, %r186};
	mul.f64 	%fd803, %fd575, %fd574;
$L__BB2_45:
	add.f64 	%fd576, %fd803, 0d3FF0000000000000;
	rcp.rn.f64 	%fd577, %fd576;
	st.global.f64 	[%rd10+16], %fd577;
	ld.global.f64 	%fd578, [%rd10+24];
	ld.global.f64 	%fd579, [%rd11+24];
	add.f64 	%fd580, %fd578, %fd579;
	ld.global.f64 	%fd581, [%rd12+24];
	add.f64 	%fd76, %fd580, %fd581;
	neg.f64 	%fd582, %fd76;
	fma.rn.f64 	%fd583, %fd76, 0dBFF71547652B82FE, 0d4338000000000000;
	{
	.reg .b32 %temp; 
	mov.b64 	{%r39, %temp}, %fd583;
	}
	mov.f64 	%fd584, 0dC338000000000000;
	add.rn.f64 	%fd585, %fd583, %fd584;
	fma.rn.f64 	%fd586, %fd585, 0dBFE62E42FEFA39EF, %fd582;
	fma.rn.f64 	%fd587, %fd585, 0dBC7ABC9E3B39803F, %fd586;
	fma.rn.f64 	%fd588, %fd587, 0d3E5ADE1569CE2BDF, 0d3E928AF3FCA213EA;
	fma.rn.f64 	%fd589, %fd588, %fd587, 0d3EC71DEE62401315;
	fma.rn.f64 	%fd590, %fd589, %fd587, 0d3EFA01997C89EB71;
	fma.rn.f64 	%fd591, %fd590, %fd587, 0d3F2A01A014761F65;
	fma.rn.f64 	%fd592, %fd591, %fd587, 0d3F56C16C1852B7AF;
	fma.rn.f64 	%fd593, %fd592, %fd587, 0d3F81111111122322;
	fma.rn.f64 	%fd594, %fd593, %fd587, 0d3FA55555555502A1;
	fma.rn.f64 	%fd595, %fd594, %fd587, 0d3FC5555555555511;
	fma.rn.f64 	%fd596, %fd595, %fd587, 0d3FE000000000000B;
	fma.rn.f64 	%fd597, %fd596, %fd587, 0d3FF0000000000000;
	fma.rn.f64 	%fd598, %fd597, %fd587, 0d3FF0000000000000;
	{
	.reg .b32 %temp; 
	mov.b64 	{%r40, %temp}, %fd598;
	}
	{
	.reg .b32 %temp; 
	mov.b64 	{%temp, %r41}, %fd598;
	}
	shl.b32 	%r188, %r39, 20;
	add.s32 	%r189, %r188, %r41;
	mov.b64 	%fd804, {%r40, %r189};
	{
	.reg .b32 %temp; 
	mov.b64 	{%temp, %r190}, %fd582;
	}
	mov.b32 	%f40, %r190;
	abs.f32 	%f12, %f40;
	setp.lt.f32 	%p42, %f12, 0f4086232B;
	@%p42 bra 	$L__BB2_48;
	setp.gt.f64 	%p43, %fd76, 0d0000000000000000;
	mov.f64 	%fd599, 0d7FF0000000000000;
	sub.f64 	%fd600, %fd599, %fd76;
	selp.f64 	%fd804, 0d0000000000000000, %fd600, %p43;
	setp.geu.f32 	%p44, %f12, 0f40874800;
	@%p44 bra 	$L__BB2_48;
	shr.u32 	%r191, %r39, 31;
	add.s32 	%r192, %r39, %r191;
	shr.s32 	%r193, %r192, 1;
	shl.b32 	%r194, %r193, 20;
	add.s32 	%r195, %r41, %r194;
	mov.b64 	%fd601, {%r40, %r195};
	sub.s32 	%r196, %r39, %r193;
	shl.b32 	%r197, %r196, 20;
	add.s32 	%r198, %r197, 1072693248;
	mov.b32 	%r199, 0;
	mov.b64 	%fd602, {%r199, %r198};
	mul.f64 	%fd804, %fd602, %fd601;
$L__BB2_48:
	ld.param.u64 	%rd53, [_Z30outputElementComputation_Cond1PdS_S_S_S_S_S_S_S_S_S_S_S_S_S_iii_param_0];
	add.f64 	%fd603, %fd804, 0d3FF0000000000000;
	rcp.rn.f64 	%fd604, %fd603;
	st.global.f64 	[%rd10+24], %fd604;
	ld.global.f64 	%fd605, [%rd4];
	cvta.to.global.u64 	%rd47, %rd53;
	add.s64 	%rd13, %rd47, %rd36;
	ld.global.f64 	%fd606, [%rd13];
	ld.global.f64 	%fd607, [%rd1];
	ld.global.f64 	%fd608, [%rd7];
	mul.f64 	%fd609, %fd607, %fd608;
	fma.rn.f64 	%fd81, %fd605, %fd606, %fd609;
	cvta.to.global.u64 	%rd49, %rd26;
	add.s64 	%rd14, %rd49, %rd36;
	st.global.f64 	[%rd14], %fd81;
	ld.global.f64 	%fd82, [%rd10];
	{
	.reg .b32 %temp; 
	mov.b64 	{%temp, %r200}, %fd81;
	}
	and.b32  	%r42, %r200, 2147483647;
	{
	.reg .b32 %temp; 
	mov.b64 	{%r201, %temp}, %fd81;
	}
	mov.b64 	%fd83, {%r201, %r42};
	setp.ltu.f64 	%p45, %fd83, 0d3FE4F92224DD2F1A;
	@%p45 bra 	$L__BB2_50;
	add.f64 	%fd610, %fd83, %fd83;
	cvt.rn.f32.f64 	%f41, %fd610;
	mul.f32 	%f42, %f41, 0f3FB8AA3B;
	cvt.rni.f32.f32 	%f43, %f42;
	cvt.f64.f32 	%fd611, %f43;
	fma.rn.f64 	%fd612, %fd611, 0dBFE62E42FEFA39EF, %fd610;
	fma.rn.f64 	%fd613, %fd612, 0d3E5AE904A4741B81, 0d3E928A27F89B6999;
	fma.rn.f64 	%fd614, %fd613, %fd612, 0d3EC71DE715FF7E07;
	fma.rn.f64 	%fd615, %fd614, %fd612, 0d3EFA019A6B0AC45A;
	fma.rn.f64 	%fd616, %fd615, %fd612, 0d3F2A01A017EED94F;
	fma.rn.f64 	%fd617, %fd616, %fd612, 0d3F56C16C17F2A71B;
	fma.rn.f64 	%fd618, %fd617, %fd612, 0d3F811111111173C4;
	fma.rn.f64 	%fd619, %fd618, %fd612, 0d3FA555555555211A;
	fma.rn.f64 	%fd620, %fd619, %fd612, 0d3FC5555555555540;
	fma.rn.f64 	%fd621, %fd620, %fd612, 0d3FE0000000000005;
	mul.f64 	%fd622, %fd612, %fd621;
	fma.rn.f64 	%fd623, %fd622, %fd612, %fd612;
	ex2.approx.ftz.f32 	%f44, %f43;
	cvt.f64.f32 	%fd624, %f44;
	mov.f64 	%fd625, 0d3FF0000000000000;
	sub.f64 	%fd626, %fd625, %fd624;
	neg.f64 	%fd627, %fd623;
	fma.rn.f64 	%fd628, %fd627, %fd624, %fd626;
	mov.f64 	%fd629, 0d4000000000000000;
	sub.f64 	%fd630, %fd629, %fd628;
	rcp.approx.ftz.f64 	%fd631, %fd630;
	neg.f64 	%fd632, %fd630;
	fma.rn.f64 	%fd633, %fd632, %fd631, 0d3FF0000000000000;
	fma.rn.f64 	%fd634, %fd633, %fd633, %fd633;
	fma.rn.f64 	%fd635, %fd634, %fd631, %fd631;
	fma.rn.f64 	%fd636, %fd635, 0dC000000000000000, 0d3FF0000000000000;
	setp.gt.u32 	%p46, %r42, 1077088193;
	selp.f64 	%fd637, 0d3FF0000000000000, %fd636, %p46;
	copysign.f64 	%fd805, %fd81, %fd637;
	bra.uni 	$L__BB2_51;
$L__BB2_50:
	mul.f64 	%fd638, %fd81, %fd81;
	fma.rn.f64 	%fd639, %fd638, 0dBEF0BC46E2F5E964, 0d3F14359F420AFC3D;
	fma.rn.f64 	%fd640, %fd639, %fd638, 0dBF2DF9F0728C5D84;
	fma.rn.f64 	%fd641, %fd640, %fd638, 0d3F4337D1CEC4F033;
	fma.rn.f64 	%fd642, %fd641, %fd638, 0dBF57D6E9674335B3;
	fma.rn.f64 	%fd643, %fd642, %fd638, 0d3F6D6D000D7AAD3D;
	fma.rn.f64 	%fd644, %fd643, %fd638, 0dBF8226E1F3CF1EF5;
	fma.rn.f64 	%fd645, %fd644, %fd638, 0d3F9664F47EC0C8CF;
	fma.rn.f64 	%fd646, %fd645, %fd638, 0dBFABA1BA1B80AB40;
	fma.rn.f64 	%fd647, %fd646, %fd638, 0d3FC111111110FA4A;
	fma.rn.f64 	%fd648, %fd647, %fd638, 0dBFD5555555555550;
	fma.rn.f64 	%fd649, %fd648, %fd638, 0d0000000000000000;
	fma.rn.f64 	%fd805, %fd649, %fd81, %fd81;
$L__BB2_51:
	mul.f64 	%fd650, %fd82, %fd805;
	cvta.to.global.u64 	%rd50, %rd27;
	add.s64 	%rd15, %rd50, %rd36;
	st.global.f64 	[%rd15], %fd650;
	ld.global.f64 	%fd651, [%rd4+8];
	ld.global.f64 	%fd652, [%rd13+8];
	ld.global.f64 	%fd653, [%rd1+8];
	ld.global.f64 	%fd654, [%rd7+8];
	mul.f64 	%fd655, %fd653, %fd654;
	fma.rn.f64 	%fd87, %fd651, %fd652, %fd655;
	st.global.f64 	[%rd14+8], %fd87;
	ld.global.f64 	%fd88, [%rd10+8];
	{
	.reg .b32 %temp; 
	mov.b64 	{%temp, %r202}, %fd87;
	}
	and.b32  	%r43, %r202, 2147483647;
	{
	.reg .b32 %temp; 
	mov.b64 	{%r203, %temp}, %fd87;
	}
	mov.b64 	%fd89, {%r203, %r43};
	setp.ltu.f64 	%p47, %fd89, 0d3FE4F92224DD2F1A;
	@%p47 bra 	$L__BB2_53;
	add.f64 	%fd656, %fd89, %fd89;
	cvt.rn.f32.f64 	%f45, %fd656;
	mul.f32 	%f46, %f45, 0f3FB8AA3B;
	cvt.rni.f32.f32 	%f47, %f46;
	cvt.f64.f32 	%fd657, %f47;
	fma.rn.f64 	%fd658, %fd657, 0dBFE62E42FEFA39EF, %fd656;
	fma.rn.f64 	%fd659, %fd658, 0d3E5AE904A4741B81, 0d3E928A27F89B6999;
	fma.rn.f64 	%fd660, %fd659, %fd658, 0d3EC71DE715FF7E07;
	fma.rn.f64 	%fd661, %fd660, %fd658, 0d3EFA019A6B0AC45A;
	fma.rn.f64 	%fd662, %fd661, %fd658, 0d3F2A01A017EED94F;
	fma.rn.f64 	%fd663, %fd662, %fd658, 0d3F56C16C17F2A71B;
	fma.rn.f64 	%fd664, %fd663, %fd658, 0d3F811111111173C4;
	fma.rn.f64 	%fd665, %fd664, %fd658, 0d3FA555555555211A;
	fma.rn.f64 	%fd666, %fd665, %fd658, 0d3FC5555555555540;
	fma.rn.f64 	%fd667, %fd666, %fd658, 0d3FE0000000000005;
	mul.f64 	%fd668, %fd658, %fd667;
	fma.rn.f64 	%fd669, %fd668, %fd658, %fd658;
	ex2.approx.ftz.f32 	%f48, %f47;
	cvt.f64.f32 	%fd670, %f48;
	mov.f64 	%fd671, 0d3FF0000000000000;
	sub.f64 	%fd672, %fd671, %fd670;
	neg.f64 	%fd673, %fd669;
	fma.rn.f64 	%fd674, %fd673, %fd670, %fd672;
	mov.f64 	%fd675, 0d4000000000000000;
	sub.f64 	%fd676, %fd675, %fd674;
	rcp.approx.ftz.f64 	%fd677, %fd676;
	neg.f64 	%fd678, %fd676;
	fma.rn.f64 	%fd679, %fd678, %fd677, 0d3FF0000000000000;
	fma.rn.f64 	%fd680, %fd679, %fd679, %fd679;
	fma.rn.f64 	%fd681, %fd680, %fd677, %fd677;
	fma.rn.f64 	%fd682, %fd681, 0dC000000000000000, 0d3FF0000000000000;
	setp.gt.u32 	%p48, %r43, 1077088193;
	selp.f64 	%fd683, 0d3FF0000000000000, %fd682, %p48;
	copysign.f64 	%fd806, %fd87, %fd683;
	bra.uni 	$L__BB2_54;
$L__BB2_53:
	mul.f64 	%fd684, %fd87, %fd87;
	fma.rn.f64 	%fd685, %fd684, 0dBEF0BC46E2F5E964, 0d3F14359F420AFC3D;
	fma.rn.f64 	%fd686, %fd685, %fd684, 0dBF2DF9F0728C5D84;
	fma.rn.f64 	%fd687, %fd686, %fd684, 0d3F4337D1CEC4F033;
	fma.rn.f64 	%fd688, %fd687, %fd684, 0dBF57D6E9674335B3;
	fma.rn.f64 	%fd689, %fd688, %fd684, 0d3F6D6D000D7AAD3D;
	fma.rn.f64 	%fd690, %fd689, %fd684, 0dBF8226E1F3CF1EF5;
	fma.rn.f64 	%fd691, %fd690, %fd684, 0d3F9664F47EC0C8CF;
	fma.rn.f64 	%fd692, %fd691, %fd684, 0dBFABA1BA1B80AB40;
	fma.rn.f64 	%fd693, %fd692, %fd684, 0d3FC111111110FA4A;
	fma.rn.f64 	%fd694, %fd693, %fd684, 0dBFD5555555555550;
	fma.rn.f64 	%fd695, %fd694, %fd684, 0d0000000000000000;
	fma.rn.f64 	%fd806, %fd695, %fd87, %fd87;
$L__BB2_54:
	mul.f64 	%fd696, %fd88, %fd806;
	st.global.f64 	[%rd15+8], %fd696;
	ld.global.f64 	%fd697, [%rd4+16];
	ld.global.f64 	%fd698, [%rd13+16];
	ld.global.f64 	%fd699, [%rd1+16];
	ld.global.f64 	%fd700, [%rd7+16];
	mul.f64 	%fd701, %fd699, %fd700;
	fma.rn.f64 	%fd93, %fd697, %fd698, %fd701;
	st.global.f64 	[%rd14+16], %fd93;
	ld.global.f64 	%fd94, [%rd10+16];
	{
	.reg .b32 %temp; 
	mov.b64 	{%temp, %r204}, %fd93;
	}
	and.b32  	%r44, %r204, 2147483647;
	{
	.reg .b32 %temp; 
	mov.b64 	{%r205, %temp}, %fd93;
	}
	mov.b64 	%fd95, {%r205, %r44};
	setp.ltu.f64 	%p49, %fd95, 0d3FE4F92224DD2F1A;
	@%p49 bra 	$L__BB2_56;
	add.f64 	%fd702, %fd95, %fd95;
	cvt.rn.f32.f64 	%f49, %fd702;
	mul.f32 	%f50, %f49, 0f3FB8AA3B;
	cvt.rni.f32.f32 	%f51, %f50;
	cvt.f64.f32 	%fd703, %f51;
	fma.rn.f64 	%fd704, %fd703, 0dBFE62E42FEFA39EF, %fd702;
	fma.rn.f64 	%fd705, %fd704, 0d3E5AE904A4741B81, 0d3E928A27F89B6999;
	fma.rn.f64 	%fd706, %fd705, %fd704, 0d3EC71DE715FF7E07;
	fma.rn.f64 	%fd707, %fd706, %fd704, 0d3EFA019A6B0AC45A;
	fma.rn.f64 	%fd708, %fd707, %fd704, 0d3F2A01A017EED94F;
	fma.rn.f64 	%fd709, %fd708, %fd704, 0d3F56C16C17F2A71B;
	fma.rn.f64 	%fd710, %fd709, %fd704, 0d3F811111111173C4;
	fma.rn.f64 	%fd711, %fd710, %fd704, 0d3FA555555555211A;
	fma.rn.f64 	%fd712, %fd711, %fd704, 0d3FC5555555555540;
	fma.rn.f64 	%fd713, %fd712, %fd704, 0d3FE0000000000005;
	mul.f64 	%fd714, %fd704, %fd713;
	fma.rn.f64 	%fd715, %fd714, %fd704, %fd704;
	ex2.approx.ftz.f32 	%f52, %f51;
	cvt.f64.f32 	%fd716, %f52;
	mov.f64 	%fd717, 0d3FF0000000000000;
	sub.f64 	%fd718, %fd717, %fd716;
	neg.f64 	%fd719, %fd715;
	fma.rn.f64 	%fd720, %fd719, %fd716, %fd718;
	mov.f64 	%fd721, 0d4000000000000000;
	sub.f64 	%fd722, %fd721, %fd720;
	rcp.approx.ftz.f64 	%fd723, %fd722;
	neg.f64 	%fd724, %fd722;
	fma.rn.f64 	%fd725, %fd724, %fd723, 0d3FF0000000000000;
	fma.rn.f64 	%fd726, %fd725, %fd725, %fd725;
	fma.rn.f64 	%fd727, %fd726, %fd723, %fd723;
	fma.rn.f64 	%fd728, %fd727, 0dC000000000000000, 0d3FF0000000000000;
	setp.gt.u32 	%p50, %r44, 1077088193;
	selp.f64 	%fd729, 0d3FF0000000000000, %fd728, %p50;
	copysign.f64 	%fd807, %fd93, %fd729;
	bra.uni 	$L__BB2_57;
$L__BB2_56:
	mul.f64 	%fd730, %fd93, %fd93;
	fma.rn.f64 	%fd731, %fd730, 0dBEF0BC46E2F5E964, 0d3F14359F420AFC3D;
	fma.rn.f64 	%fd732, %fd731, %fd730, 0dBF2DF9F0728C5D84;
	fma.rn.f64 	%fd733, %fd732, %fd730, 0d3F4337D1CEC4F033;
	fma.rn.f64 	%fd734, %fd733, %fd730, 0dBF57D6E9674335B3;
	fma.rn.f64 	%fd735, %fd734, %fd730, 0d3F6D6D000D7AAD3D;
	fma.rn.f64 	%fd736, %fd735, %fd730, 0dBF8226E1F3CF1EF5;
	fma.rn.f64 	%fd737, %fd736, %fd730, 0d3F9664F47EC0C8CF;
	fma.rn.f64 	%fd738, %fd737, %fd730, 0dBFABA1BA1B80AB40;
	fma.rn.f64 	%fd739, %fd738, %fd730, 0d3FC111111110FA4A;
	fma.rn.f64 	%fd740, %fd739, %fd730, 0dBFD5555555555550;
	fma.rn.f64 	%fd741, %fd740, %fd730, 0d0000000000000000;
	fma.rn.f64 	%fd807, %fd741, %fd93, %fd93;
$L__BB2_57:
	mul.f64 	%fd742, %fd94, %fd807;
	st.global.f64 	[%rd15+16], %fd742;
	ld.global.f64 	%fd743, [%rd4+24];
	ld.global.f64 	%fd744, [%rd13+24];
	ld.global.f64 	%fd745, [%rd1+24];
	ld.global.f64 	%fd746, [%rd7+24];
	mul.f64 	%fd747, %fd745, %fd746;
	fma.rn.f64 	%fd99, %fd743, %fd744, %fd747;
	st.global.f64 	[%rd14+24], %fd99;
	ld.global.f64 	%fd100, [%rd10+24];
	{
	.reg .b32 %temp; 
	mov.b64 	{%temp, %r206}, %fd99;
	}
	and.b32  	%r45, %r206, 2147483647;
	{
	.reg .b32 %temp; 
	mov.b64 	{%r207, %temp}, %fd99;
	}
	mov.b64 	%fd101, {%r207, %r45};
	setp.ltu.f64 	%p51, %fd101, 0d3FE4F92224DD2F1A;
	@%p51 bra 	$L__BB2_59;
	add.f64 	%fd748, %fd101, %fd101;
	cvt.rn.f32.f64 	%f53, %fd748;
	mul.f32 	%f54, %f53, 0f3FB8AA3B;
	cvt.rni.f32.f32 	%f55, %f54;
	cvt.f64.f32 	%fd749, %f55;
	fma.rn.f64 	%fd750, %fd749, 0dBFE62E42FEFA39EF, %fd748;
	fma.rn.f64 	%fd751, %fd750, 0d3E5AE904A4741B81, 0d3E928A27F89B6999;
	fma.rn.f64 	%fd752, %fd751, %fd750, 0d3EC71DE715FF7E07;
	fma.rn.f64 	%fd753, %fd752, %fd750, 0d3EFA019A6B0AC45A;
	fma.rn.f64 	%fd754, %fd753, %fd750, 0d3F2A01A017EED94F;
	fma.rn.f64 	%fd755, %fd754, %fd750, 0d3F56C16C17F2A71B;
	fma.rn.f64 	%fd756, %fd755, %fd750, 0d3F811111111173C4;
	fma.rn.f64 	%fd757, %fd756, %fd750, 0d3FA555555555211A;
	fma.rn.f64 	%fd758, %fd757, %fd750, 0d3FC5555555555540;
	fma.rn.f64 	%fd759, %fd758, %fd750, 0d3FE0000000000005;
	mul.f64 	%fd760, %fd750, %fd759;
	fma.rn.f64 	%fd761, %fd760, %fd750, %fd750;
	ex2.approx.ftz.f32 	%f56, %f55;
	cvt.f64.f32 	%fd762, %f56;
	mov.f64 	%fd763, 0d3FF0000000000000;
	sub.f64 	%fd764, %fd763, %fd762;
	neg.f64 	%fd765, %fd761;
	fma.rn.f64 	%fd766, %fd765, %fd762, %fd764;
	mov.f64 	%fd767, 0d4000000000000000;
	sub.f64 	%fd768, %fd767, %fd766;
	rcp.approx.ftz.f64 	%fd769, %fd768;
	neg.f64 	%fd770, %fd768;
	fma.rn.f64 	%fd771, %fd770, %fd769, 0d3FF0000000000000;
	fma.rn.f64 	%fd772, %fd771, %fd771, %fd771;
	fma.rn.f64 	%fd773, %fd772, %fd769, %fd769;
	fma.rn.f64 	%fd774, %fd773, 0dC000000000000000, 0d3FF0000000000000;
	setp.gt.u32 	%p52, %r45, 1077088193;
	selp.f64 	%fd775, 0d3FF0000000000000, %fd774, %p52;
	copysign.f64 	%fd808, %fd99, %fd775;
	bra.uni 	$L__BB2_60;
$L__BB2_59:
	mul.f64 	%fd776, %fd99, %fd99;
	fma.rn.f64 	%fd777, %fd776, 0dBEF0BC46E2F5E964, 0d3F14359F420AFC3D;
	fma.rn.f64 	%fd778, %fd777, %fd776, 0dBF2DF9F0728C5D84;
	fma.rn.f64 	%fd779, %fd778, %fd776, 0d3F4337D1CEC4F033;
	fma.rn.f64 	%fd780, %fd779, %fd776, 0dBF57D6E9674335B3;
	fma.rn.f64 	%fd781, %fd780, %fd776, 0d3F6D6D000D7AAD3D;
	fma.rn.f64 	%fd782, %fd781, %fd776, 0dBF8226E1F3CF1EF5;
	fma.rn.f64 	%fd783, %fd782, %fd776, 0d3F9664F47EC0C8CF;
	fma.rn.f64 	%fd784, %fd783, %fd776, 0dBFABA1BA1B80AB40;
	fma.rn.f64 	%fd785, %fd784, %fd776, 0d3FC111111110FA4A;
	fma.rn.f64 	%fd786, %fd785, %fd776, 0dBFD5555555555550;
	fma.rn.f64 	%fd787, %fd786, %fd776, 0d0000000000000000;
	fma.rn.f64 	%fd808, %fd787, %fd99, %fd99;
$L__BB2_60:
	mul.f64 	%fd788, %fd100, %fd808;
	st.global.f64 	[%rd15+24], %fd788;
	add.s32 	%r208, %r47, -1;
	setp.ne.s32 	%p53, %r46, %r208;
	@%p53 bra 	$L__BB2_62;
	mov.b64 	%rd52, 0;
	st.global.u64 	[%rd1], %rd52;
	st.global.u64 	[%rd1+8], %rd52;
	st.global.u64 	[%rd1+16], %rd52;
	st.global.u64 	[%rd1+24], %rd52;
	st.global.u64 	[%rd4], %rd52;
	st.global.u64 	[%rd4+8], %rd52;
	st.global.u64 	[%rd4+16], %rd52;
	st.global.u64 	[%rd4+24], %rd52;
	st.global.u64 	[%rd7], %rd52;
	st.global.u64 	[%rd7+8], %rd52;
	st.global.u64 	[%rd7+16], %rd52;
	st.global.u64 	[%rd7+24], %rd52;
	st.global.u64 	[%rd10], %rd52;
	st.global.u64 	[%rd10+8], %rd52;
	st.global.u64 	[%rd10+16], %rd52;
	st.global.u64 	[%rd10+24], %rd52;
$L__BB2_62:
	ret;

}
	// .globl	_Z26gateValueComputation_Cond1PdS_S_S_S_S_S_S_S_S_S_S_S_S_S_S_S_S_S_S_ii
.visible .entry _Z26gateValueComputation_Cond1PdS_S_S_S_S_S_S_S_S_S_S_S_S_S_S_S_S_S_S_ii(
	.param .u64 .ptr .align 1 _Z26gateValueComputation_Cond1PdS_S_S_S_S_S_S_S_S_S_S_S_S_S_S_S_S_S_S_ii_param_0,
	.param .u64 .ptr .align 1 _Z26gateValueComputation_Cond1PdS_S_S_S_S_S_S_S_S_S_S_S_S_S_S_S_S_S_S_ii_param_1,
	.param .u64 .ptr .align 1 _Z26gateValueComputation_Cond1PdS_S_S_S_S_S_S_S_S_S_S_S_S_S_S_S_S_S_S_ii_param_2,
	.param .u64 .ptr .align 1 _Z26gateValueComputation_Cond1PdS_S_S_S_S_S_S_S_S_S_S_S_S_S_S_S_S_S_S_ii_param_3,
	.param .u64 .ptr .align 1 _Z26gateValueComputation_Cond1PdS_S_S_S_S_S_S_S_S_S_S_S_S_S_S_S_S_S_S_ii_param_4,
	.param .u64 .ptr .align 1 _Z26gateValueComputation_Cond1PdS_S_S_S_S_S_S_S_S_S_S_S_S_S_S_S_S_S_S_ii_param_5,
	.param .u64 .ptr .align 1 _Z26gateValueComputation_Cond1PdS_S_S_S_S_S_S_S_S_S_S_S_S_S_S_S_S_S_S_ii_param_6,
	.param .u64 .ptr .align 1 _Z26gateValueComputation_Cond1PdS_S_S_S_S_S_S_S_S_S_S_S_S_S_S_S_S_S_S_ii_param_7,
	.param .u64 .ptr .align 1 _Z26gateValueComputation_Cond1PdS_S_S_S_S_S_S_S_S_S_S_S_S_S_S_S_S_S_S_ii_param_8,
	.param .u64 .ptr .align 1 _Z26gateValueComputation_Cond1PdS_S_S_S_S_S_S_S_S_S_S_S_S_S_S_S_S_S_S_ii_param_9,
	.param .u64 .ptr .align 1 _Z26gateValueComputation_Cond1PdS_S_S_S_S_S_S_S_S_S_S_S_S_S_S_S_S_S_S_ii_param_10,
	.param .u64 .ptr .align 1 _Z26gateValueComputation_Cond1PdS_S_S_S_S_S_S_S_S_S_S_S_S_S_S_S_S_S_S_ii_param_11,
	.param .u64 .ptr .align 1 _Z26gateValueComputation_Cond1PdS_S_S_S_S_S_S_S_S_S_S_S_S_S_S_S_S_S_S_ii_param_12,
	.param .u64 .ptr .align 1 _Z26gateValueComputation_Cond1PdS_S_S_S_S_S_S_S_S_S_S_S_S_S_S_S_S_S_S_ii_param_13,
	.param .u64 .ptr .align 1 _Z26gateValueComputation_Cond1PdS_S_S_S_S_S_S_S_S_S_S_S_S_S_S_S_S_S_S_ii_param_14,
	.param .u64 .ptr .align 1 _Z26gateValueComputation_Cond1PdS_S_S_S_S_S_S_S_S_S_S_S_S_S_S_S_S_S_S_ii_param_15,
	.param .u64 .ptr .align 1 _Z26gateValueComputation_Cond1PdS_S_S_S_S_S_S_S_S_S_S_S_S_S_S_S_S_S_S_ii_param_16,
	.param .u64 .ptr .align 1 _Z26gateValueComputation_Cond1PdS_S_S_S_S_S_S_S_S_S_S_S_S_S_S_S_S_S_S_ii_param_17,
	.param .u64 .ptr .align 1 _Z26gateValueComputation_Cond1PdS_S_S_S_S_S_S_S_S_S_S_S_S_S_S_S_S_S_S_ii_param_18,
	.param .u64 .ptr .align 1 _Z26gateValueComputation_Cond1PdS_S_S_S_S_S_S_S_S_S_S_S_S_S_S_S_S_S_S_ii_param_19,
	.param .u32 _Z26gateValueComputation_Cond1PdS_S_S_S_S_S_S_S_S_S_S_S_S_S_S_S_S_S_S_ii_param_20,
	.param .u32 _Z26gateValueComputation_Cond1PdS_S_S_S_S_S_S_S_S_S_S_S_S_S_S_S_S_S_S_ii_param_21
)
{
	.reg .pred 	%p<65>;
	.reg .b32 	%r<369>;
	.reg .b32 	%f<57>;
	.reg .b64 	%rd<137>;
	.reg .b64 	%fd<1117>;
	// demoted variable
	.shared .align 8 .b8 _ZZ26gateValueComputation_Cond1PdS_S_S_S_S_S_S_S_S_S_S_S_S_S_S_S_S_S_S_iiE5iPres[6112];
	// demoted variable
	.shared .align 8 .b8 _ZZ26gateValueComputation_Cond1PdS_S_S_S_S_S_S_S_S_S_S_S_S_S_S_S_S_S_S_iiE5fPres[6112];
	// demoted variable
	.shared .align 8 .b8 _ZZ26gateValueComputation_Cond1PdS_S_S_S_S_S_S_S_S_S_S_S_S_S_S_S_S_S_S_iiE5gPres[6112];
	// demoted variable
	.shared .align 8 .b8 _ZZ26gateValueComputation_Cond1PdS_S_S_S_S_S_S_S_S_S_S_S_S_S_S_S_S_S_S_iiE5oPres[6112];
	// demoted variable
	.shared .align 8 .b8 _ZZ26gateValueComputation_Cond1PdS_S_S_S_S_S_S_S_S_S_S_S_S_S_S_S_S_S_S_iiE5iNext[6112];
	// demoted variable
	.shared .align 8 .b8 _ZZ26gateValueComputation_Cond1PdS_S_S_S_S_S_S_S_S_S_S_S_S_S_S_S_S_S_S_iiE5fNext[6112];
	// demoted variable
	.shared .align 8 .b8 _ZZ26gateValueComputation_Cond1PdS_S_S_S_S_S_S_S_S_S_S_S_S_S_S_S_S_S_S_iiE5gNext[6112];
	// demoted variable
	.shared .align 8 .b8 _ZZ26gateValueComputation_Cond1PdS_S_S_S_S_S_S_S_S_S_S_S_S_S_S_S_S_S_S_iiE5oNext[6112];
	// demoted variable
	.shared .align 8 .b8 _ZZ26gateValueComputation_Cond1PdS_S_S_S_S_S_S_S_S_S_S_S_S_S_S_S_S_S_S_iiE6tmpHpr[32];
	// demoted variable
	.shared .align 8 .b8 _ZZ26gateValueComputation_Cond1PdS_S_S_S_S_S_S_S_S_S_S_S_S_S_S_S_S_S_S_iiE7tmphval[32];
	ld.param.u64 	%rd30, [_Z26gateValueComputation_Cond1PdS_S_S_S_S_S_S_S_S_S_S_S_S_S_S_S_S_S_S_ii_param_0];
	ld.param.u64 	%rd44, [_Z26gateValueComputation_Cond1PdS_S_S_S_S_S_S_S_S_S_S_S_S_S_S_S_S_S_S_ii_param_14];
	ld.param.u64 	%rd45, [_Z26gateValueComputation_Cond1PdS_S_S_S_S_S_S_S_S_S_S_S_S_S_S_S_S_S_S_ii_param_15];
	ld.param.u64 	%rd46, [_Z26gateValueComputation_Cond1PdS_S_S_S_S_S_S_S_S_S_S_S_S_S_S_S_S_S_S_ii_param_16];
	ld.param.u64 	%rd47, [_Z26gateValueComputation_Cond1PdS_S_S_S_S_S_S_S_S_S_S_S_S_S_S_S_S_S_S_ii_param_17];
	ld.param.u64 	%rd49, [_Z26gateValueComputation_Cond1PdS_S_S_S_S_S_S_S_S_S_S_S_S_S_S_S_S_S_S_ii_param_19];
	cvta.to.global.u64 	%rd1, %rd44;
	cvta.to.global.u64 	%rd2, %rd45;
	cvta.to.global.u64 	%rd3, %rd46;
	cvta.to.global.u64 	%rd4, %rd47;
	cvta.to.global.u64 	%rd5, %rd30;
	cvta.to.global.u64 	%rd6, %rd49;
	mov.u32 	%r87, %ntid.x;
	mov.u32 	%r88, %ctaid.x;
	mul.lo.s32 	%r1, %r87, %r88;
	mov.u32 	%r2, %tid.x;
	add.s32 	%r3, %r1, %r2;
	setp.ne.s32 	%p1, %r3, 0;
	@%p1 bra 	$L__BB3_11;
	ld.param.u32 	%r349, [_Z26gateValueComputation_Cond1PdS_S_S_S_S_S_S_S_S_S_S_S_S_S_S_S_S_S_S_ii_param_21];
	setp.lt.s32 	%p2, %r349, 1;
	@%p2 bra 	$L__BB3_10;
	ld.param.u32 	%r350, [_Z26gateValueComputation_Cond1PdS_S_S_S_S_S_S_S_S_S_S_S_S_S_S_S_S_S_S_ii_param_21];
	and.b32  	%r4, %r350, 3;
	setp.lt.u32 	%p3, %r350, 4;
	mov.b32 	%r365, 0;
	@%p3 bra 	$L__BB3_5;
	ld.param.u32 	%r351, [_Z26gateValueComputation_Cond1PdS_S_S_S_S_S_S_S_S_S_S_S_S_S_S_S_S_S_S_ii_param_21];
	and.b32  	%r365, %r351, 2147483644;
	neg.s32 	%r363, %r365;
	add.s64 	%rd136, %rd1, 16;
	add.s64 	%rd135, %rd2, 16;
	add.s64 	%rd134, %rd3, 16;
	mov.u32 	%r98, _ZZ26gateValueComputation_Cond1PdS_S_S_S_S_S_S_S_S_S_S_S_S_S_S_S_S_S_S_iiE5oNext;
	add.s32 	%r362, %r98, 16;
	mov.u32 	%r99, _ZZ26gateValueComputation_Cond1PdS_S_S_S_S_S_S_S_S_S_S_S_S_S_S_S_S_S_S_iiE5iPres;
	add.s32 	%r361, %r99, 16;
	mov.u32 	%r100, _ZZ26gateValueComputation_Cond1PdS_S_S_S_S_S_S_S_S_S_S_S_S_S_S_S_S_S_S_iiE5fPres;
	add.s32 	%r360, %r100, 16;
	mov.u32 	%r101, _ZZ26gateValueComputation_Cond1PdS_S_S_S_S_S_S_S_S_S_S_S_S_S_S_S_S_S_S_iiE5gNext;
	add.s32 	%r359, %r101, 16;
	mov.u32 	%r102, _ZZ26gateValueComputation_Cond1PdS_S_S_S_S_S_S_S_S_S_S_S_S_S_S_S_S_S_S_iiE5gPres;
	add.s32 	%r358, %r102, 16;
	mov.u32 	%r103, _ZZ26gateValueComputation_Cond1PdS_S_S_S_S_S_S_S_S_S_S_S_S_S_S_S_S_S_S_iiE5oPres;
	add.s32 	%r357, %r103, 16;
	mov.u32 	%r104, _ZZ26gateValueComputation_Cond1PdS_S_S_S_S_S_S_S_S_S_S_S_S_S_S_S_S_S_S_iiE5iNext;
	add.s32 	%r356, %r104, 16;
	mov.u32 	%r105, _ZZ26gateValueComputation_Cond1PdS_S_S_S_S_S_S_S_S_S_S_S_S_S_S_S_S_S_S_iiE5fNext;
	add.s32 	%r355, %r105, 16;
	add.s64 	%rd133, %rd4, 16;
$L__BB3_4:
	.pragma "nounroll";
	ld.global.f64 	%fd113, [%rd136+-16];
	st.shared.f64 	[%r361+-16], %fd113;
	ld.global.f64 	%fd114, [%rd135+-16];
	st.shared.f64 	[%r360+-16], %fd114;
	ld.global.f64 	%fd115, [%rd134+-16];
	st.shared.f64 	[%r358+-16], %fd115;
	ld.global.f64 	%fd116, [%rd133+-16];
	st.shared.f64 	[%r357+-16], %fd116;
	mov.b64 	%rd50, 0;
	st.shared.u64 	[%r356+-16], %rd50;
	st.shared.u64 	[%r355+-16], %rd50;
	st.shared.u64 	[%r359+-16], %rd50;
	st.shared.u64 	[%r362+-16], %rd50;
	ld.global.f64 	%fd117, [%rd136+-8];
	st.shared.f64 	[%r361+-8], %fd117;
	ld.global.f64 	%fd118, [%rd135+-8];
	st.shared.f64 	[%r360+-8], %fd118;
	ld.global.f64 	%fd119, [%rd134+-8];
	st.shared.f64 	[%r358+-8], %fd119;
	ld.global.f64 	%fd120, [%rd133+-8];
	st.shared.f64 	[%r357+-8], %fd120;
	st.shared.u64 	[%r356+-8], %rd50;
	st.shared.u64 	[%r355+-8], %rd50;
	st.shared.u64 	[%r359+-8], %rd50;
	st.shared.u64 	[%r362+-8], %rd50;
	ld.global.f64 	%fd121, [%rd136];
	st.shared.f64 	[%r361], %fd121;
	ld.global.f64 	%fd122, [%rd135];
	st.shared.f64 	[%r360], %fd122;
	ld.global.f64 	%fd123, [%rd134];
	st.shared.f64 	[%r358], %fd123;
	ld.global.f64 	%fd124, [%rd133];
	st.shared.f64 	[%r357], %fd124;
	st.shared.u64 	[%r356], %rd50;
	st.shared.u64 	[%r355], %rd50;
	st.shared.u64 	[%r359], %rd50;
	st.shared.u64 	[%r362], %rd50;
	ld.global.f64 	%fd125, [%rd136+8];
	st.shared.f64 	[%r361+8], %fd125;
	ld.global.f64 	%fd126, [%rd135+8];
	st.shared.f64 	[%r360+8], %fd126;
	ld.global.f64 	%fd127, [%rd134+8];
	st.shared.f64 	[%r358+8], %fd127;
	ld.global.f64 	%fd128, [%rd133+8];
	st.shared.f64 	[%r357+8], %fd128;
	st.shared.u64 	[%r356+8], %rd50;
	st.shared.u64 	[%r355+8], %rd50;
	st.shared.u64 	[%r359+8], %rd50;
	st.shared.u64 	[%r362+8], %rd50;
	add.s32 	%r363, %r363, 4;
	add.s64 	%rd136, %rd136, 32;
	add.s64 	%rd135, %rd135, 32;
	add.s64 	%rd134, %rd134, 32;
	add.s32 	%r362, %r362, 32;
	add.s64 	%rd133, %rd133, 32;
	add.s32 	%r361, %r361, 32;
	add.s32 	%r360, %r360, 32;
	add.s32 	%r359, %r359, 32;
	add.s32 	%r358, %r358, 32;
	add.s32 	%r357, %r357, 32;
	add.s32 	%r356, %r356, 32;
	add.s32 	%r355, %r355, 32;
	setp.ne.s32 	%p4, %r363, 0;
	@%p4 bra 	$L__BB3_4;
$L__BB3_5:
	setp.eq.s32 	%p5, %r4, 0;
	@%p5 bra 	$L__BB3_10;
	setp.eq.s32 	%p6, %r4, 1;
	@%p6 bra 	$L__BB3_8;
	mul.wide.u32 	%rd51, %r365, 8;
	add.s64 	%rd52, %rd1, %rd51;
	ld.global.f64 	%fd129, [%rd52];
	shl.b32 	%r106, %r365, 3;
	mov.u32 	%r107, _ZZ26gateValueComputation_Cond1PdS_S_S_S_S_S_S_S_S_S_S_S_S_S_S_S_S_S_S_iiE5iPres;
	add.s32 	%r108, %r107, %r106;
	st.shared.f64 	[%r108], %fd129;
	add.s64 	%rd53, %rd2, %rd51;
	ld.global.f64 	%fd130, [%rd53];
	mov.u32 	%r109, _ZZ26gateValueComputation_Cond1PdS_S_S_S_S_S_S_S_S_S_S_S_S_S_S_S_S_S_S_iiE5fPres;
	add.s32 	%r110, %r109, %r106;
	st.shared.f64 	[%r110], %fd130;
	add.s64 	%rd54, %rd3, %rd51;
	ld.global.f64 	%fd131, [%rd54];
	mov.u32 	%r111, _ZZ26gateValueComputation_Cond1PdS_S_S_S_S_S_S_S_S_S_S_S_S_S_S_S_S_S_S_iiE5gPres;
	add.s32 	%r112, %r111, %r106;
	st.shared.f64 	[%r112], %fd131;
	add.s64 	%rd55, %rd4, %rd51;
	ld.global.f64 	%fd132, [%rd55];
	mov.u32 	%r113, _ZZ26gateValueComputation_Cond1PdS_S_S_S_S_S_S_S_S_S_S_S_S_S_S_S_S_S_S_iiE5oPres;
	add.s32 	%r114, %r113, %r106;
	st.shared.f64 	[%r114], %fd132;
	mov.u32 	%r115, _ZZ26gateValueComputation_Cond1PdS_S_S_S_S_S_S_S_S_S_S_S_S_S_S_S_S_S_S_iiE5iNext;
	add.s32 	%r116, %r115, %r106;
	mov.b64 	%rd56, 0;
	st.shared.u64 	[%r116], %rd56;
	mov.u32 	%r117, _ZZ26gateValueComputation_Cond1PdS_S_S_S_S_S_S_S_S_S_S_S_S_S_S_S_S_S_S_iiE5fNext;
	add.s32 	%r118, %r117, %r106;
	st.shared.u64 	[%r118], %rd56;
	mov.u32 	%r119, _ZZ26gateValueComputation_Cond1PdS_S_S_S_S_S_S_S_S_S_S_S_S_S_S_S_S_S_S_iiE5gNext;
	add.s32 	%r120, %r119, %r106;
	st.shared.u64 	[%r120], %rd56;
	mov.u32 	%r121, _ZZ26gateValueComputation_Cond1PdS_S_S_S_S_S_S_S_S_S_S_S_S_S_S_S_S_S_S_iiE5oNext;
	add.s32 	%r122, %r121, %r106;
	st.shared.u64 	[%r122], %rd56;
	ld.global.f64 	%fd133, [%rd52+8];
	st.shared.f64 	[%r108+8], %fd133;
	ld.global.f64 	%fd134, [%rd53+8];
	st.shared.f64 	[%r110+8], %fd134;
	ld.global.f64 	%fd135, [%rd54+8];
	st.shared.f64 	[%r112+8], %fd135;
	ld.global.f64 	%fd136, [%rd55+8];
	st.shared.f64 	[%r114+8], %fd136;
	st.shared.u64 	[%r116+8], %rd56;
	st.shared.u64 	[%r118+8], %rd56;
	st.shared.u64 	[%r120+8], %rd56;
	st.shared.u64 	[%r122+8], %rd56;
	add.s32 	%r365, %r365, 2;
$L__BB3_8:
	ld.param.u32 	%r352, [_Z26gateValueComputation_Cond1PdS_S_S_S_S_S_S_S_S_S_S_S_S_S_S_S_S_S_S_ii_param_21];
	and.b32  	%r123, %r352, 1;
	setp.eq.b32 	%p7, %r123, 1;
	not.pred 	%p8, %p7;
	@%p8 bra 	$L__BB3_10;
	mul.wide.u32 	%rd57, %r365, 8;
	add.s64 	%rd58, %rd1, %rd57;
	ld.global.f64 	%fd137, [%rd58];
	shl.b32 	%r124, %r365, 3;
	mov.u32 	%r125, _ZZ26gateValueComputation_Cond1PdS_S_S_S_S_S_S_S_S_S_S_S_S_S_S_S_S_S_S_iiE5iPres;
	add.s32 	%r126, %r125, %r124;
	st.shared.f64 	[%r126], %fd137;
	add.s64 	%rd59, %rd2, %rd57;
	ld.global.f64 	%fd138, [%rd59];
	mov.u32 	%r127, _ZZ26gateValueComputation_Cond1PdS_S_S_S_S_S_S_S_S_S_S_S_S_S_S_S_S_S_S_iiE5fPres;
	add.s32 	%r128, %r127, %r124;
	st.shared.f64 	[%r128], %fd138;
	add.s64 	%rd60, %rd3, %rd57;
	ld.global.f64 	%fd139, [%rd60];
	mov.u32 	%r129, _ZZ26gateValueComputation_Cond1PdS_S_S_S_S_S_S_S_S_S_S_S_S_S_S_S_S_S_S_iiE5gPres;
	add.s32 	%r130, %r129, %r124;
	st.shared.f64 	[%r130], %fd139;
	add.s64 	%rd61, %rd4, %rd57;
	ld.global.f64 	%fd140, [%rd61];
	mov.u32 	%r131, _ZZ26gateValueComputation_Cond1PdS_S_S_S_S_S_S_S_S_S_S_S_S_S_S_S_S_S_S_iiE5oPres;
	add.s32 	%r132, %r131, %r124;
	st.shared.f64 	[%r132], %fd140;
	mov.u32 	%r133, _ZZ26gateValueComputation_Cond1PdS_S_S_S_S_S_S_S_S_S_S_S_S_S_S_S_S_S_S_iiE5iNext;
	add.s32 	%r134, %r133, %r124;
	mov.b64 	%rd62, 0;
	st.shared.u64 	[%r134], %rd62;
	mov.u32 	%r135, _ZZ26gateValueComputation_Cond1PdS_S_S_S_S_S_S_S_S_S_S_S_S_S_S_S_S_S_S_iiE5fNext;
	add.s32 	%r136, %r135, %r124;
	st.shared.u64 	[%r136], %rd62;
	mov.u32 	%r137, _ZZ26gateValueComputation_Cond1PdS_S_S_S_S_S_S_S_S_S_S_S_S_S_S_S_S_S_S_iiE5gNext;
	add.s32 	%r138, %r137, %r124;
	st.shared.u64 	[%r138], %rd62;
	mov.u32 	%r139, _ZZ26gateValueComputation_Cond1PdS_S_S_S_S_S_S_S_S_S_S_S_S_S_S_S_S_S_S_iiE5oNext;
	add.s32 	%r140, %r139, %r124;
	st.shared.u64 	[%r140], %rd62;
$L__BB3_10:
	ld.param.u32 	%r346, [_Z26gateValueComputation_Cond1PdS_S_S_S_S_S_S_S_S_S_S_S_S_S_S_S_S_S_S_ii_param_20];
	shl.b32 	%r141, %r346, 2;
	add.s32 	%r142, %r141, -4;
	mul.wide.s32 	%rd63, %r142, 8;
	add.s64 	%rd64, %rd5, %rd63;
	ld.global.f64 	%fd141, [%rd64];
	st.shared.f64 	[_ZZ26gateValueComputation_Cond1PdS_S_S_S_S_S_S_S_S_S_S_S_S_S_S_S_S_S_S_iiE6tmpHpr], %fd141;
	ld.global.f64 	%fd142, [%rd64+8];
	st.shared.f64 	[_ZZ26gateValueComputation_Cond1PdS_S_S_S_S_S_S_S_S_S_S_S_S_S_S_S_S_S_S_iiE6tmpHpr+8], %fd142;
	ld.global.f64 	%fd143, [%rd64+16];
	st.shared.f64 	[_ZZ26gateValueComputation_Cond1PdS_S_S_S_S_S_S_S_S_S_S_S_S_S_S_S_S_S_S_iiE6tmpHpr+16], %fd143;
	ld.global.f64 	%fd144, [%rd64+24];
	st.shared.f64 	[_ZZ26gateValueComputation_Cond1PdS_S_S_S_S_S_S_S_S_S_S_S_S_S_S_S_S_S_S_iiE6tmpHpr+24], %fd144;
	add.s64 	%rd65, %rd6, %rd63;
	ld.global.f64 	%fd145, [%rd65];
	st.shared.f64 	[_ZZ26gateValueComputation_Cond1PdS_S_S_S_S_S_S_S_S_S_S_S_S_S_S_S_S_S_S_iiE7tmphval], %fd145;
	ld.global.f64 	%fd146, [%rd65+8];
	st.shared.f64 	[_ZZ26gateValueComputation_Cond1PdS_S_S_S_S_S_S_S_S_S_S_S_S_S_S_S_S_S_S_iiE7tmphval+8], %fd146;
	ld.global.f64 	%fd147, [%rd65+16];
	st.shared.f64 	[_ZZ26gateValueComputation_Cond1PdS_S_S_S_S_S_S_S_S_S_S_S_S_S_S_S_S_S_S_iiE7tmphval+16], %fd147;
	ld.global.f64 	%fd148, [%rd65+24];
	st.shared.f64 	[_ZZ26gateValueComputation_Cond1PdS_S_S_S_S_S_S_S_S_S_S_S_S_S_S_S_S_S_S_iiE7tmphval+24], %fd148;
$L__BB3_11:
	ld.param.u32 	%r347, [_Z26gateValueComputation_Cond1PdS_S_S_S_S_S_S_S_S_S_S_S_S_S_S_S_S_S_S_ii_param_20];
	bar.sync 	0;
	setp.lt.s32 	%p9, %r347, 2;
	@%p9 bra 	$L__BB3_78;
	ld.param.u32 	%r353, [_Z26gateValueComputation_Cond1PdS_S_S_S_S_S_S_S_S_S_S_S_S_S_S_S_S_S_S_ii_param_21];
	ld.param.u32 	%r348, [_Z26gateValueComputation_Cond1PdS_S_S_S_S_S_S_S_S_S_S_S_S_S_S_S_S_S_S_ii_param_20];
	ld.param.u64 	%rd126, [_Z26gateValueComputation_Cond1PdS_S_S_S_S_S_S_S_S_S_S_S_S_S_S_S_S_S_S_ii_param_13];
	ld.param.u64 	%rd125, [_Z26gateValueComputation_Cond1PdS_S_S_S_S_S_S_S_S_S_S_S_S_S_S_S_S_S_S_ii_param_12];
	ld.param.u64 	%rd124, [_Z26gateValueComputation_Cond1PdS_S_S_S_S_S_S_S_S_S_S_S_S_S_S_S_S_S_S_ii_param_11];
	ld.param.u64 	%rd123, [_Z26gateValueComputation_Cond1PdS_S_S_S_S_S_S_S_S_S_S_S_S_S_S_S_S_S_S_ii_param_10];
	ld.param.u64 	%rd122, [_Z26gateValueComputation_Cond1PdS_S_S_S_S_S_S_S_S_S_S_S_S_S_S_S_S_S_S_ii_param_9];
	ld.param.u64 	%rd121, [_Z26gateValueComputation_Cond1PdS_S_S_S_S_S_S_S_S_S_S_S_S_S_S_S_S_S_S_ii_param_8];
	ld.param.u64 	%rd120, [_Z26gateValueComputation_Cond1PdS_S_S_S_S_S_S_S_S_S_S_S_S_S_S_S_S_S_S_ii_param_7];
	ld.param.u64 	%rd119, [_Z26gateValueComputation_Cond1PdS_S_S_S_S_S_S_S_S_S_S_S_S_S_S_S_S_S_S_ii_param_6];
	shl.b32 	%r143, %r3, 2;
	cvta.to.global.u64 	%rd66, %rd123;
	mul.wide.u32 	%rd67, %r143, 8;
	add.s64 	%rd19, %rd66, %rd67;
	cvta.to.global.u64 	%rd68, %rd119;
	add.s64 	%rd20, %rd68, %rd67;
	cvta.to.global.u64 	%rd69, %rd124;
	add.s64 	%rd21, %rd69, %rd67;
	cvta.to.global.u64 	%rd70, %rd120;
	add.s64 	%rd22, %rd70, %rd67;
	cvta.to.global.u64 	%rd71, %rd125;
	add.s64 	%rd23, %rd71, %rd67;
	cvta.to.global.u64 	%rd72, %rd121;
	add.s64 	%rd24, %rd72, %rd67;
	cvta.to.global.u64 	%rd73, %rd126;
	add.s64 	%rd25, %rd73, %rd67;
	cvta.to.global.u64 	%rd74, %rd122;
	add.s64 	%rd26, %rd74, %rd67;
	sub.s32 	%r144, %r348, %r1;
	sub.s32 	%r368, %r144, %r2;
	add.s32 	%r367, %r348, -2;
	shl.b32 	%r145, %r348, 2;
	mad.lo.s32 	%r366, %r143, %r353, %r145;
$L__BB3_13:
	add.s32 	%r146, %r367, 1;
	setp.ge.s32 	%p10, %r3, %r146;
	@%p10 bra 	$L__BB3_15;
	ld.param.u32 	%r354, [_Z26gateValueComputation_Cond1PdS_S_S_S_S_S_S_S_S_S_S_S_S_S_S_S_S_S_S_ii_param_21];
	ld.param.u64 	%rd118, [_Z26gateValueComputation_Cond1PdS_S_S_S_S_S_S_S_S_S_S_S_S_S_S_S_S_S_S_ii_param_5];
	ld.param.u64 	%rd117, [_Z26gateValueComputation_Cond1PdS_S_S_S_S_S_S_S_S_S_S_S_S_S_S_S_S_S_S_ii_param_4];
	ld.param.u64 	%rd116, [_Z26gateValueComputation_Cond1PdS_S_S_S_S_S_S_S_S_S_S_S_S_S_S_S_S_S_S_ii_param_3];
	ld.param.u64 	%rd115, [_Z26gateValueComputation_Cond1PdS_S_S_S_S_S_S_S_S_S_S_S_S_S_S_S_S_S_S_ii_param_2];
	add.s32 	%r147, %r366, -4;
	cvta.to.global.u64 	%rd75, %rd115;
	mul.wide.s32 	%rd76, %r147, 8;
	add.s64 	%rd77, %rd75, %rd76;
	ld.global.f64 	%fd149, [%rd77];
	ld.global.f64 	%fd150, [%rd77+8];
	ld.global.f64 	%fd151, [%rd77+16];
	ld.global.f64 	%fd152, [%rd77+24];
	mul.wide.s32 	%rd78, %r354, 8;
	add.s64 	%rd79, %rd77, %rd78;
	ld.global.f64 	%fd153, [%rd79];
	ld.global.f64 	%fd154, [%rd79+8];
	ld.global.f64 	%fd155, [%rd79+16];
	ld.global.f64 	%fd156, [%rd79+24];
	add.s64 	%rd80, %rd79, %rd78;
	ld.global.f64 	%fd157, [%rd80];
	ld.global.f64 	%fd158, [%rd80+8];
	ld.global.f64 	%fd159, [%rd80+16];
	ld.global.f64 	%fd160, [%rd80+24];
	add.s64 	%rd81, %rd80, %rd78;
	ld.global.f64 	%fd161, [%rd81];
	ld.global.f64 	%fd162, [%rd81+8];
	ld.global.f64 	%fd163, [%rd81+16];
	ld.global.f64 	%fd164, [%rd81+24];
	ld.shared.f64 	%fd165, [_ZZ26gateValueComputation_Cond1PdS_S_S_S_S_S_S_S_S_S_S_S_S_S_S_S_S_S_S_iiE6tmpHpr];
	fma.rn.f64 	%fd166, %fd149, %fd165, 0d0000000000000000;
	ld.shared.f64 	%fd167, [_ZZ26gateValueComputation_Cond1PdS_S_S_S_S_S_S_S_S_S_S_S_S_S_S_S_S_S_S_iiE6tmpHpr+8];
	fma.rn.f64 	%fd168, %fd150, %fd167, %fd166;
	ld.shared.f64 	%fd169, [_ZZ26gateValueComputation_Cond1PdS_S_S_S_S_S_S_S_S_S_S_S_S_S_S_S_S_S_S_iiE6tmpHpr+16];
	fma.rn.f64 	%fd170, %fd151, %fd169, %fd168;
	ld.shared.f64 	%fd171, [_ZZ26gateValueComputation_Cond1PdS_S_S_S_S_S_S_S_S_S_S_S_S_S_S_S_S_S_S_iiE6tmpHpr+24];
	fma.rn.f64 	%fd172, %fd152, %fd171, %fd170;
	shl.b32 	%r148, %r3, 5;
	mov.u32 	%r149, _ZZ26gateValueComputation_Cond1PdS_S_S_S_S_S_S_S_S_S_S_S_S_S_S_S_S_S_S_iiE5iPres;
	add.s32 	%r150, %r149, %r148;
	ld.shared.f64 	%fd173, [%r150];
	add.f64 	%fd174, %fd172, %fd173;
	st.shared.f64 	[%r150], %fd174;
	fma.rn.f64 	%fd175, %fd153, %fd165, 0d0000000000000000;
	fma.rn.f64 	%fd176, %fd154, %fd167, %fd175;
	fma.rn.f64 	%fd177, %fd155, %fd169, %fd176;
	fma.rn.f64 	%fd178, %fd156, %fd171, %fd177;
	ld.shared.f64 	%fd179, [%r150+8];
	add.f64 	%fd180, %fd178, %fd179;
	st.shared.f64 	[%r150+8], %fd180;
	fma.rn.f64 	%fd181, %fd157, %fd165, 0d0000000000000000;
	fma.rn.f64 	%fd182, %fd158, %fd167, %fd181;
	fma.rn.f64 	%fd183, %fd159, %fd169, %fd182;
	fma.rn.f64 	%fd184, %fd160, %fd171, %fd183;
	ld.shared.f64 	%fd185, [%r150+16];
	add.f64 	%fd186, %fd184, %fd185;
	st.shared.f64 	[%r150+16], %fd186;
	fma.rn.f64 	%fd187, %fd161, %fd165, 0d0000000000000000;
	fma.rn.f64 	%fd188, %fd162, %fd167, %fd187;
	fma.rn.f64 	%fd189, %fd163, %fd169, %fd188;
	fma.rn.f64 	%fd190, %fd164, %fd171, %fd189;
	ld.shared.f64 	%fd191, [%r150+24];
	add.f64 	%fd192, %fd190, %fd191;
	st.shared.f64 	[%r150+24], %fd192;
	ld.shared.f64 	%fd193, [_ZZ26gateValueComputation_Cond1PdS_S_S_S_S_S_S_S_S_S_S_S_S_S_S_S_S_S_S_iiE7tmphval];
	fma.rn.f64 	%fd194, %fd149, %fd193, 0d0000000000000000;
	ld.shared.f64 	%fd195, [_ZZ26gateValueComputation_Cond1PdS_S_S_S_S_S_S_S_S_S_S_S_S_S_S_S_S_S_S_iiE7tmphval+8];
	fma.rn.f64 	%fd196, %fd150, %fd195, %fd194;
	ld.shared.f64 	%fd197, [_ZZ26gateValueComputation_Cond1PdS_S_S_S_S_S_S_S_S_S_S_S_S_S_S_S_S_S_S_iiE7tmphval+16];
	fma.rn.f64 	%fd198, %fd151, %fd197, %fd196;
	ld.shared.f64 	%fd199, [_ZZ26gateValueComputation_Cond1PdS_S_S_S_S_S_S_S_S_S_S_S_S_S_S_S_S_S_S_iiE7tmphval+24];
	fma.rn.f64 	%fd200, %fd152, %fd199, %fd198;
	mov.u32 	%r151, _ZZ26gateValueComputation_Cond1PdS_S_S_S_S_S_S_S_S_S_S_S_S_S_S_S_S_S_S_iiE5iNext;
	add.s32 	%r152, %r151, %r148;
	ld.shared.f64 	%fd201, [%r152];
	add.f64 	%fd202, %fd200, %fd201;
	st.shared.f64 	[%r152], %fd202;
	fma.rn.f64 	%fd203, %fd153, %fd193, 0d0000000000000000;
	fma.rn.f64 	%fd204, %fd154, %fd195, %fd203;
	fma.rn.f64 	%fd205, %fd155, %fd197, %fd204;
	fma.rn.f64 	%fd206, %fd156, %fd199, %fd205;
	ld.shared.f64 	%fd207, [%r152+8];
	add.f64 	%fd208, %fd206, %fd207;
	st.shared.f64 	[%r152+8], %fd208;
	fma.rn.f64 	%fd209, %fd157, %fd193, 0d0000000000000000;
	fma.rn.f64 	%fd210, %fd158, %fd195, %fd209;
	fma.rn.f64 	%fd211, %fd159, %fd197, %fd210;
	fma.rn.f64 	%fd212, %fd160, %fd199, %fd211;
	ld.shared.f64 	%fd213, [%r152+16];
	add.f64 	%fd214, %fd212, %fd213;
	st.shared.f64 	[%r152+16], %fd214;
	fma.rn.f64 	%fd215, %fd161, %fd193, 0d0000000000000000;
	fma.rn.f64 	%fd216, %fd162, %fd195, %fd215;
	fma.rn.f64 	%fd217, %fd163, %fd197, %fd216;
	fma.rn.f64 	%fd218, %fd164, %fd199, %fd217;
	ld.shared.f64 	%fd219, [%r152+24];
	add.f64 	%fd220, %fd218, %fd219;
	st.shared.f64 	[%r152+24], %fd220;
	cvta.to.global.u64 	%rd82, %rd116;
	add.s64 	%rd83, %rd82, %rd76;
	ld.global.f64 	%fd221, [%rd83];
	ld.global.f64 	%fd222, [%rd83+8];
	ld.global.f64 	%fd223, [%rd83+16];
	ld.global.f64 	%fd224, [%rd83+24];
	add.s64 	%rd84, %rd83, %rd78;
	ld.global.f64 	%fd225, [%rd84];
	ld.global.f64 	%fd226, [%rd84+8];
	ld.global.f64 	%fd227, [%rd84+16];
	ld.global.f64 	%fd228, [%rd84+24];
	add.s64 	%rd85, %rd84, %rd78;
	ld.global.f64 	%fd229, [%rd85];
	ld.global.f64 	%fd230, [%rd85+8];
	ld.global.f64 	%fd231, [%rd85+16];
	ld.global.f64 	%fd232, [%rd85+24];
	add.s64 	%rd86, %rd85, %rd78;
	ld.global.f64 	%fd233, [%rd86];
	ld.global.f64 	%fd234, [%rd86+8];
	ld.global.f64 	%fd235, [%rd86+16];
	ld.global.f64 	%fd236, [%rd86+24];
	fma.rn.f64 	%fd237, %fd221, %fd165, 0d0000000000000000;
	fma.rn.f64 	%fd238, %fd222, %fd167, %fd237;
	fma.rn.f64 	%fd239, %fd223, %fd169, %fd238;
	fma.rn.f64 	%fd240, %fd224, %fd171, %fd239;
	mov.u32 	%r153, _ZZ26gateValueComputation_Cond1PdS_S_S_S_S_S_S_S_S_S_S_S_S_S_S_S_S_S_S_iiE5fPres;
	add.s32 	%r154, %r153, %r148;
	ld.shared.f64 	%fd241, [%r154];
	add.f64 	%fd242, %fd240, %fd241;
	st.shared.f64 	[%r154], %fd242;
	fma.rn.f64 	%fd243, %fd225, %fd165, 0d0000000000000000;
	fma.rn.f64 	%fd244, %fd226, %fd167, %fd243;
	fma.rn.f64 	%fd245, %fd227, %fd169, %fd244;
	fma.rn.f64 	%fd246, %fd228, %fd171, %fd245;
	ld.shared.f64 	%fd247, [%r154+8];
	add.f64 	%fd248, %fd246, %fd247;
	st.shared.f64 	[%r154+8], %fd248;
	fma.rn.f64 	%fd249, %fd229, %fd165, 0d0000000000000000;
	fma.rn.f64 	%fd250, %fd230, %fd167, %fd249;
	fma.rn.f64 	%fd251, %fd231, %fd169, %fd250;
	fma.rn.f64 	%fd252, %fd232, %fd171, %fd251;
	ld.shared.f64 	%fd253, [%r154+16];
	add.f64 	%fd254, %fd252, %fd253;
	st.shared.f64 	[%r154+16], %fd254;
	fma.rn.f64 	%fd255, %fd233, %fd165, 0d0000000000000000;
	fma.rn.f64 	%fd256, %fd234, %fd167, %fd255;
	fma.rn.f64 	%fd257, %fd235, %fd169, %fd256;
	fma.rn.f64 	%fd258, %fd236, %fd171, %fd257;
	ld.shared.f64 	%fd259, [%r154+24];
	add.f64 	%fd260, %fd258, %fd259;
	st.shared.f64 	[%r154+24], %fd260;
	fma.rn.f64 	%fd261, %fd221, %fd193, 0d0000000000000000;
	fma.rn.f64 	%fd262, %fd222, %fd195, %fd261;
	fma.rn.f64 	%fd263, %fd223, %fd197, %fd262;
	fma.rn.f64 	%fd264, %fd224, %fd199, %fd263;
	mov.u32 	%r155, _ZZ26gateValueComputation_Cond1PdS_S_S_S_S_S_S_S_S_S_S_S_S_S_S_S_S_S_S_iiE5fNext;
	add.s32 	%r156, %r155, %r148;
	ld.shared.f64 	%fd265, [%r156];
	add.f64 	%fd266, %fd264, %fd265;
	st.shared.f64 	[%r156], %fd266;
	fma.rn.f64 	%fd267, %fd225, %fd193, 0d0000000000000000;
	fma.rn.f64 	%fd268, %fd226, %fd195, %fd267;
	fma.rn.f64 	%fd269, %fd227, %fd197, %fd268;
	fma.rn.f64 	%fd270, %fd228, %fd199, %fd269;
	ld.shared.f64 	%fd271, [%r156+8];
	add.f64 	%fd272, %fd270, %fd271;
	st.shared.f64 	[%r156+8], %fd272;
	fma.rn.f64 	%fd273, %fd229, %fd193, 0d0000000000000000;
	fma.rn.f64 	%fd274, %fd230, %fd195, %fd273;
	fma.rn.f64 	%fd275, %fd231, %fd197, %fd274;
	fma.rn.f64 	%fd276, %fd232, %fd199, %fd275;
	ld.shared.f64 	%fd277, [%r156+16];
	add.f64 	%fd278, %fd276, %fd277;
	st.shared.f64 	[%r156+16], %fd278;
	fma.rn.f64 	%fd279, %fd233, %fd193, 0d0000000000000000;
	fma.rn.f64 	%fd280, %fd234, %fd195, %fd279;
	fma.rn.f64 	%fd281, %fd235, %fd197, %fd280;
	fma.rn.f64 	%fd282, %fd236, %fd199, %fd281;
	ld.shared.f64 	%fd283, [%r156+24];
	add.f64 	%fd284, %fd282, %fd283;
	st.shared.f64 	[%r156+24], %fd284;
	cvta.to.global.u64 	%rd87, %rd117;
	add.s64 	%rd88, %rd87, %rd76;
	ld.global.f64 	%fd285, [%rd88];
	ld.global.f64 	%fd286, [%rd88+8];
	ld.global.f64 	%fd287, [%rd88+16];
	ld.global.f64 	%fd288, [%rd88+24];
	add.s64 	%rd89, %rd88, %rd78;
	ld.global.f64 	%fd289, [%rd89];
	ld.global.f64 	%fd290, [%rd89+8];
	ld.global.f64 	%fd291, [%rd89+16];
	ld.global.f64 	%fd292, [%rd89+24];
	add.s64 	%rd90, %rd89, %rd78;
	ld.global.f64 	%fd293, [%rd90];
	ld.global.f64 	%fd294, [%rd90+8];
	ld.global.f64 	%fd295, [%rd90+16];
	ld.global.f64 	%fd296, [%rd90+24];
	add.s64 	%rd91, %rd90, %rd78;
	ld.global.f64 	%fd297, [%rd91];
	ld.global.f64 	%fd298, [%rd91+8];
	ld.global.f64 	%fd299, [%rd91+16];
	ld.global.f64 	%fd300, [%rd91+24];
	fma.rn.f64 	%fd301, %fd285, %fd165, 0d0000000000000000;
	fma.rn.f64 	%fd302, %fd286, %fd167, %fd301;
	fma.rn.f64 	%fd303, %fd287, %fd169, %fd302;
	fma.rn.f64 	%fd304, %fd288, %fd171, %fd303;
	mov.u32 	%r157, _ZZ26gateValueComputation_Cond1PdS_S_S_S_S_S_S_S_S_S_S_S_S_S_S_S_S_S_S_iiE5gPres;
	add.s32 	%r158, %r157, %r148;
	ld.shared.f64 	%fd305, [%r158];
	add.f64 	%fd306, %fd304, %fd305;
	st.shared.f64 	[%r158], %fd306;
	fma.rn.f64 	%fd307, %fd289, %fd165, 0d0000000000000000;
	fma.rn.f64 	%fd308, %fd290, %fd167, %fd307;
	fma.rn.f64 	%fd309, %fd291, %fd169, %fd308;
	fma.rn.f64 	%fd310, %fd292, %fd171, %fd309;
	ld.shared.f64 	%fd311, [%r158+8];
	add.f64 	%fd312, %fd310, %fd311;
	st.shared.f64 	[%r158+8], %fd312;
	fma.rn.f64 	%fd313, %fd293, %fd165, 0d0000000000000000;
	fma.rn.f64 	%fd314, %fd294, %fd167, %fd313;
	fma.rn.f64 	%fd315, %fd295, %fd169, %fd314;
	fma.rn.f64 	%fd316, %fd296, %fd171, %fd315;
	ld.shared.f64 	%fd317, [%r158+16];
	add.f64 	%fd318, %fd316, %fd317;
	st.shared.f64 	[%r158+16], %fd318;
	fma.rn.f64 	%fd319, %fd297, %fd165, 0d0000000000000000;
	fma.rn.f64 	%fd320, %fd298, %fd167, %fd319;
	fma.rn.f64 	%fd321, %fd299, %fd169, %fd320;
	fma.rn.f64 	%fd322, %fd300, %fd171, %fd321;
	ld.shared.f64 	%fd323, [%r158+24];
	add.f64 	%fd324, %fd322, %fd323;
	st.shared.f64 	[%r158+24], %fd324;
	fma.rn.f64 	%fd325, %fd285, %fd193, 0d0000000000000000;
	fma.rn.f64 	%fd326, %fd286, %fd195, %fd325;
	fma.rn.f64 	%fd327, %fd287, %fd197, %fd326;
	fma.rn.f64 	%fd328, %fd288, %fd199, %fd327;
	mov.u32 	%r159, _ZZ26gateValueComputation_Cond1PdS_S_S_S_S_S_S_S_S_S_S_S_S_S_S_S_S_S_S_iiE5gNext;
	add.s32 	%r160, %r159, %r148;
	ld.shared.f64 	%fd329, [%r160];
	add.f64 	%fd330, %fd328, %fd329;
	st.shared.f64 	[%r160], %fd330;
	fma.rn.f64 	%fd331, %fd289, %fd193, 0d0000000000000000;
	fma.rn.f64 	%fd332, %fd290, %fd195, %fd331;
	fma.rn.f64 	%fd333, %fd291, %fd197, %fd332;
	fma.rn.f64 	%fd334, %fd292, %fd199, %fd333;
	ld.shared.f64 	%fd335, [%r160+8];
	add.f64 	%fd336, %fd334, %fd335;
	st.shared.f64 	[%r160+8], %fd336;
	fma.rn.f64 	%fd337, %fd293, %fd193, 0d0000000000000000;
	fma.rn.f64 	%fd338, %fd294, %fd195, %fd337;
	fma.rn.f64 	%fd339, %fd295, %fd197, %fd338;
	fma.rn.f64 	%fd340, %fd296, %fd199, %fd339;
	ld.shared.f64 	%fd341, [%r160+16];
	add.f64 	%fd342, %fd340, %fd341;
	st.shared.f64 	[%r160+16], %fd342;
	fma.rn.f64 	%fd343, %fd297, %fd193, 0d0000000000000000;
	fma.rn.f64 	%fd344, %fd298, %fd195, %fd343;
	fma.rn.f64 	%fd345, %fd299, %fd197, %fd344;
	fma.rn.f64 	%fd346, %fd300, %fd199, %fd345;
	ld.shared.f64 	%fd347, [%r160+24];
	add.f64 	%fd348, %fd346, %fd347;
	st.shared.f64 	[%r160+24], %fd348;
	cvta.to.global.u64 	%rd92, %rd118;
	add.s64 	%rd93, %rd92, %rd76;
	ld.global.f64 	%fd349, [%rd93];
	ld.global.f64 	%fd350, [%rd93+8];
	ld.global.f64 	%fd351, [%rd93+16];
	ld.global.f64 	%fd352, [%rd93+24];
	add.s64 	%rd94, %rd93, %rd78;
	ld.global.f64 	%fd353, [%rd94];
	ld.global.f64 	%fd354, [%rd94+8];
	ld.global.f64 	%fd355, [%rd94+16];
	ld.global.f64 	%fd356, [%rd94+24];
	add.s64 	%rd95, %rd94, %rd78;
	ld.global.f64 	%fd357, [%rd95];
	ld.global.f64 	%fd358, [%rd95+8];
	ld.global.f64 	%fd359, [%rd95+16];
	ld.global.f64 	%fd360, [%rd95+24];
	add.s64 	%rd96, %rd95, %rd78;
	ld.global.f64 	%fd361, [%rd96];
	ld.global.f64 	%fd362, [%rd96+8];
	ld.global.f64 	%fd363, [%rd96+16];
	ld.global.f64 	%fd364, [%rd96+24];
	fma.rn.f64 	%fd365, %fd349, %fd165, 0d0000000000000000;
	fma.rn.f64 	%fd366, %fd350, %fd167, %fd365;
	fma.rn.f64 	%fd367, %fd351, %fd169, %fd366;
	fma.rn.f64 	%fd368, %fd352, %fd171, %fd367;
	mov.u32 	%r161, _ZZ26gateValueComputation_Cond1PdS_S_S_S_S_S_S_S_S_S_S_S_S_S_S_S_S_S_S_iiE5oPres;
	add.s32 	%r162, %r161, %r148;
	ld.shared.f64 	%fd369, [%r162];
	add.f64 	%fd370, %fd368, %fd369;
	st.shared.f64 	[%r162], %fd370;
	fma.rn.f64 	%fd371, %fd353, %fd165, 0d0000000000000000;
	fma.rn.f64 	%fd372, %fd354, %fd167, %fd371;
	fma.rn.f64 	%fd373, %fd355, %fd169, %fd372;
	fma.rn.f64 	%fd374, %fd356, %fd171, %fd373;
	ld.shared.f64 	%fd375, [%r162+8];
	add.f64 	%fd376, %fd374, %fd375;
	st.shared.f64 	[%r162+8], %fd376;
	fma.rn.f64 	%fd377, %fd357, %fd165, 0d0000000000000000;
	fma.rn.f64 	%fd378, %fd358, %fd167, %fd377;
	fma.rn.f64 	%fd379, %fd359, %fd169, %fd378;
	fma.rn.f64 	%fd380, %fd360, %fd171, %fd379;
	ld.shared.f64 	%fd381, [%r162+16];
	add.f64 	%fd382, %fd380, %fd381;
	st.shared.f64 	[%r162+16], %fd382;
	fma.rn.f64 	%fd383, %fd361, %fd165, 0d0000000000000000;
	fma.rn.f64 	%fd384, %fd362, %fd167, %fd383;
	fma.rn.f64 	%fd385, %fd363, %fd169, %fd384;
	fma.rn.f64 	%fd386, %fd364, %fd171, %fd385;
	ld.shared.f64 	%fd387, [%r162+24];
	add.f64 	%fd388, %fd386, %fd387;
	st.shared.f64 	[%r162+24], %fd388;
	fma.rn.f64 	%fd389, %fd349, %fd193, 0d0000000000000000;
	fma.rn.f64 	%fd390, %fd350, %fd195, %fd389;
	fma.rn.f64 	%fd391, %fd351, %fd197, %fd390;
	fma.rn.f64 	%fd392, %fd352, %fd199, %fd391;
	mov.u32 	%r163, _ZZ26gateValueComputation_Cond1PdS_S_S_S_S_S_S_S_S_S_S_S_S_S_S_S_S_S_S_iiE5oNext;
	add.s32 	%r164, %r163, %r148;
	ld.shared.f64 	%fd393, [%r164];
	add.f64 	%fd394, %fd392, %fd393;
	st.shared.f64 	[%r164], %fd394;
	fma.rn.f64 	%fd395, %fd353, %fd193, 0d0000000000000000;
	fma.rn.f64 	%fd396, %fd354, %fd195, %fd395;
	fma.rn.f64 	%fd397, %fd355, %fd197, %fd396;
	fma.rn.f64 	%fd398, %fd356, %fd199, %fd397;
	ld.shared.f64 	%fd399, [%r164+8];
	add.f64 	%fd400, %fd398, %fd399;
	st.shared.f64 	[%r164+8], %fd400;
	fma.rn.f64 	%fd401, %fd357, %fd193, 0d0000000000000000;
	fma.rn.f64 	%fd402, %fd358, %fd195, %fd401;
	fma.rn.f64 	%fd403, %fd359, %fd197, %fd402;
	fma.rn.f64 	%fd404, %fd360, %fd199, %fd403;
	ld.shared.f64 	%fd405, [%r164+16];
	add.f64 	%fd406, %fd404, %fd405;
	st.shared.f64 	[%r164+16], %fd406;
	fma.rn.f64 	%fd407, %fd361, %fd193, 0d0000000000000000;
	fma.rn.f64 	%fd408, %fd362, %fd195, %fd407;
	fma.rn.f64 	%fd409, %fd363, %fd197, %fd408;
	fma.rn.f64 	%fd410, %fd364, %fd199, %fd409;
	ld.shared.f64 	%fd411, [%r164+24];
	add.f64 	%fd412, %fd410, %fd411;
	st.shared.f64 	[%r164+24], %fd412;
$L__BB3_15:
	bar.sync 	0;
	setp.ne.s32 	%p11, %r368, 2;
	@%p11 bra 	$L__BB3_77;
	shl.b32 	%r165, %r3, 5;
	mov.u32 	%r166, _ZZ26gateValueComputation_Cond1PdS_S_S_S_S_S_S_S_S_S_S_S_S_S_S_S_S_S_S_iiE5iPres;
	add.s32 	%r34, %r166, %r165;
	ld.shared.f64 	%fd413, [%r34];
	ld.global.f64 	%fd414, [%rd19];
	add.f64 	%fd415, %fd413, %fd414;
	ld.global.f64 	%fd416, [%rd20];
	add.f64 	%fd1, %fd415, %fd416;
	neg.f64 	%fd417, %fd1;
	fma.rn.f64 	%fd418, %fd1, 0dBFF71547652B82FE, 0d4338000000000000;
	{
	.reg .b32 %temp; 
	mov.b64 	{%r35, %temp}, %fd418;
	}
	mov.f64 	%fd419, 0dC338000000000000;
	add.rn.f64 	%fd420, %fd418, %fd419;
	fma.rn.f64 	%fd421, %fd420, 0dBFE62E42FEFA39EF, %fd417;
	fma.rn.f64 	%fd422, %fd420, 0dBC7ABC9E3B39803F, %fd421;
	fma.rn.f64 	%fd423, %fd422, 0d3E5ADE1569CE2BDF, 0d3E928AF3FCA213EA;
	fma.rn.f64 	%fd424, %fd423, %fd422, 0d3EC71DEE62401315;
	fma.rn.f64 	%fd425, %fd424, %fd422, 0d3EFA01997C89EB71;
	fma.rn.f64 	%fd426, %fd425, %fd422, 0d3F2A01A014761F65;
	fma.rn.f64 	%fd427, %fd426, %fd422, 0d3F56C16C1852B7AF;
	fma.rn.f64 	%fd428, %fd427, %fd422, 0d3F81111111122322;
	fma.rn.f64 	%fd429, %fd428, %fd422, 0d3FA55555555502A1;
	fma.rn.f64 	%fd430, %fd429, %fd422, 0d3FC5555555555511;
	fma.rn.f64 	%fd431, %fd430, %fd422, 0d3FE000000000000B;
	fma.rn.f64 	%fd432, %fd431, %fd422, 0d3FF0000000000000;
	fma.rn.f64 	%fd433, %fd432, %fd422, 0d3FF0000000000000;
	{
	.reg .b32 %temp; 
	mov.b64 	{%r36, %temp}, %fd433;
	}
	{
	.reg .b32 %temp; 
	mov.b64 	{%temp, %r37}, %fd433;
	}
	shl.b32 	%r167, %r35, 20;
	add.s32 	%r168, %r167, %r37;
	mov.b64 	%fd1097, {%r36, %r168};
	{
	.reg .b32 %temp; 
	mov.b64 	{%temp, %r169}, %fd417;
	}
	mov.b32 	%f13, %r169;
	abs.f32 	%f1, %f13;
	setp.lt.f32 	%p12, %f1, 0f4086232B;
	@%p12 bra 	$L__BB3_19;
	setp.gt.f64 	%p13, %fd1, 0d0000000000000000;
	mov.f64 	%fd434, 0d7FF0000000000000;
	sub.f64 	%fd435, %fd434, %fd1;
	selp.f64 	%fd1097, 0d0000000000000000, %fd435, %p13;
	setp.geu.f32 	%p14, %f1, 0f40874800;
	@%p14 bra 	$L__BB3_19;
	shr.u32 	%r170, %r35, 31;
	add.s32 	%r171, %r35, %r170;
	shr.s32 	%r172, %r171, 1;
	shl.b32 	%r173, %r172, 20;
	add.s32 	%r174, %r37, %r173;
	mov.b64 	%fd436, {%r36, %r174};
	sub.s32 	%r175, %r35, %r172;
	shl.b32 	%r176, %r175, 20;
	add.s32 	%r177, %r176, 1072693248;
	mov.b32 	%r178, 0;
	mov.b64 	%fd437, {%r178, %r177};
	mul.f64 	%fd1097, %fd437, %fd436;
$L__BB3_19:
	add.f64 	%fd438, %fd1097, 0d3FF0000000000000;
	rcp.rn.f64 	%fd6, %fd438;
	st.shared.f64 	[%r34], %fd6;
	ld.shared.f64 	%fd439, [%r34+8];
	ld.global.f64 	%fd440, [%rd19+8];
	add.f64 	%fd441, %fd439, %fd440;
	ld.global.f64 	%fd442, [%rd20+8];
	add.f64 	%fd7, %fd441, %fd442;
	neg.f64 	%fd443, %fd7;
	fma.rn.f64 	%fd444, %fd7, 0dBFF71547652B82FE, 0d4338000000000000;
	{
	.reg .b32 %temp; 
	mov.b64 	{%r38, %temp}, %fd444;
	}
	mov.f64 	%fd445, 0dC338000000000000;
	add.rn.f64 	%fd446, %fd444, %fd445;
	fma.rn.f64 	%fd447, %fd446, 0dBFE62E42FEFA39EF, %fd443;
	fma.rn.f64 	%fd448, %fd446, 0dBC7ABC9E3B39803F, %fd447;
	fma.rn.f64 	%fd449, %fd448, 0d3E5ADE1569CE2BDF, 0d3E928AF3FCA213EA;
	fma.rn.f64 	%fd450, %fd449, %fd448, 0d3EC71DEE62401315;
	fma.rn.f64 	%fd451, %fd450, %fd448, 0d3EFA01997C89EB71;
	fma.rn.f64 	%fd452, %fd451, %fd448, 0d3F2A01A014761F65;
	fma.rn.f64 	%fd453, %fd452, %fd448, 0d3F56C16C1852B7AF;
	fma.rn.f64 	%fd454, %fd453, %fd448, 0d3F81111111122322;
	fma.rn.f64 	%fd455, %fd454, %fd448, 0d3FA55555555502A1;
	fma.rn.f64 	%fd456, %fd455, %fd448, 0d3FC5555555555511;
	fma.rn.f64 	%fd457, %fd456, %fd448, 0d3FE000000000000B;
	fma.rn.f64 	%fd458, %fd457, %fd448, 0d3FF0000000000000;
	fma.rn.f64 	%fd459, %fd458, %fd448, 0d3FF0000000000000;
	{
	.reg .b32 %temp; 
	mov.b64 	{%r39, %temp}, %fd459;
	}
	{
	.reg .b32 %temp; 
	mov.b64 	{%temp, %r40}, %fd459;
	}
	shl.b32 	%r179, %r38, 20;
	add.s32 	%r180, %r179, %r40;
	mov.b64 	%fd1098, {%r39, %r180};
	{
	.reg .b32 %temp; 
	mov.b64 	{%temp, %r181}, %fd443;
	}
	mov.b32 	%f14, %r181;
	abs.f32 	%f2, %f14;
	setp.lt.f32 	%p15, %f2, 0f4086232B;
	@%p15 bra 	$L__BB3_22;
	setp.gt.f64 	%p16, %fd7, 0d0000000000000000;
	mov.f64 	%fd460, 0d7FF0000000000000;
	sub.f64 	%fd461, %fd460, %fd7;
	selp.f64 	%fd1098, 0d0000000000000000, %fd461, %p16;
	setp.geu.f32 	%p17, %f2, 0f40874800;
	@%p17 bra 	$L__BB3_22;
	shr.u32 	%r182, %r38, 31;
	add.s32 	%r183, %r38, %r182;
	shr.s32 	%r184, %r183, 1;
	shl.b32 	%r185, %r184, 20;
	add.s32 	%r186, %r40, %r185;
	mov.b64 	%fd462, {%r39, %r186};
	sub.s32 	%r187, %r38, %r184;
	shl.b32 	%r188, %r187, 20;
	add.s32 	%r189, %r188, 1072693248;
	mov.b32 	%r190, 0;
	mov.b64 	%fd463, {%r190, %r189};
	mul.f64 	%fd1098, %fd463, %fd462;
$L__BB3_22:
	add.f64 	%fd464, %fd1098, 0d3FF0000000000000;
	rcp.rn.f64 	%fd12, %fd464;
	st.shared.f64 	[%r34+8], %fd12;
	ld.shared.f64 	%fd465, [%r34+16];
	ld.global.f64 	%fd466, [%rd19+16];
	add.f64 	%fd467, %fd465, %fd466;
	ld.global.f64 	%fd468, [%rd20+16];
	add.f64 	%fd13, %fd467, %fd468;
	neg.f64 	%fd469, %fd13;
	fma.rn.f64 	%fd470, %fd13, 0dBFF71547652B82FE, 0d4338000000000000;
	{
	.reg .b32 %temp; 
	mov.b64 	{%r41, %temp}, %fd470;
	}
	mov.f64 	%fd471, 0dC338000000000000;
	add.rn.f64 	%fd472, %fd470, %fd471;
	fma.rn.f64 	%fd473, %fd472, 0dBFE62E42FEFA39EF, %fd469;
	fma.rn.f64 	%fd474, %fd472, 0dBC7ABC9E3B39803F, %fd473;
	fma.rn.f64 	%fd475, %fd474, 0d3E5ADE1569CE2BDF, 0d3E928AF3FCA213EA;
	fma.rn.f64 	%fd476, %fd475, %fd474, 0d3EC71DEE62401315;
	fma.rn.f64 	%fd477, %fd476, %fd474, 0d3EFA01997C89EB71;
	fma.rn.f64 	%fd478, %fd477, %fd474, 0d3F2A01A014761F65;
	fma.rn.f64 	%fd479, %fd478, %fd474, 0d3F56C16C1852B7AF;
	fma.rn.f64 	%fd480, %fd479, %fd474, 0d3F81111111122322;
	fma.rn.f64 	%fd481, %fd480, %fd474, 0d3FA55555555502A1;
	fma.rn.f64 	%fd482, %fd481, %fd474, 0d3FC5555555555511;
	fma.rn.f64 	%fd483, %fd482, %fd474, 0d3FE000000000000B;
	fma.rn.f64 	%fd484, %fd483, %fd474, 0d3FF0000000000000;
	fma.rn.f64 	%fd485, %fd484, %fd474, 0d3FF0000000000000;
	{
	.reg .b32 %temp; 
	mov.b64 	{%r42, %temp}, %fd485;
	}
	{
	.reg .b32 %temp; 
	mov.b64 	{%temp, %r43}, %fd485;
	}
	shl.b32 	%r191, %r41, 20;
	add.s32 	%r192, %r191, %r43;
	mov.b64 	%fd1099, {%r42, %r192};
	{
	.reg .b32 %temp; 
	mov.b64 	{%temp, %r193}, %fd469;
	}
	mov.b32 	%f15, %r193;
	abs.f32 	%f3, %f15;
	setp.lt.f32 	%p18, %f3, 0f4086232B;
	@%p18 bra 	$L__BB3_25;
	setp.gt.f64 	%p19, %fd13, 0d0000000000000000;
	mov.f64 	%fd486, 0d7FF0000000000000;
	sub.f64 	%fd487, %fd486, %fd13;
	selp.f64 	%fd1099, 0d0000000000000000, %fd487, %p19;
	setp.geu.f32 	%p20, %f3, 0f40874800;
	@%p20 bra 	$L__BB3_25;
	shr.u32 	%r194, %r41, 31;
	add.s32 	%r195, %r41, %r194;
	shr.s32 	%r196, %r195, 1;
	shl.b32 	%r197, %r196, 20;
	add.s32 	%r198, %r43, %r197;
	mov.b64 	%fd488, {%r42, %r198};
	sub.s32 	%r199, %r41, %r196;
	shl.b32 	%r200, %r199, 20;
	add.s32 	%r201, %r200, 1072693248;
	mov.b32 	%r202, 0;
	mov.b64 	%fd489, {%r202, %r201};
	mul.f64 	%fd1099, %fd489, %fd488;
$L__BB3_25:
	add.f64 	%fd490, %fd1099, 0d3FF0000000000000;
	rcp.rn.f64 	%fd18, %fd490;
	st.shared.f64 	[%r34+16], %fd18;
	ld.shared.f64 	%fd491, [%r34+24];
	ld.global.f64 	%fd492, [%rd19+24];
	add.f64 	%fd493, %fd491, %fd492;
	ld.global.f64 	%fd494, [%rd20+24];
	add.f64 	%fd19, %fd493, %fd494;
	neg.f64 	%fd495, %fd19;
	fma.rn.f64 	%fd496, %fd19, 0dBFF71547652B82FE, 0d4338000000000000;
	{
	.reg .b32 %temp; 
	mov.b64 	{%r44, %temp}, %fd496;
	}
	mov.f64 	%fd497, 0dC338000000000000;
	add.rn.f64 	%fd498, %fd496, %fd497;
	fma.rn.f64 	%fd499, %fd498, 0dBFE62E42FEFA39EF, %fd495;
	fma.rn.f64 	%fd500, %fd498, 0dBC7ABC9E3B39803F, %fd499;
	fma.rn.f64 	%fd501, %fd500, 0d3E5ADE1569CE2BDF, 0d3E928AF3FCA213EA;
	fma.rn.f64 	%fd502, %fd501, %fd500, 0d3EC71DEE62401315;
	fma.rn.f64 	%fd503, %fd502, %fd500, 0d3EFA01997C89EB71;
	fma.rn.f64 	%fd504, %fd503, %fd500, 0d3F2A01A014761F65;
	fma.rn.f64 	%fd505, %fd504, %fd500, 0d3F56C16C1852B7AF;
	fma.rn.f64 	%fd506, %fd505, %fd500, 0d3F81111111122322;
	fma.rn.f64 	%fd507, %fd506, %fd500, 0d3FA55555555502A1;
	fma.rn.f64 	%fd508, %fd507, %fd500, 0d3FC5555555555511;
	fma.rn.f64 	%fd509, %fd508, %fd500, 0d3FE000000000000B;
	fma.rn.f64 	%fd510, %fd509, %fd500, 0d3FF0000000000000;
	fma.rn.f64 	%fd511, %fd510, %fd500, 0d3FF0000000000000;
	{
	.reg .b32 %temp; 
	mov.b64 	{%r45, %temp}, %fd511;
	}
	{
	.reg .b32 %temp; 
	mov.b64 	{%temp, %r46}, %fd511;
	}
	shl.b32 	%r203, %r44, 20;
	add.s32 	%r204, %r203, %r46;
	mov.b64 	%fd1100, {%r45, %r204};
	{
	.reg .b32 %temp; 
	mov.b64 	{%temp, %r205}, %fd495;
	}
	mov.b32 	%f16, %r205;
	abs.f32 	%f4, %f16;
	setp.lt.f32 	%p21, %f4, 0f4086232B;
	@%p21 bra 	$L__BB3_28;
	setp.gt.f64 	%p22, %fd19, 0d0000000000000000;
	mov.f64 	%fd512, 0d7FF0000000000000;
	sub.f64 	%fd513, %fd512, %fd19;
	selp.f64 	%fd1100, 0d0000000000000000, %fd513, %p22;
	setp.geu.f32 	%p23, %f4, 0f40874800;
	@%p23 bra 	$L__BB3_28;
	shr.u32 	%r206, %r44, 31;
	add.s32 	%r207, %r44, %r206;
	shr.s32 	%r208, %r207, 1;
	shl.b32 	%r209, %r208, 20;
	add.s32 	%r210, %r46, %r209;
	mov.b64 	%fd514, {%r45, %r210};
	sub.s32 	%r211, %r44, %r208;
	shl.b32 	%r212, %r211, 20;
	add.s32 	%r213, %r212, 1072693248;
	mov.b32 	%r214, 0;
	mov.b64 	%fd515, {%r214, %r213};
	mul.f64 	%fd1100, %fd515, %fd514;
$L__BB3_28:
	add.f64 	%fd516, %fd1100, 0d3FF0000000000000;
	rcp.rn.f64 	%fd24, %fd516;
	st.shared.f64 	[%r34+24], %fd24;
	mov.u32 	%r216, _ZZ26gateValueComputation_Cond1PdS_S_S_S_S_S_S_S_S_S_S_S_S_S_S_S_S_S_S_iiE5fPres;
	add.s32 	%r47, %r216, %r165;
	ld.shared.f64 	%fd517, [%r47];
	ld.global.f64 	%fd518, [%rd21];
	add.f64 	%fd519, %fd517, %fd518;
	ld.global.f64 	%fd520, [%rd22];
	add.f64 	%fd25, %fd519, %fd520;
	neg.f64 	%fd521, %fd25;
	fma.rn.f64 	%fd522, %fd25, 0dBFF71547652B82FE, 0d4338000000000000;
	{
	.reg .b32 %temp; 
	mov.b64 	{%r48, %temp}, %fd522;
	}
	mov.f64 	%fd523, 0dC338000000000000;
	add.rn.f64 	%fd524, %fd522, %fd523;
	fma.rn.f64 	%fd525, %fd524, 0dBFE62E42FEFA39EF, %fd521;
	fma.rn.f64 	%fd526, %fd524, 0dBC7ABC9E3B39803F, %fd525;
	fma.rn.f64 	%fd527, %fd526, 0d3E5ADE1569CE2BDF, 0d3E928AF3FCA213EA;
	fma.rn.f64 	%fd528, %fd527, %fd526, 0d3EC71DEE62401315;
	fma.rn.f64 	%fd529, %fd528, %fd526, 0d3EFA01997C89EB71;
	fma.rn.f64 	%fd530, %fd529, %fd526, 0d3F2A01A014761F65;
	fma.rn.f64 	%fd531, %fd530, %fd526, 0d3F56C16C1852B7AF;
	fma.rn.f64 	%fd532, %fd531, %fd526, 0d3F81111111122322;
	fma.rn.f64 	%fd533, %fd532, %fd526, 0d3FA55555555502A1;
	fma.rn.f64 	%fd534, %fd533, %fd526, 0d3FC5555555555511;
	fma.rn.f64 	%fd535, %fd534, %fd526, 0d3FE000000000000B;
	fma.rn.f64 	%fd536, %fd535, %fd526, 0d3FF0000000000000;
	fma.rn.f64 	%fd537, %fd536, %fd526, 0d3FF0000000000000;
	{
	.reg .b32 %temp; 
	mov.b64 	{%r49, %temp}, %fd537;
	}
	{
	.reg .b32 %temp; 
	mov.b64 	{%temp, %r50}, %fd537;
	}
	shl.b32 	%r217, %r48, 20;
	add.s32 	%r218, %r217, %r50;
	mov.b64 	%fd1101, {%r49, %r218};
	{
	.reg .b32 %temp; 
	mov.b64 	{%temp, %r219}, %fd521;
	}
	mov.b32 	%f17, %r219;
	abs.f32 	%f5, %f17;
	setp.lt.f32 	%p24, %f5, 0f4086232B;
	@%p24 bra 	$L__BB3_31;
	setp.gt.f64 	%p25, %fd25, 0d0000000000000000;
	mov.f64 	%fd538, 0d7FF0000000000000;
	sub.f64 	%fd539, %fd538, %fd25;
	selp.f64 	%fd1101, 0d0000000000000000, %fd539, %p25;
	setp.geu.f32 	%p26, %f5, 0f40874800;
	@%p26 bra 	$L__BB3_31;
	shr.u32 	%r220, %r48, 31;
	add.s32 	%r221, %r48, %r220;
	shr.s32 	%r222, %r221, 1;
	shl.b32 	%r223, %r222, 20;
	add.s32 	%r224, %r50, %r223;
	mov.b64 	%fd540, {%r49, %r224};
	sub.s32 	%r225, %r48, %r222;
	shl.b32 	%r226, %r225, 20;
	add.s32 	%r227, %r226, 1072693248;
	mov.b32 	%r228, 0;
	mov.b64 	%fd541, {%r228, %r227};
	mul.f64 	%fd1101, %fd541, %fd540;
$L__BB3_31:
	add.f64 	%fd542, %fd1101, 0d3FF0000000000000;
	rcp.rn.f64 	%fd30, %fd542;
	st.shared.f64 	[%r47], %fd30;
	ld.shared.f64 	%fd543, [%r47+8];
	ld.global.f64 	%fd544, [%rd21+8];
	add.f64 	%fd545, %fd543, %fd544;
	ld.global.f64 	%fd546, [%rd22+8];
	add.f64 	%fd31, %fd545, %fd546;
	neg.f64 	%fd547, %fd31;
	fma.rn.f64 	%fd548, %fd31, 0dBFF71547652B82FE, 0d4338000000000000;
	{
	.reg .b32 %temp; 
	mov.b64 	{%r51, %temp}, %fd548;
	}
	mov.f64 	%fd549, 0dC338000000000000;
	add.rn.f64 	%fd550, %fd548, %fd549;
	fma.rn.f64 	%fd551, %fd550, 0dBFE62E42FEFA39EF, %fd547;
	fma.rn.f64 	%fd552, %fd550, 0dBC7ABC9E3B39803F, %fd551;
	fma.rn.f64 	%fd553, %fd552, 0d3E5ADE1569CE2BDF, 0d3E928AF3FCA213EA;
	fma.rn.f64 	%fd554, %fd553, %fd552, 0d3EC71DEE62401315;
	fma.rn.f64 	%fd555, %fd554, %fd552, 0d3EFA01997C89EB71;
	fma.rn.f64 	%fd556, %fd555, %fd552, 0d3F2A01A014761F65;
	fma.rn.f64 	%fd557, %fd556, %fd552, 0d3F56C16C1852B7AF;
	fma.rn.f64 	%fd558, %fd557, %fd552, 0d3F81111111122322;
	fma.rn.f64 	%fd559, %fd558, %fd552, 0d3FA55555555502A1;
	fma.rn.f64 	%fd560, %fd559, %fd552, 0d3FC5555555555511;
	fma.rn.f64 	%fd561, %fd560, %fd552, 0d3FE000000000000B;
	fma.rn.f64 	%fd562, %fd561, %fd552, 0d3FF0000000000000;
	fma.rn.f64 	%fd563, %fd562, %fd552, 0d3FF0000000000000;
	{
	.reg .b32 %temp; 
	mov.b64 	{%r52, %temp}, %fd563;
	}
	{
	.reg .b32 %temp; 
	mov.b64 	{%temp, %r53}, %fd563;
	}
	shl.b32 	%r229, %r51, 20;
	add.s32 	%r230, %r229, %r53;
	mov.b64 	%fd1102, {%r52, %r230};
	{
	.reg .b32 %temp; 
	mov.b64 	{%temp, %r231}, %fd547;
	}
	mov.b32 	%f18, %r231;
	abs.f32 	%f6, %f18;
	setp.lt.f32 	%p27, %f6, 0f4086232B;
	@%p27 bra 	$L__BB3_34;
	setp.gt.f64 	%p28, %fd31, 0d0000000000000000;
	mov.f64 	%fd564, 0d7FF0000000000000;
	sub.f64 	%fd565, %fd564, %fd31;
	selp.f64 	%fd1102, 0d0000000000000000, %fd565, %p28;
	setp.geu.f32 	%p29, %f6, 0f40874800;
	@%p29 bra 	$L__BB3_34;
	shr.u32 	%r232, %r51, 31;
	add.s32 	%r233, %r51, %r232;
	shr.s32 	%r234, %r233, 1;
	shl.b32 	%r235, %r234, 20;
	add.s32 	%r236, %r53, %r235;
	mov.b64 	%fd566, {%r52, %r236};
	sub.s32 	%r237, %r51, %r234;
	shl.b32 	%r238, %r237, 20;
	add.s32 	%r239, %r238, 1072693248;
	mov.b32 	%r240, 0;
	mov.b64 	%fd567, {%r240, %r239};
	mul.f64 	%fd1102, %fd567, %fd566;
$L__BB3_34:
	add.f64 	%fd568, %fd1102, 0d3FF0000000000000;
	rcp.rn.f64 	%fd36, %fd568;
	st.shared.f64 	[%r47+8], %fd36;
	ld.shared.f64 	%fd569, [%r47+16];
	ld.global.f64 	%fd570, [%rd21+16];
	add.f64 	%fd571, %fd569, %fd570;
	ld.global.f64 	%fd572, [%rd22+16];
	add.f64 	%fd37, %fd571, %fd572;
	neg.f64 	%fd573, %fd37;
	fma.rn.f64 	%fd574, %fd37, 0dBFF71547652B82FE, 0d4338000000000000;
	{
	.reg .b32 %temp; 
	mov.b64 	{%r54, %temp}, %fd574;
	}
	mov.f64 	%fd575, 0dC338000000000000;
	add.rn.f64 	%fd576, %fd574, %fd575;
	fma.rn.f64 	%fd577, %fd576, 0dBFE62E42FEFA39EF, %fd573;
	fma.rn.f64 	%fd578, %fd576, 0dBC7ABC9E3B39803F, %fd577;
	fma.rn.f64 	%fd579, %fd578, 0d3E5ADE1569CE2BDF, 0d3E928AF3FCA213EA;
	fma.rn.f64 	%fd580, %fd579, %fd578, 0d3EC71DEE62401315;
	fma.rn.f64 	%fd581, %fd580, %fd578, 0d3EFA01997C89EB71;
	fma.rn.f64 	%fd582, %fd581, %fd578, 0d3F2A01A014761F65;
	fma.rn.f64 	%fd583, %fd582, %fd578, 0d3F56C16C1852B7AF;
	fma.rn.f64 	%fd584, %fd583, %fd578, 0d3F81111111122322;
	fma.rn.f64 	%fd585, %fd584, %fd578, 0d3FA55555555502A1;
	fma.rn.f64 	%fd586, %fd585, %fd578, 0d3FC5555555555511;
	fma.rn.f64 	%fd587, %fd586, %fd578, 0d3FE000000000000B;
	fma.rn.f64 	%fd588, %fd587, %fd578, 0d3FF0000000000000;
	fma.rn.f64 	%fd589, %fd588, %fd578, 0d3FF0000000000000;
	{
	.reg .b32 %temp; 
	mov.b64 	{%r55, %temp}, %fd589;
	}
	{
	.reg .b32 %temp; 
	mov.b64 	{%temp, %r56}, %fd589;
	}
	shl.b32 	%r241, %r54, 20;
	add.s32 	%r242, %r241, %r56;
	mov.b64 	%fd1103, {%r55, %r242};
	{
	.reg .b32 %temp; 
	mov.b64 	{%temp, %r243}, %fd573;
	}
	mov.b32 	%f19, %r243;
	abs.f32 	%f7, %f19;
	setp.lt.f32 	%p30, %f7, 0f4086232B;
	@%p30 bra 	$L__BB3_37;
	setp.gt.f64 	%p31, %fd37, 0d0000000000000000;
	mov.f64 	%fd590, 0d7FF0000000000000;
	sub.f64 	%fd591, %fd590, %fd37;
	selp.f64 	%fd1103, 0d0000000000000000, %fd591, %p31;
	setp.geu.f32 	%p32, %f7, 0f40874800;
	@%p32 bra 	$L__BB3_37;
	shr.u32 	%r244, %r54, 31;
	add.s32 	%r245, %r54, %r244;
	shr.s32 	%r246, %r245, 1;
	shl.b32 	%r247, %r246, 20;
	add.s32 	%r248, %r56, %r247;
	mov.b64 	%fd592, {%r55, %r248};
	sub.s32 	%r249, %r54, %r246;
	shl.b32 	%r250, %r249, 20;
	add.s32 	%r251, %r250, 1072693248;
	mov.b32 	%r252, 0;
	mov.b64 	%fd593, {%r252, %r251};
	mul.f64 	%fd1103, %fd593, %fd592;
$L__BB3_37:
	add.f64 	%fd594, %fd1103, 0d3FF0000000000000;
	rcp.rn.f64 	%fd42, %fd594;
	st.shared.f64 	[%r47+16], %fd42;
	ld.shared.f64 	%fd595, [%r47+24];
	ld.global.f64 	%fd596, [%rd21+24];
	add.f64 	%fd597, %fd595, %fd596;
	ld.global.f64 	%fd598, [%rd22+24];
	add.f64 	%fd43, %fd597, %fd598;
	neg.f64 	%fd599, %fd43;
	fma.rn.f64 	%fd600, %fd43, 0dBFF71547652B82FE, 0d4338000000000000;
	{
	.reg .b32 %temp; 
	mov.b64 	{%r57, %temp}, %fd600;
	}
	mov.f64 	%fd601, 0dC338000000000000;
	add.rn.f64 	%fd602, %fd600, %fd601;
	fma.rn.f64 	%fd603, %fd602, 0dBFE62E42FEFA39EF, %fd599;
	fma.rn.f64 	%fd604, %fd602, 0dBC7ABC9E3B39803F, %fd603;
	fma.rn.f64 	%fd605, %fd604, 0d3E5ADE1569CE2BDF, 0d3E928AF3FCA213EA;
	fma.rn.f64 	%fd606, %fd605, %fd604, 0d3EC71DEE62401315;
	fma.rn.f64 	%fd607, %fd606, %fd604, 0d3EFA01997C89EB71;
	fma.rn.f64 	%fd608, %fd607, %fd604, 0d3F2A01A014761F65;
	fma.rn.f64 	%fd609, %fd608, %fd604, 0d3F56C16C1852B7AF;
	fma.rn.f64 	%fd610, %fd609, %fd604, 0d3F81111111122322;
	fma.rn.f64 	%fd611, %fd610, %fd604, 0d3FA55555555502A1;
	fma.rn.f64 	%fd612, %fd611, %fd604, 0d3FC5555555555511;
	fma.rn.f64 	%fd613, %fd612, %fd604, 0d3FE000000000000B;
	fma.rn.f64 	%fd614, %fd613, %fd604, 0d3FF0000000000000;
	fma.rn.f64 	%fd615, %fd614, %fd604, 0d3FF0000000000000;
	{
	.reg .b32 %temp; 
	mov.b64 	{%r58, %temp}, %fd615;
	}
	{
	.reg .b32 %temp; 
	mov.b64 	{%temp, %r59}, %fd615;
	}
	shl.b32 	%r253, %r57, 20;
	add.s32 	%r254, %r253, %r59;
	mov.b64 	%fd1104, {%r58, %r254};
	{
	.reg .b32 %temp; 
	mov.b64 	{%temp, %r255}, %fd599;
	}
	mov.b32 	%f20, %r255;
	abs.f32 	%f8, %f20;
	setp.lt.f32 	%p33, %f8, 0f4086232B;
	@%p33 bra 	$L__BB3_40;
	setp.gt.f64 	%p34, %fd43, 0d0000000000000000;
	mov.f64 	%fd616, 0d7FF0000000000000;
	sub.f64 	%fd617, %fd616, %fd43;
	selp.f64 	%fd1104, 0d0000000000000000, %fd617, %p34;
	setp.geu.f32 	%p35, %f8, 0f40874800;
	@%p35 bra 	$L__BB3_40;
	shr.u32 	%r256, %r57, 31;
	add.s32 	%r257, %r57, %r256;
	shr.s32 	%r258, %r257, 1;
	shl.b32 	%r259, %r258, 20;
	add.s32 	%r260, %r59, %r259;
	mov.b64 	%fd618, {%r58, %r260};
	sub.s32 	%r261, %r57, %r258;
	shl.b32 	%r262, %r261, 20;
	add.s32 	%r263, %r262, 1072693248;
	mov.b32 	%r264, 0;
	mov.b64 	%fd619, {%r264, %r263};
	mul.f64 	%fd1104, %fd619, %fd618;
$L__BB3_40:
	add.f64 	%fd620, %fd1104, 0d3FF0000000000000;
	rcp.rn.f64 	%fd48, %fd620;
	st.shared.f64 	[%r47+24], %fd48;
	mov.u32 	%r266, _ZZ26gateValueComputation_Cond1PdS_S_S_S_S_S_S_S_S_S_S_S_S_S_S_S_S_S_S_iiE5gPres;
	add.s32 	%r60, %r266, %r165;
	ld.shared.f64 	%fd621, [%r60];
	ld.global.f64 	%fd622, [%rd23];
	add.f64 	%fd623, %fd621, %fd622;
	ld.global.f64 	%fd624, [%rd24];
	add.f64 	%fd49, %fd623, %fd624;
	{
	.reg .b32 %temp; 
	mov.b64 	{%temp, %r267}, %fd49;
	}
	and.b32  	%r61, %r267, 2147483647;
	{
	.reg .b32 %temp; 
	mov.b64 	{%r268, %temp}, %fd49;
	}
	mov.b64 	%fd50, {%r268, %r61};
	setp.ltu.f64 	%p36, %fd50, 0d3FE4F92224DD2F1A;
	@%p36 bra 	$L__BB3_42;
	add.f64 	%fd625, %fd50, %fd50;
	cvt.rn.f32.f64 	%f21, %fd625;
	mul.f32 	%f22, %f21, 0f3FB8AA3B;
	cvt.rni.f32.f32 	%f23, %f22;
	cvt.f64.f32 	%fd626, %f23;
	fma.rn.f64 	%fd627, %fd626, 0dBFE62E42FEFA39EF, %fd625;
	fma.rn.f64 	%fd628, %fd627, 0d3E5AE904A4741B81, 0d3E928A27F89B6999;
	fma.rn.f64 	%fd629, %fd628, %fd627, 0d3EC71DE715FF7E07;
	fma.rn.f64 	%fd630, %fd629, %fd627, 0d3EFA019A6B0AC45A;
	fma.rn.f64 	%fd631, %fd630, %fd627, 0d3F2A01A017EED94F;
	fma.rn.f64 	%fd632, %fd631, %fd627, 0d3F56C16C17F2A71B;
	fma.rn.f64 	%fd633, %fd632, %fd627, 0d3F811111111173C4;
	fma.rn.f64 	%fd634, %fd633, %fd627, 0d3FA555555555211A;
	fma.rn.f64 	%fd635, %fd634, %fd627, 0d3FC5555555555540;
	fma.rn.f64 	%fd636, %fd635, %fd627, 0d3FE0000000000005;
	mul.f64 	%fd637, %fd627, %fd636;
	fma.rn.f64 	%fd638, %fd637, %fd627, %fd627;
	ex2.approx.ftz.f32 	%f24, %f23;
	cvt.f64.f32 	%fd639, %f24;
	mov.f64 	%fd640, 0d3FF0000000000000;
	sub.f64 	%fd641, %fd640, %fd639;
	neg.f64 	%fd642, %fd638;
	fma.rn.f64 	%fd643, %fd642, %fd639, %fd641;
	mov.f64 	%fd644, 0d4000000000000000;
	sub.f64 	%fd645, %fd644, %fd643;
	rcp.approx.ftz.f64 	%fd646, %fd645;
	neg.f64 	%fd647, %fd645;
	fma.rn.f64 	%fd648, %fd647, %fd646, 0d3FF0000000000000;
	fma.rn.f64 	%fd649, %fd648, %fd648, %fd648;
	fma.rn.f64 	%fd650, %fd649, %fd646, %fd646;
	fma.rn.f64 	%fd651, %fd650, 0dC000000000000000, 0d3FF0000000000000;
	setp.gt.u32 	%p37, %r61, 1077088193;
	selp.f64 	%fd652, 0d3FF0000000000000, %fd651, %p37;
	copysign.f64 	%fd1105, %fd49, %fd652;
	bra.uni 	$L__BB3_43;
$L__BB3_42:
	mul.f64 	%fd653, %fd49, %fd49;
	fma.rn.f64 	%fd654, %fd653, 0dBEF0BC46E2F5E964, 0d3F14359F420AFC3D;
	fma.rn.f64 	%fd655, %fd654, %fd653, 0dBF2DF9F0728C5D84;
	fma.rn.f64 	%fd656, %fd655, %fd653, 0d3F4337D1CEC4F033;
	fma.rn.f64 	%fd657, %fd656, %fd653, 0dBF57D6E9674335B3;
	fma.rn.f64 	%fd658, %fd657, %fd653, 0d3F6D6D000D7AAD3D;
	fma.rn.f64 	%fd659, %fd658, %fd653, 0dBF8226E1F3CF1EF5;
	fma.rn.f64 	%fd660, %fd659, %fd653, 0d3F9664F47EC0C8CF;
	fma.rn.f64 	%fd661, %fd660, %fd653, 0dBFABA1BA1B80AB40;
	fma.rn.f64 	%fd662, %fd661, %fd653, 0d3FC111111110FA4A;
	fma.rn.f64 	%fd663, %fd662, %fd653, 0dBFD5555555555550;
	fma.rn.f64 	%fd664, %fd663, %fd653, 0d0000000000000000;
	fma.rn.f64 	%fd1105, %fd664, %fd49, %fd49;
$L__BB3_43:
	st.shared.f64 	[%r60], %fd1105;
	ld.shared.f64 	%fd665, [%r60+8];
	ld.global.f64 	%fd666, [%rd23+8];
	add.f64 	%fd667, %fd665, %fd666;
	ld.global.f64 	%fd668, [%rd24+8];
	add.f64 	%fd54, %fd667, %fd668;
	{
	.reg .b32 %temp; 
	mov.b64 	{%temp, %r269}, %fd54;
	}
	and.b32  	%r62, %r269, 2147483647;
	{
	.reg .b32 %temp; 
	mov.b64 	{%r270, %temp}, %fd54;
	}
	mov.b64 	%fd55, {%r270, %r62};
	setp.ltu.f64 	%p38, %fd55, 0d3FE4F92224DD2F1A;
	@%p38 bra 	$L__BB3_45;
	add.f64 	%fd669, %fd55, %fd55;
	cvt.rn.f32.f64 	%f25, %fd669;
	mul.f32 	%f26, %f25, 0f3FB8AA3B;
	cvt.rni.f32.f32 	%f27, %f26;
	cvt.f64.f32 	%fd670, %f27;
	fma.rn.f64 	%fd671, %fd670, 0dBFE62E42FEFA39EF, %fd669;
	fma.rn.f64 	%fd672, %fd671, 0d3E5AE904A4741B81, 0d3E928A27F89B6999;
	fma.rn.f64 	%fd673, %fd672, %fd671, 0d3EC71DE715FF7E07;
	fma.rn.f64 	%fd674, %fd673, %fd671, 0d3EFA019A6B0AC45A;
	fma.rn.f64 	%fd675, %fd674, %fd671, 0d3F2A01A017EED94F;
	fma.rn.f64 	%fd676, %fd675, %fd671, 0d3F56C16C17F2A71B;
	fma.rn.f64 	%fd677, %fd676, %fd671, 0d3F811111111173C4;
	fma.rn.f64 	%fd678, %fd677, %fd671, 0d3FA555555555211A;
	fma.rn.f64 	%fd679, %fd678, %fd671, 0d3FC5555555555540;
	fma.rn.f64 	%fd680, %fd679, %fd671, 0d3FE0000000000005;
	mul.f64 	%fd681, %fd671, %fd680;
	fma.rn.f64 	%fd682, %fd681, %fd671, %fd671;
	ex2.approx.ftz.f32 	%f28, %f27;
	cvt.f64.f32 	%fd683, %f28;
	mov.f64 	%fd684, 0d3FF0000000000000;
	sub.f64 	%fd685, %fd684, %fd683;
	neg.f64 	%fd686, %fd682;
	fma.rn.f64 	%fd687, %fd686, %fd683, %fd685;
	mov.f64 	%fd688, 0d4000000000000000;
	sub.f64 	%fd689, %fd688, %fd687;
	rcp.approx.ftz.f64 	%fd690, %fd689;
	neg.f64 	%fd691, %fd689;
	fma.rn.f64 	%fd692, %fd691, %fd690, 0d3FF0000000000000;
	fma.rn.f64 	%fd693, %fd692, %fd692, %fd692;
	fma.rn.f64 	%fd694, %fd693, %fd690, %fd690;
	fma.rn.f64 	%fd695, %fd694, 0dC000000000000000, 0d3FF0000000000000;
	setp.gt.u32 	%p39, %r62, 1077088193;
	selp.f64 	%fd696, 0d3FF0000000000000, %fd695, %p39;
	copysign.f64 	%fd1106, %fd54, %fd696;
	bra.uni 	$L__BB3_46;
$L__BB3_45:
	mul.f64 	%fd697, %fd54, %fd54;
	fma.rn.f64 	%fd698, %fd697, 0dBEF0BC46E2F5E964, 0d3F14359F420AFC3D;
	fma.rn.f64 	%fd699, %fd698, %fd697, 0dBF2DF9F0728C5D84;
	fma.rn.f64 	%fd700, %fd699, %fd697, 0d3F4337D1CEC4F033;
	fma.rn.f64 	%fd701, %fd700, %fd697, 0dBF57D6E9674335B3;
	fma.rn.f64 	%fd702, %fd701, %fd697, 0d3F6D6D000D7AAD3D;
	fma.rn.f64 	%fd703, %fd702, %fd697, 0dBF8226E1F3CF1EF5;
	fma.rn.f64 	%fd704, %fd703, %fd697, 0d3F9664F47EC0C8CF;
	fma.rn.f64 	%fd705, %fd704, %fd697, 0dBFABA1BA1B80AB40;
	fma.rn.f64 	%fd706, %fd705, %fd697, 0d3FC111111110FA4A;
	fma.rn.f64 	%fd707, %fd706, %fd697, 0dBFD5555555555550;
	fma.rn.f64 	%fd708, %fd707, %fd697, 0d0000000000000000;
	fma.rn.f64 	%fd1106, %fd708, %fd54, %fd54;
$L__BB3_46:
	st.shared.f64 	[%r60+8], %fd1106;
	ld.shared.f64 	%fd709, [%r60+16];
	ld.global.f64 	%fd710, [%rd23+16];
	add.f64 	%fd711, %fd709, %fd710;
	ld.global.f64 	%fd712, [%rd24+16];
	add.f64 	%fd59, %fd711, %fd712;
	{
	.reg .b32 %temp; 
	mov.b64 	{%temp, %r271}, %fd59;
	}
	and.b32  	%r63, %r271, 2147483647;
	{
	.reg .b32 %temp; 
	mov.b64 	{%r272, %temp}, %fd59;
	}
	mov.b64 	%fd60, {%r272, %r63};
	setp.ltu.f64 	%p40, %fd60, 0d3FE4F92224DD2F1A;
	@%p40 bra 	$L__BB3_48;
	add.f64 	%fd713, %fd60, %fd60;
	cvt.rn.f32.f64 	%f29, %fd713;
	mul.f32 	%f30, %f29, 0f3FB8AA3B;
	cvt.rni.f32.f32 	%f31, %f30;
	cvt.f64.f32 	%fd714, %f31;
	fma.rn.f64 	%fd715, %fd714, 0dBFE62E42FEFA39EF, %fd713;
	fma.rn.f64 	%fd716, %fd715, 0d3E5AE904A4741B81, 0d3E928A27F89B6999;
	fma.rn.f64 	%fd717, %fd716, %fd715, 0d3EC71DE715FF7E07;
	fma.rn.f64 	%fd718, %fd717, %fd715, 0d3EFA019A6B0AC45A;
	fma.rn.f64 	%fd719, %fd718, %fd715, 0d3F2A01A017EED94F;
	fma.rn.f64 	%fd720, %fd719, %fd715, 0d3F56C16C17F2A71B;
	fma.rn.f64 	%fd721, %fd720, %fd715, 0d3F811111111173C4;
	fma.rn.f64 	%fd722, %fd721, %fd715, 0d3FA555555555211A;
	fma.rn.f64 	%fd723, %fd722, %fd715, 0d3FC5555555555540;
	fma.rn.f64 	%fd724, %fd723, %fd715, 0d3FE0000000000005;
	mul.f64 	%fd725, %fd715, %fd724;
	fma.rn.f64 	%fd726, %fd725, %fd715, %fd715;
	ex2.approx.ftz.f32 	%f32, %f31;
	cvt.f64.f32 	%fd727, %f32;
	mov.f64 	%fd728, 0d3FF0000000000000;
	sub.f64 	%fd729, %fd728, %fd727;
	neg.f64 	%fd730, %fd726;
	fma.rn.f64 	%fd731, %fd730, %fd727, %fd729;
	mov.f64 	%fd732, 0d4000000000000000;
	sub.f64 	%fd733, %fd732, %fd731;
	rcp.approx.ftz.f64 	%fd734, %fd733;
	neg.f64 	%fd735, %fd733;
	fma.rn.f64 	%fd736, %fd735, %fd734, 0d3FF0000000000000;
	fma.rn.f64 	%fd737, %fd736, %fd736, %fd736;
	fma.rn.f64 	%fd738, %fd737, %fd734, %fd734;
	fma.rn.f64 	%fd739, %fd738, 0dC000000000000000, 0d3FF0000000000000;
	setp.gt.u32 	%p41, %r63, 1077088193;
	selp.f64 	%fd740, 0d3FF0000000000000, %fd739, %p41;
	copysign.f64 	%fd1107, %fd59, %fd740;
	bra.uni 	$L__BB3_49;
$L__BB3_48:
	mul.f64 	%fd741, %fd59, %fd59;
	fma.rn.f64 	%fd742, %fd741, 0dBEF0BC46E2F5E964, 0d3F14359F420AFC3D;
	fma.rn.f64 	%fd743, %fd742, %fd741, 0dBF2DF9F0728C5D84;
	fma.rn.f64 	%fd744, %fd743, %fd741, 0d3F4337D1CEC4F033;
	fma.rn.f64 	%fd745, %fd744, %fd741, 0dBF57D6E9674335B3;
	fma.rn.f64 	%fd746, %fd745, %fd741, 0d3F6D6D000D7AAD3D;
	fma.rn.f64 	%fd747, %fd746, %fd741, 0dBF8226E1F3CF1EF5;
	fma.rn.f64 	%fd748, %fd747, %fd741, 0d3F9664F47EC0C8CF;
	fma.rn.f64 	%fd749, %fd748, %fd741, 0dBFABA1BA1B80AB40;
	fma.rn.f64 	%fd750, %fd749, %fd741, 0d3FC111111110FA4A;
	fma.rn.f64 	%fd751, %fd750, %fd741, 0dBFD5555555555550;
	fma.rn.f64 	%fd752, %fd751, %fd741, 0d0000000000000000;
	fma.rn.f64 	%fd1107, %fd752, %fd59, %fd59;
$L__BB3_49:
	st.shared.f64 	[%r60+16], %fd1107;
	ld.shared.f64 	%fd753, [%r60+24];
	ld.global.f64 	%fd754, [%rd23+24];
	add.f64 	%fd755, %fd753, %fd754;
	ld.global.f64 	%fd756, [%rd24+24];
	add.f64 	%fd64, %fd755, %fd756;
	{
	.reg .b32 %temp; 
	mov.b64 	{%temp, %r273}, %fd64;
	}
	and.b32  	%r64, %r273, 2147483647;
	{
	.reg .b32 %temp; 
	mov.b64 	{%r274, %temp}, %fd64;
	}
	mov.b64 	%fd65, {%r274, %r64};
	setp.ltu.f64 	%p42, %fd65, 0d3FE4F92224DD2F1A;
	@%p42 bra 	$L__BB3_51;
	add.f64 	%fd757, %fd65, %fd65;
	cvt.rn.f32.f64 	%f33, %fd757;
	mul.f32 	%f34, %f33, 0f3FB8AA3B;
	cvt.rni.f32.f32 	%f35, %f34;
	cvt.f64.f32 	%fd758, %f35;
	fma.rn.f64 	%fd759, %fd758, 0dBFE62E42FEFA39EF, %fd757;
	fma.rn.f64 	%fd760, %fd759, 0d3E5AE904A4741B81, 0d3E928A27F89B6999;
	fma.rn.f64 	%fd761, %fd760, %fd759, 0d3EC71DE715FF7E07;
	fma.rn.f64 	%fd762, %fd761, %fd759, 0d3EFA019A6B0AC45A;
	fma.rn.f64 	%fd763, %fd762, %fd759, 0d3F2A01A017EED94F;
	fma.rn.f64 	%fd764, %fd763, %fd759, 0d3F56C16C17F2A71B;
	fma.rn.f64 	%fd765, %fd764, %fd759, 0d3F811111111173C4;
	fma.rn.f64 	%fd766, %fd765, %fd759, 0d3FA555555555211A;
	fma.rn.f64 	%fd767, %fd766, %fd759, 0d3FC5555555555540;
	fma.rn.f64 	%fd768, %fd767, %fd759, 0d3FE0000000000005;
	mul.f64 	%fd769, %fd759, %fd768;
	fma.rn.f64 	%fd770, %fd769, %fd759, %fd759;
	ex2.approx.ftz.f32 	%f36, %f35;
	cvt.f64.f32 	%fd771, %f36;
	mov.f64 	%fd772, 0d3FF0000000000000;
	sub.f64 	%fd773, %fd772, %fd771;
	neg.f64 	%fd774, %fd770;
	fma.rn.f64 	%fd775, %fd774, %fd771, %fd773;
	mov.f64 	%fd776, 0d4000000000000000;
	sub.f64 	%fd777, %fd776, %fd775;
	rcp.approx.ftz.f64 	%fd778, %fd777;
	neg.f64 	%fd779, %fd777;
	fma.rn.f64 	%fd780, %fd779, %fd778, 0d3FF0000000000000;
	fma.rn.f64 	%fd781, %fd780, %fd780, %fd780;
	fma.rn.f64 	%fd782, %fd781, %fd778, %fd778;
	fma.rn.f64 	%fd783, %fd782, 0dC000000000000000, 0d3FF0000000000000;
	setp.gt.u32 	%p43, %r64, 1077088193;
	selp.f64 	%fd784, 0d3FF0000000000000, %fd783, %p43;
	copysign.f64 	%fd1108, %fd64, %fd784;
	bra.uni 	$L__BB3_52;
$L__BB3_51:
	mul.f64 	%fd785, %fd64, %fd64;
	fma.rn.f64 	%fd786, %fd785, 0dBEF0BC46E2F5E964, 0d3F14359F420AFC3D;
	fma.rn.f64 	%fd787, %fd786, %fd785, 0dBF2DF9F0728C5D84;
	fma.rn.f64 	%fd788, %fd787, %fd785, 0d3F4337D1CEC4F033;
	fma.rn.f64 	%fd789, %fd788, %fd785, 0dBF57D6E9674335B3;
	fma.rn.f64 	%fd790, %fd789, %fd785, 0d3F6D6D000D7AAD3D;
	fma.rn.f64 	%fd791, %fd790, %fd785, 0dBF8226E1F3CF1EF5;
	fma.rn.f64 	%fd792, %fd791, %fd785, 0d3F9664F47EC0C8CF;
	fma.rn.f64 	%fd793, %fd792, %fd785, 0dBFABA1BA1B80AB40;
	fma.rn.f64 	%fd794, %fd793, %fd785, 0d3FC111111110FA4A;
	fma.rn.f64 	%fd795, %fd794, %fd785, 0dBFD5555555555550;
	fma.rn.f64 	%fd796, %fd795, %fd785, 0d0000000000000000;
	fma.rn.f64 	%fd1108, %fd796, %fd64, %fd64;
$L__BB3_52:
	st.shared.f64 	[%r60+24], %fd1108;
	mov.u32 	%r276, _ZZ26gateValueComputation_Cond1PdS_S_S_S_S_S_S_S_S_S_S_S_S_S_S_S_S_S_S_iiE5oPres;
	add.s32 	%r65, %r276, %r165;
	ld.shared.f64 	%fd797, [%r65];
	ld.global.f64 	%fd798, [%rd25];
	add.f64 	%fd799, %fd797, %fd798;
	ld.global.f64 	%fd800, [%rd26];
	add.f64 	%fd69, %fd799, %fd800;
	neg.f64 	%fd801, %fd69;
	fma.rn.f64 	%fd802, %fd69, 0dBFF71547652B82FE, 0d4338000000000000;
	{
	.reg .b32 %temp; 
	mov.b64 	{%r66, %temp}, %fd802;
	}
	mov.f64 	%fd803, 0dC338000000000000;
	add.rn.f64 	%fd804, %fd802, %fd803;
	fma.rn.f64 	%fd805, %fd804, 0dBFE62E42FEFA39EF, %fd801;
	fma.rn.f64 	%fd806, %fd804, 0dBC7ABC9E3B39803F, %fd805;
	fma.rn.f64 	%fd807, %fd806, 0d3E5ADE1569CE2BDF, 0d3E928AF3FCA213EA;
	fma.rn.f64 	%fd808, %fd807, %fd806, 0d3EC71DEE62401315;
	fma.rn.f64 	%fd809, %fd808, %fd806, 0d3EFA01997C89EB71;
	fma.rn.f64 	%fd810, %fd809, %fd806, 0d3F2A01A014761F65;
	fma.rn.f64 	%fd811, %fd810, %fd806, 0d3F56C16C1852B7AF;
	fma.rn.f64 	%fd812, %fd811, %fd806, 0d3F81111111122322;
	fma.rn.f64 	%fd813, %fd812, %fd806, 0d3FA55555555502A1;
	fma.rn.f64 	%fd814, %fd813, %fd806, 0d3FC5555555555511;
	fma.rn.f64 	%fd815, %fd814, %fd806, 0d3FE000000000000B;
	fma.rn.f64 	%fd816, %fd815, %fd806, 0d3FF0000000000000;
	fma.rn.f64 	%fd817, %fd816, %fd806, 0d3FF0000000000000;
	{
	.reg .b32 %temp; 
	mov.b64 	{%r67, %temp}, %fd817;
	}
	{
	.reg .b32 %temp; 
	mov.b64 	{%temp, %r68}, %fd817;
	}
	shl.b32 	%r277, %r66, 20;
	add.s32 	%r278, %r277, %r68;
	mov.b64 	%fd1109, {%r67, %r278};
	{
	.reg .b32 %temp; 
	mov.b64 	{%temp, %r279}, %fd801;
	}
	mov.b32 	%f37, %r279;
	abs.f32 	%f9, %f37;
	setp.lt.f32 	%p44, %f9, 0f4086232B;
	@%p44 bra 	$L__BB3_55;
	setp.gt.f64 	%p45, %fd69, 0d0000000000000000;
	mov.f64 	%fd818, 0d7FF0000000000000;
	sub.f64 	%fd819, %fd818, %fd69;
	selp.f64 	%fd1109, 0d0000000000000000, %fd819, %p45;
	setp.geu.f32 	%p46, %f9, 0f40874800;
	@%p46 bra 	$L__BB3_55;
	shr.u32 	%r280, %r66, 31;
	add.s32 	%r281, %r66, %r280;
	shr.s32 	%r282, %r281, 1;
	shl.b32 	%r283, %r282, 20;
	add.s32 	%r284, %r68, %r283;
	mov.b64 	%fd820, {%r67, %r284};
	sub.s32 	%r285, %r66, %r282;
	shl.b32 	%r286, %r285, 20;
	add.s32 	%r287, %r286, 1072693248;
	mov.b32 	%r288, 0;
	mov.b64 	%fd821, {%r288, %r287};
	mul.f64 	%fd1109, %fd821, %fd820;
$L__BB3_55:
	add.f64 	%fd822, %fd1109, 0d3FF0000000000000;
	rcp.rn.f64 	%fd74, %fd822;
	st.shared.f64 	[%r65], %fd74;
	ld.shared.f64 	%fd823, [%r65+8];
	ld.global.f64 	%fd824, [%rd25+8];
	add.f64 	%fd825, %fd823, %fd824;
	ld.global.f64 	%fd826, [%rd26+8];
	add.f64 	%fd75, %fd825, %fd826;
	neg.f64 	%fd827, %fd75;
	fma.rn.f64 	%fd828, %fd75, 0dBFF71547652B82FE, 0d4338000000000000;
	{
	.reg .b32 %temp; 
	mov.b64 	{%r69, %temp}, %fd828;
	}
	mov.f64 	%fd829, 0dC338000000000000;
	add.rn.f64 	%fd830, %fd828, %fd829;
	fma.rn.f64 	%fd831, %fd830, 0dBFE62E42FEFA39EF, %fd827;
	fma.rn.f64 	%fd832, %fd830, 0dBC7ABC9E3B39803F, %fd831;
	fma.rn.f64 	%fd833, %fd832, 0d3E5ADE1569CE2BDF, 0d3E928AF3FCA213EA;
	fma.rn.f64 	%fd834, %fd833, %fd832, 0d3EC71DEE62401315;
	fma.rn.f64 	%fd835, %fd834, %fd832, 0d3EFA01997C89EB71;
	fma.rn.f64 	%fd836, %fd835, %fd832, 0d3F2A01A014761F65;
	fma.rn.f64 	%fd837, %fd836, %fd832, 0d3F56C16C1852B7AF;
	fma.rn.f64 	%fd838, %fd837, %fd832, 0d3F81111111122322;
	fma.rn.f64 	%fd839, %fd838, %fd832, 0d3FA55555555502A1;
	fma.rn.f64 	%fd840, %fd839, %fd832, 0d3FC5555555555511;
	fma.rn.f64 	%fd841, %fd840, %fd832, 0d3FE000000000000B;
	fma.rn.f64 	%fd842, %fd841, %fd832, 0d3FF0000000000000;
	fma.rn.f64 	%fd843, %fd842, %fd832, 0d3FF0000000000000;
	{
	.reg .b32 %temp; 
	mov.b64 	{%r70, %temp}, %fd843;
	}
	{
	.reg .b32 %temp; 
	mov.b64 	{%temp, %r71}, %fd843;
	}
	shl.b32 	%r289, %r69, 20;
	add.s32 	%r290, %r289, %r71;
	mov.b64 	%fd1110, {%r70, %r290};
	{
	.reg .b32 %temp; 
	mov.b64 	{%temp, %r291}, %fd827;
	}
	mov.b32 	%f38, %r291;
	abs.f32 	%f10, %f38;
	setp.lt.f32 	%p47, %f10, 0f4086232B;
	@%p47 bra 	$L__BB3_58;
	setp.gt.f64 	%p48, %fd75, 0d0000000000000000;
	mov.f64 	%fd844, 0d7FF0000000000000;
	sub.f64 	%fd845, %fd844, %fd75;
	selp.f64 	%fd1110, 0d0000000000000000, %fd845, %p48;
	setp.geu.f32 	%p49, %f10, 0f40874800;
	@%p49 bra 	$L__BB3_58;
	shr.u32 	%r292, %r69, 31;
	add.s32 	%r293, %r69, %r292;
	shr.s32 	%r294, %r293, 1;
	shl.b32 	%r295, %r294, 20;
	add.s32 	%r296, %r71, %r295;
	mov.b64 	%fd846, {%r70, %r296};
	sub.s32 	%r297, %r69, %r294;
	shl.b32 	%r298, %r297, 20;
	add.s32 	%r299, %r298, 1072693248;
	mov.b32 	%r300, 0;
	mov.b64 	%fd847, {%r300, %r299};
	mul.f64 	%fd1110, %fd847, %fd846;
$L__BB3_58:
	add.f64 	%fd848, %fd1110, 0d3FF0000000000000;
	rcp.rn.f64 	%fd80, %fd848;
	st.shared.f64 	[%r65+8], %fd80;
	ld.shared.f64 	%fd849, [%r65+16];
	ld.global.f64 	%fd850, [%rd25+16];
	add.f64 	%fd851, %fd849, %fd850;
	ld.global.f64 	%fd852, [%rd26+16];
	add.f64 	%fd81, %fd851, %fd852;
	neg.f64 	%fd853, %fd81;
	fma.rn.f64 	%fd854, %fd81, 0dBFF71547652B82FE, 0d4338000000000000;
	{
	.reg .b32 %temp; 
	mov.b64 	{%r72, %temp}, %fd854;
	}
	mov.f64 	%fd855, 0dC338000000000000;
	add.rn.f64 	%fd856, %fd854, %fd855;
	fma.rn.f64 	%fd857, %fd856, 0dBFE62E42FEFA39EF, %fd853;
	fma.rn.f64 	%fd858, %fd856, 0dBC7ABC9E3B39803F, %fd857;
	fma.rn.f64 	%fd859, %fd858, 0d3E5ADE1569CE2BDF, 0d3E928AF3FCA213EA;
	fma.rn.f64 	%fd860, %fd859, %fd858, 0d3EC71DEE62401315;
	fma.rn.f64 	%fd861, %fd860, %fd858, 0d3EFA01997C89EB71;
	fma.rn.f64 	%fd862, %fd861, %fd858, 0d3F2A01A014761F65;
	fma.rn.f64 	%fd863, %fd862, %fd858, 0d3F56C16C1852B7AF;
	fma.rn.f64 	%fd864, %fd863, %fd858, 0d3F81111111122322;
	fma.rn.f64 	%fd865, %fd864, %fd858, 0d3FA55555555502A1;
	fma.rn.f64 	%fd866, %fd865, %fd858, 0d3FC5555555555511;
	fma.rn.f64 	%fd867, %fd866, %fd858, 0d3FE000000000000B;
	fma.rn.f64 	%fd868, %fd867, %fd858, 0d3FF0000000000000;
	fma.rn.f64 	%fd869, %fd868, %fd858, 0d3FF0000000000000;
	{
	.reg .b32 %temp; 
	mov.b64 	{%r73, %temp}, %fd869;
	}
	{
	.reg .b32 %temp; 
	mov.b64 	{%temp, %r74}, %fd869;
	}
	shl.b32 	%r301, %r72, 20;
	add.s32 	%r302, %r301, %r74;
	mov.b64 	%fd1111, {%r73, %r302};
	{
	.reg .b32 %temp; 
	mov.b64 	{%temp, %r303}, %fd853;
	}
	mov.b32 	%f39, %r303;
	abs.f32 	%f11, %f39;
	setp.lt.f32 	%p50, %f11, 0f4086232B;
	@%p50 bra 	$L__BB3_61;
	setp.gt.f64 	%p51, %fd81, 0d0000000000000000;
	mov.f64 	%fd870, 0d7FF0000000000000;
	sub.f64 	%fd871, %fd870, %fd81;
	selp.f64 	%fd1111, 0d0000000000000000, %fd871, %p51;
	setp.geu.f32 	%p52, %f11, 0f40874800;
	@%p52 bra 	$L__BB3_61;
	shr.u32 	%r304, %r72, 31;
	add.s32 	%r305, %r72, %r304;
	shr.s32 	%r306, %r305, 1;
	shl.b32 	%r307, %r306, 20;
	add.s32 	%r308, %r74, %r307;
	mov.b64 	%fd872, {%r73, %r308};
	sub.s32 	%r309, %r72, %r306;
	shl.b32 	%r310, %r309, 20;
	add.s32 	%r311, %r310, 1072693248;
	mov.b32 	%r312, 0;
	mov.b64 	%fd873, {%r312, %r311};
	mul.f64 	%fd1111, %fd873, %fd872;
$L__BB3_61:
	add.f64 	%fd874, %fd1111, 0d3FF0000000000000;
	rcp.rn.f64 	%fd86, %fd874;
	st.shared.f64 	[%r65+16], %fd86;
	ld.shared.f64 	%fd875, [%r65+24];
	ld.global.f64 	%fd876, [%rd25+24];
	add.f64 	%fd877, %fd875, %fd876;
	ld.global.f64 	%fd878, [%rd26+24];
	add.f64 	%fd87, %fd877, %fd878;
	neg.f64 	%fd879, %fd87;
	fma.rn.f64 	%fd880, %fd87, 0dBFF71547652B82FE, 0d4338000000000000;
	{
	.reg .b32 %temp; 
	mov.b64 	{%r75, %temp}, %fd880;
	}
	mov.f64 	%fd881, 0dC338000000000000;
	add.rn.f64 	%fd882, %fd880, %fd881;
	fma.rn.f64 	%fd883, %fd882, 0dBFE62E42FEFA39EF, %fd879;
	fma.rn.f64 	%fd884, %fd882, 0dBC7ABC9E3B39803F, %fd883;
	fma.rn.f64 	%fd885, %fd884, 0d3E5ADE1569CE2BDF, 0d3E928AF3FCA213EA;
	fma.rn.f64 	%fd886, %fd885, %fd884, 0d3EC71DEE62401315;
	fma.rn.f64 	%fd887, %fd886, %fd884, 0d3EFA01997C89EB71;
	fma.rn.f64 	%fd888, %fd887, %fd884, 0d3F2A01A014761F65;
	fma.rn.f64 	%fd889, %fd888, %fd884, 0d3F56C16C1852B7AF;
	fma.rn.f64 	%fd890, %fd889, %fd884, 0d3F81111111122322;
	fma.rn.f64 	%fd891, %fd890, %fd884, 0d3FA55555555502A1;
	fma.rn.f64 	%fd892, %fd891, %fd884, 0d3FC5555555555511;
	fma.rn.f64 	%fd893, %fd892, %fd884, 0d3FE000000000000B;
	fma.rn.f64 	%fd894, %fd893, %fd884, 0d3FF0000000000000;
	fma.rn.f64 	%fd895, %fd894, %fd884, 0d3FF0000000000000;
	{
	.reg .b32 %temp; 
	mov.b64 	{%r76, %temp}, %fd895;
	}
	{
	.reg .b32 %temp; 
	mov.b64 	{%temp, %r77}, %fd895;
	}
	shl.b32 	%r313, %r75, 20;
	add.s32 	%r314, %r313, %r77;
	mov.b64 	%fd1112, {%r76, %r314};
	{
	.reg .b32 %temp; 
	mov.b64 	{%temp, %r315}, %fd879;
	}
	mov.b32 	%f40, %r315;
	abs.f32 	%f12, %f40;
	setp.lt.f32 	%p53, %f12, 0f4086232B;
	@%p53 bra 	$L__BB3_64;
	setp.gt.f64 	%p54, %fd87, 0d0000000000000000;
	mov.f64 	%fd896, 0d7FF0000000000000;
	sub.f64 	%fd897, %fd896, %fd87;
	selp.f64 	%fd1112, 0d0000000000000000, %fd897, %p54;
	setp.geu.f32 	%p55, %f12, 0f40874800;
	@%p55 bra 	$L__BB3_64;
	shr.u32 	%r316, %r75, 31;
	add.s32 	%r317, %r75, %r316;
	shr.s32 	%r318, %r317, 1;
	shl.b32 	%r319, %r318, 20;
	add.s32 	%r320, %r77, %r319;
	mov.b64 	%fd898, {%r76, %r320};
	sub.s32 	%r321, %r75, %r318;
	shl.b32 	%r322, %r321, 20;
	add.s32 	%r323, %r322, 1072693248;
	mov.b32 	%r324, 0;
	mov.b64 	%fd899, {%r324, %r323};
	mul.f64 	%fd1112, %fd899, %fd898;
$L__BB3_64:
	ld.param.u64 	%rd131, [_Z26gateValueComputation_Cond1PdS_S_S_S_S_S_S_S_S_S_S_S_S_S_S_S_S_S_S_ii_param_18];
	ld.param.u64 	%rd114, [_Z26gateValueComputation_Cond1PdS_S_S_S_S_S_S_S_S_S_S_S_S_S_S_S_S_S_S_ii_param_1];
	add.f64 	%fd900, %fd1112, 0d3FF0000000000000;
	rcp.rn.f64 	%fd92, %fd900;
	st.shared.f64 	[%r65+24], %fd92;
	cvta.to.global.u64 	%rd97, %rd114;
	shl.b32 	%r325, %r3, 2;
	mul.wide.u32 	%rd98, %r325, 8;
	add.s64 	%rd27, %rd97, %rd98;
	ld.global.f64 	%fd901, [%rd27];
	mul.f64 	%fd902, %fd6, %fd1105;
	fma.rn.f64 	%fd93, %fd30, %fd901, %fd902;
	cvta.to.global.u64 	%rd99, %rd131;
	add.s64 	%rd28, %rd99, %rd98;
	st.global.f64 	[%rd28], %fd93;
	{
	.reg .b32 %temp; 
	mov.b64 	{%temp, %r326}, %fd93;
	}
	and.b32  	%r78, %r326, 2147483647;
	{
	.reg .b32 %temp; 
	mov.b64 	{%r327, %temp}, %fd93;
	}
	mov.b64 	%fd94, {%r327, %r78};
	setp.ltu.f64 	%p56, %fd94, 0d3FE4F92224DD2F1A;
	@%p56 bra 	$L__BB3_66;
	add.f64 	%fd903, %fd94, %fd94;
	cvt.rn.f32.f64 	%f41, %fd903;
	mul.f32 	%f42, %f41, 0f3FB8AA3B;
	cvt.rni.f32.f32 	%f43, %f42;
	cvt.f64.f32 	%fd904, %f43;
	fma.rn.f64 	%fd905, %fd904, 0dBFE62E42FEFA39EF, %fd903;
	fma.rn.f64 	%fd906, %fd905, 0d3E5AE904A4741B81, 0d3E928A27F89B6999;
	fma.rn.f64 	%fd907, %fd906, %fd905, 0d3EC71DE715FF7E07;
	fma.rn.f64 	%fd908, %fd907, %fd905, 0d3EFA019A6B0AC45A;
	fma.rn.f64 	%fd909, %fd908, %fd905, 0d3F2A01A017EED94F;
	fma.rn.f64 	%fd910, %fd909, %fd905, 0d3F56C16C17F2A71B;
	fma.rn.f64 	%fd911, %fd910, %fd905, 0d3F811111111173C4;
	fma.rn.f64 	%fd912, %fd911, %fd905, 0d3FA555555555211A;
	fma.rn.f64 	%fd913, %fd912, %fd905, 0d3FC5555555555540;
	fma.rn.f64 	%fd914, %fd913, %fd905, 0d3FE0000000000005;
	mul.f64 	%fd915, %fd905, %fd914;
	fma.rn.f64 	%fd916, %fd915, %fd905, %fd905;
	ex2.approx.ftz.f32 	%f44, %f43;
	cvt.f64.f32 	%fd917, %f44;
	mov.f64 	%fd918, 0d3FF0000000000000;
	sub.f64 	%fd919, %fd918, %fd917;
	neg.f64 	%fd920, %fd916;
	fma.rn.f64 	%fd921, %fd920, %fd917, %fd919;
	mov.f64 	%fd922, 0d4000000000000000;
	sub.f64 	%fd923, %fd922, %fd921;
	rcp.approx.ftz.f64 	%fd924, %fd923;
	neg.f64 	%fd925, %fd923;
	fma.rn.f64 	%fd926, %fd925, %fd924, 0d3FF0000000000000;
	fma.rn.f64 	%fd927, %fd926, %fd926, %fd926;
	fma.rn.f64 	%fd928, %fd927, %fd924, %fd924;
	fma.rn.f64 	%fd929, %fd928, 0dC000000000000000, 0d3FF0000000000000;
	setp.gt.u32 	%p57, %r78, 1077088193;
	selp.f64 	%fd930, 0d3FF0000000000000, %fd929, %p57;
	copysign.f64 	%fd1113, %fd93, %fd930;
	bra.uni 	$L__BB3_67;
$L__BB3_66:
	mul.f64 	%fd931, %fd93, %fd93;
	fma.rn.f64 	%fd932, %fd931, 0dBEF0BC46E2F5E964, 0d3F14359F420AFC3D;
	fma.rn.f64 	%fd933, %fd932, %fd931, 0dBF2DF9F0728C5D84;
	fma.rn.f64 	%fd934, %fd933, %fd931, 0d3F4337D1CEC4F033;
	fma.rn.f64 	%fd935, %fd934, %fd931, 0dBF57D6E9674335B3;
	fma.rn.f64 	%fd936, %fd935, %fd931, 0d3F6D6D000D7AAD3D;
	fma.rn.f64 	%fd937, %fd936, %fd931, 0dBF8226E1F3CF1EF5;
	fma.rn.f64 	%fd938, %fd937, %fd931, 0d3F9664F47EC0C8CF;
	fma.rn.f64 	%fd939, %fd938, %fd931, 0dBFABA1BA1B80AB40;
	fma.rn.f64 	%fd940, %fd939, %fd931, 0d3FC111111110FA4A;
	fma.rn.f64 	%fd941, %fd940, %fd931, 0dBFD5555555555550;
	fma.rn.f64 	%fd942, %fd941, %fd931, 0d0000000000000000;
	fma.rn.f64 	%fd1113, %fd942, %fd93, %fd93;
$L__BB3_67:
	ld.param.u64 	%rd132, [_Z26gateValueComputation_Cond1PdS_S_S_S_S_S_S_S_S_S_S_S_S_S_S_S_S_S_S_ii_param_19];
	mul.f64 	%fd943, %fd74, %fd1113;
	cvta.to.global.u64 	%rd100, %rd132;
	add.s64 	%rd29, %rd100, %rd98;
	st.global.f64 	[%rd29], %fd943;
	ld.global.f64 	%fd944, [%rd27+8];
	mul.f64 	%fd945, %fd12, %fd1106;
	fma.rn.f64 	%fd98, %fd36, %fd944, %fd945;
	st.global.f64 	[%rd28+8], %fd98;
	{
	.reg .b32 %temp; 
	mov.b64 	{%temp, %r329}, %fd98;
	}
	and.b32  	%r79, %r329, 2147483647;
	{
	.reg .b32 %temp; 
	mov.b64 	{%r330, %temp}, %fd98;
	}
	mov.b64 	%fd99, {%r330, %r79};
	setp.ltu.f64 	%p58, %fd99, 0d3FE4F92224DD2F1A;
	@%p58 bra 	$L__BB3_69;
	add.f64 	%fd946, %fd99, %fd99;
	cvt.rn.f32.f64 	%f45, %fd946;
	mul.f32 	%f46, %f45, 0f3FB8AA3B;
	cvt.rni.f32.f32 	%f47, %f46;
	cvt.f64.f32 	%fd947, %f47;
	fma.rn.f64 	%fd948, %fd947, 0dBFE62E42FEFA39EF, %fd946;
	fma.rn.f64 	%fd949, %fd948, 0d3E5AE904A4741B81, 0d3E928A27F89B6999;
	fma.rn.f64 	%fd950, %fd949, %fd948, 0d3EC71DE715FF7E07;
	fma.rn.f64 	%fd951, %fd950, %fd948, 0d3EFA019A6B0AC45A;
	fma.rn.f64 	%fd952, %fd951, %fd948, 0d3F2A01A017EED94F;
	fma.rn.f64 	%fd953, %fd952, %fd948, 0d3F56C16C17F2A71B;
	fma.rn.f64 	%fd954, %fd953, %fd948, 0d3F811111111173C4;
	fma.rn.f64 	%fd955, %fd954, %fd948, 0d3FA555555555211A;
	fma.rn.f64 	%fd956, %fd955, %fd948, 0d3FC5555555555540;
	fma.rn.f64 	%fd957, %fd956, %fd948, 0d3FE0000000000005;
	mul.f64 	%fd958, %fd948, %fd957;
	fma.rn.f64 	%fd959, %fd958, %fd948, %fd948;
	ex2.approx.ftz.f32 	%f48, %f47;
	cvt.f64.f32 	%fd960, %f48;
	mov.f64 	%fd961, 0d3FF0000000000000;
	sub.f64 	%fd962, %fd961, %fd960;
	neg.f64 	%fd963, %fd959;
	fma.rn.f64 	%fd964, %fd963, %fd960, %fd962;
	mov.f64 	%fd965, 0d4000000000000000;
	sub.f64 	%fd966, %fd965, %fd964;
	rcp.approx.ftz.f64 	%fd967, %fd966;
	neg.f64 	%fd968, %fd966;
	fma.rn.f64 	%fd969, %fd968, %fd967, 0d3FF0000000000000;
	fma.rn.f64 	%fd970, %fd969, %fd969, %fd969;
	fma.rn.f64 	%fd971, %fd970, %fd967, %fd967;
	fma.rn.f64 	%fd972, %fd971, 0dC000000000000000, 0d3FF0000000000000;
	setp.gt.u32 	%p59, %r79, 1077088193;
	selp.f64 	%fd973, 0d3FF0000000000000, %fd972, %p59;
	copysign.f64 	%fd1114, %fd98, %fd973;
	bra.uni 	$L__BB3_70;
$L__BB3_69:
	mul.f64 	%fd974, %fd98, %fd98;
	fma.rn.f64 	%fd975, %fd974, 0dBEF0BC46E2F5E964, 0d3F14359F420AFC3D;
	fma.rn.f64 	%fd976, %fd975, %fd974, 0dBF2DF9F0728C5D84;
	fma.rn.f64 	%fd977, %fd976, %fd974, 0d3F4337D1CEC4F033;
	fma.rn.f64 	%fd978, %fd977, %fd974, 0dBF57D6E9674335B3;
	fma.rn.f64 	%fd979, %fd978, %fd974, 0d3F6D6D000D7AAD3D;
	fma.rn.f64 	%fd980, %fd979, %fd974, 0dBF8226E1F3CF1EF5;
	fma.rn.f64 	%fd981, %fd980, %fd974, 0d3F9664F47EC0C8CF;
	fma.rn.f64 	%fd982, %fd981, %fd974, 0dBFABA1BA1B80AB40;
	fma.rn.f64 	%fd983, %fd982, %fd974, 0d3FC111111110FA4A;
	fma.rn.f64 	%fd984, %fd983, %fd974, 0dBFD5555555555550;
	fma.rn.f64 	%fd985, %fd984, %fd974, 0d0000000000000000;
	fma.rn.f64 	%fd1114, %fd985, %fd98, %fd98;
$L__BB3_70:
	mul.f64 	%fd986, %fd80, %fd1114;
	st.global.f64 	[%rd29+8], %fd986;
	ld.global.f64 	%fd987, [%rd27+16];
	mul.f64 	%fd988, %fd18, %fd1107;
	fma.rn.f64 	%fd103, %fd42, %fd987, %fd988;
	st.global.f64 	[%rd28+16], %fd103;
	{
	.reg .b32 %temp; 
	mov.b64 	{%temp, %r331}, %fd103;
	}
	and.b32  	%r80, %r331, 2147483647;
	{
	.reg .b32 %temp; 
	mov.b64 	{%r332, %temp}, %fd103;
	}
	mov.b64 	%fd104, {%r332, %r80};
	setp.ltu.f64 	%p60, %fd104, 0d3FE4F92224DD2F1A;
	@%p60 bra 	$L__BB3_72;
	add.f64 	%fd989, %fd104, %fd104;
	cvt.rn.f32.f64 	%f49, %fd989;
	mul.f32 	%f50, %f49, 0f3FB8AA3B;
	cvt.rni.f32.f32 	%f51, %f50;
	cvt.f64.f32 	%fd990, %f51;
	fma.rn.f64 	%fd991, %fd990, 0dBFE62E42FEFA39EF, %fd989;
	fma.rn.f64 	%fd992, %fd991, 0d3E5AE904A4741B81, 0d3E928A27F89B6999;
	fma.rn.f64 	%fd993, %fd992, %fd991, 0d3EC71DE715FF7E07;
	fma.rn.f64 	%fd994, %fd993, %fd991, 0d3EFA019A6B0AC45A;
	fma.rn.f64 	%fd995, %fd994, %fd991, 0d3F2A01A017EED94F;
	fma.rn.f64 	%fd996, %fd995, %fd991, 0d3F56C16C17F2A71B;
	fma.rn.f64 	%fd997, %fd996, %fd991, 0d3F811111111173C4;
	fma.rn.f64 	%fd998, %fd997, %fd991, 0d3FA555555555211A;
	fma.rn.f64 	%fd999, %fd998, %fd991, 0d3FC5555555555540;
	fma.rn.f64 	%fd1000, %fd999, %fd991, 0d3FE0000000000005;
	mul.f64 	%fd1001, %fd991, %fd1000;
	fma.rn.f64 	%fd1002, %fd1001, %fd991, %fd991;
	ex2.approx.ftz.f32 	%f52, %f51;
	cvt.f64.f32 	%fd1003, %f52;
	mov.f64 	%fd1004, 0d3FF0000000000000;
	sub.f64 	%fd1005, %fd1004, %fd1003;
	neg.f64 	%fd1006, %fd1002;
	fma.rn.f64 	%fd1007, %fd1006, %fd1003, %fd1005;
	mov.f64 	%fd1008, 0d4000000000000000;
	sub.f64 	%fd1009, %fd1008, %fd1007;
	rcp.approx.ftz.f64 	%fd1010, %fd1009;
	neg.f64 	%fd1011, %fd1009;
	fma.rn.f64 	%fd1012, %fd1011, %fd1010, 0d3FF0000000000000;
	fma.rn.f64 	%fd1013, %fd1012, %fd1012, %fd1012;
	fma.rn.f64 	%fd1014, %fd1013, %fd1010, %fd1010;
	fma.rn.f64 	%fd1015, %fd1014, 0dC000000000000000, 0d3FF0000000000000;
	setp.gt.u32 	%p61, %r80, 1077088193;
	selp.f64 	%fd1016, 0d3FF0000000000000, %fd1015, %p61;
	copysign.f64 	%fd1115, %fd103, %fd1016;
	bra.uni 	$L__BB3_73;
$L__BB3_72:
	mul.f64 	%fd1017, %fd103, %fd103;
	fma.rn.f64 	%fd1018, %fd1017, 0dBEF0BC46E2F5E964, 0d3F14359F420AFC3D;
	fma.rn.f64 	%fd1019, %fd1018, %fd1017, 0dBF2DF9F0728C5D84;
	fma.rn.f64 	%fd1020, %fd1019, %fd1017, 0d3F4337D1CEC4F033;
	fma.rn.f64 	%fd1021, %fd1020, %fd1017, 0dBF57D6E9674335B3;
	fma.rn.f64 	%fd1022, %fd1021, %fd1017, 0d3F6D6D000D7AAD3D;
	fma.rn.f64 	%fd1023, %fd1022, %fd1017, 0dBF8226E1F3CF1EF5;
	fma.rn.f64 	%fd1024, %fd1023, %fd1017, 0d3F9664F47EC0C8CF;
	fma.rn.f64 	%fd1025, %fd1024, %fd1017, 0dBFABA1BA1B80AB40;
	fma.rn.f64 	%fd1026, %fd1025, %fd1017, 0d3FC111111110FA4A;
	fma.rn.f64 	%fd1027, %fd1026, %fd1017, 0dBFD5555555555550;
	fma.rn.f64 	%fd1028, %fd1027, %fd1017, 0d0000000000000000;
	fma.rn.f64 	%fd1115, %fd1028, %fd103, %fd103;
$L__BB3_73:
	mul.f64 	%fd1029, %fd86, %fd1115;
	st.global.f64 	[%rd29+16], %fd1029;
	ld.global.f64 	%fd1030, [%rd27+24];
	mul.f64 	%fd1031, %fd24, %fd1108;
	fma.rn.f64 	%fd108, %fd48, %fd1030, %fd1031;
	st.global.f64 	[%rd28+24], %fd108;
	{
	.reg .b32 %temp; 
	mov.b64 	{%temp, %r333}, %fd108;
	}
	and.b32  	%r81, %r333, 2147483647;
	{
	.reg .b32 %temp; 
	mov.b64 	{%r334, %temp}, %fd108;
	}
	mov.b64 	%fd109, {%r334, %r81};
	setp.ltu.f64 	%p62, %fd109, 0d3FE4F92224DD2F1A;
	@%p62 bra 	$L__BB3_75;
	add.f64 	%fd1032, %fd109, %fd109;
	cvt.rn.f32.f64 	%f53, %fd1032;
	mul.f32 	%f54, %f53, 0f3FB8AA3B;
	cvt.rni.f32.f32 	%f55, %f54;
	cvt.f64.f32 	%fd1033, %f55;
	fma.rn.f64 	%fd1034, %fd1033, 0dBFE62E42FEFA39EF, %fd1032;
	fma.rn.f64 	%fd1035, %fd1034, 0d3E5AE904A4741B81, 0d3E928A27F89B6999;
	fma.rn.f64 	%fd1036, %fd1035, %fd1034, 0d3EC71DE715FF7E07;
	fma.rn.f64 	%fd1037, %fd1036, %fd1034, 0d3EFA019A6B0AC45A;
	fma.rn.f64 	%fd1038, %fd1037, %fd1034, 0d3F2A01A017EED94F;
	fma.rn.f64 	%fd1039, %fd1038, %fd1034, 0d3F56C16C17F2A71B;
	fma.rn.f64 	%fd1040, %fd1039, %fd1034, 0d3F811111111173C4;
	fma.rn.f64 	%fd1041, %fd1040, %fd1034, 0d3FA555555555211A;
	fma.rn.f64 	%fd1042, %fd1041, %fd1034, 0d3FC5555555555540;
	fma.rn.f64 	%fd1043, %fd1042, %fd1034, 0d3FE0000000000005;
	mul.f64 	%fd1044, %fd1034, %fd1043;
	fma.rn.f64 	%fd1045, %fd1044, %fd1034, %fd1034;
	ex2.approx.ftz.f32 	%f56, %f55;
	cvt.f64.f32 	%fd1046, %f56;
	mov.f64 	%fd1047, 0d3FF0000000000000;
	sub.f64 	%fd1048, %fd1047, %fd1046;
	neg.f64 	%fd1049, %fd1045;
	fma.rn.f64 	%fd1050, %fd1049, %fd1046, %fd1048;
	mov.f64 	%fd1051, 0d4000000000000000;
	sub.f64 	%fd1052, %fd1051, %fd1050;
	rcp.approx.ftz.f64 	%fd1053, %fd1052;
	neg.f64 	%fd1054, %fd1052;
	fma.rn.f64 	%fd1055, %fd1054, %fd1053, 0d3FF0000000000000;
	fma.rn.f64 	%fd1056, %fd1055, %fd1055, %fd1055;
	fma.rn.f64 	%fd1057, %fd1056, %fd1053, %fd1053;
	fma.rn.f64 	%fd1058, %fd1057, 0dC000000000000000, 0d3FF0000000000000;
	setp.gt.u32 	%p63, %r81, 1077088193;
	selp.f64 	%fd1059, 0d3FF0000000000000, %fd1058, %p63;
	copysign.f64 	%fd1116, %fd108, %fd1059;
	bra.uni 	$L__BB3_76;
$L__BB3_75:
	mul.f64 	%fd1060, %fd108, %fd108;
	fma.rn.f64 	%fd1061, %fd1060, 0dBEF0BC46E2F5E964, 0d3F14359F420AFC3D;
	fma.rn.f64 	%fd1062, %fd1061, %fd1060, 0dBF2DF9F0728C5D84;
	fma.rn.f64 	%fd1063, %fd1062, %fd1060, 0d3F4337D1CEC4F033;
	fma.rn.f64 	%fd1064, %fd1063, %fd1060, 0dBF57D6E9674335B3;
	fma.rn.f64 	%fd1065, %fd1064, %fd1060, 0d3F6D6D000D7AAD3D;
	fma.rn.f64 	%fd1066, %fd1065, %fd1060, 0dBF8226E1F3CF1EF5;
	fma.rn.f64 	%fd1067, %fd1066, %fd1060, 0d3F9664F47EC0C8CF;
	fma.rn.f64 	%fd1068, %fd1067, %fd1060, 0dBFABA1BA1B80AB40;
	fma.rn.f64 	%fd1069, %fd1068, %fd1060, 0d3FC111111110FA4A;
	fma.rn.f64 	%fd1070, %fd1069, %fd1060, 0dBFD5555555555550;
	fma.rn.f64 	%fd1071, %fd1070, %fd1060, 0d0000000000000000;
	fma.rn.f64 	%fd1116, %fd1071, %fd108, %fd108;
$L__BB3_76:
	ld.param.u64 	%rd130, [_Z26gateValueComputation_Cond1PdS_S_S_S_S_S_S_S_S_S_S_S_S_S_S_S_S_S_S_ii_param_17];
	ld.param.u64 	%rd129, [_Z26gateValueComputation_Cond1PdS_S_S_S_S_S_S_S_S_S_S_S_S_S_S_S_S_S_S_ii_param_16];
	ld.param.u64 	%rd128, [_Z26gateValueComputation_Cond1PdS_S_S_S_S_S_S_S_S_S_S_S_S_S_S_S_S_S_S_ii_param_15];
	ld.param.u64 	%rd127, [_Z26gateValueComputation_Cond1PdS_S_S_S_S_S_S_S_S_S_S_S_S_S_S_S_S_S_S_ii_param_14];
	ld.param.u64 	%rd113, [_Z26gateValueComputation_Cond1PdS_S_S_S_S_S_S_S_S_S_S_S_S_S_S_S_S_S_S_ii_param_0];
	mul.f64 	%fd1072, %fd92, %fd1116;
	st.global.f64 	[%rd29+24], %fd1072;
	mov.u32 	%r337, _ZZ26gateValueComputation_Cond1PdS_S_S_S_S_S_S_S_S_S_S_S_S_S_S_S_S_S_S_iiE5iNext;
	add.s32 	%r338, %r337, %r165;
	ld.shared.f64 	%fd1073, [%r338];
	cvta.to.global.u64 	%rd102, %rd127;
	add.s64 	%rd104, %rd102, %rd98;
	st.global.f64 	[%rd104], %fd1073;
	ld.shared.f64 	%fd1074, [%r338+8];
	st.global.f64 	[%rd104+8], %fd1074;
	ld.shared.f64 	%fd1075, [%r338+16];
	st.global.f64 	[%rd104+16], %fd1075;
	ld.shared.f64 	%fd1076, [%r338+24];
	st.global.f64 	[%rd104+24], %fd1076;
	mov.u32 	%r339, _ZZ26gateValueComputation_Cond1PdS_S_S_S_S_S_S_S_S_S_S_S_S_S_S_S_S_S_S_iiE5fNext;
	add.s32 	%r340, %r339, %r165;
	ld.shared.f64 	%fd1077, [%r340];
	cvta.to.global.u64 	%rd105, %rd128;
	add.s64 	%rd106, %rd105, %rd98;
	st.global.f64 	[%rd106], %fd1077;
	ld.shared.f64 	%fd1078, [%r340+8];
	st.global.f64 	[%rd106+8], %fd1078;
	ld.shared.f64 	%fd1079, [%r340+16];
	st.global.f64 	[%rd106+16], %fd1079;
	ld.shared.f64 	%fd1080, [%r340+24];
	st.global.f64 	[%rd106+24], %fd1080;
	mov.u32 	%r341, _ZZ26gateValueComputation_Cond1PdS_S_S_S_S_S_S_S_S_S_S_S_S_S_S_S_S_S_S_iiE5gNext;
	add.s32 	%r342, %r341, %r165;
	ld.shared.f64 	%fd1081, [%r342];
	cvta.to.global.u64 	%rd107, %rd129;
	add.s64 	%rd108, %rd107, %rd98;
	st.global.f64 	[%rd108], %fd1081;
	ld.shared.f64 	%fd1082, [%r342+8];
	st.global.f64 	[%rd108+8], %fd1082;
	ld.shared.f64 	%fd1083, [%r342+16];
	st.global.f64 	[%rd108+16], %fd1083;
	ld.shared.f64 	%fd1084, [%r342+24];
	st.global.f64 	[%rd108+24], %fd1084;
	mov.u32 	%r343, _ZZ26gateValueComputation_Cond1PdS_S_S_S_S_S_S_S_S_S_S_S_S_S_S_S_S_S_S_iiE5oNext;
	add.s32 	%r344, %r343, %r165;
	ld.shared.f64 	%fd1085, [%r344];
	cvta.to.global.u64 	%rd109, %rd130;
	add.s64 	%rd110, %rd109, %rd98;
	st.global.f64 	[%rd110], %fd1085;
	ld.shared.f64 	%fd1086, [%r344+8];
	st.global.f64 	[%rd110+8], %fd1086;
	ld.shared.f64 	%fd1087, [%r344+16];
	st.global.f64 	[%rd110+16], %fd1087;
	ld.shared.f64 	%fd1088, [%r344+24];
	st.global.f64 	[%rd110+24], %fd1088;
	cvta.to.global.u64 	%rd111, %rd113;
	add.s64 	%rd112, %rd111, %rd98;
	ld.global.f64 	%fd1089, [%rd112];
	st.shared.f64 	[_ZZ26gateValueComputation_Cond1PdS_S_S_S_S_S_S_S_S_S_S_S_S_S_S_S_S_S_S_iiE6tmpHpr], %fd1089;
	ld.global.f64 	%fd1090, [%rd112+8];
	st.shared.f64 	[_ZZ26gateValueComputation_Cond1PdS_S_S_S_S_S_S_S_S_S_S_S_S_S_S_S_S_S_S_iiE6tmpHpr+8], %fd1090;
	ld.global.f64 	%fd1091, [%rd112+16];
	st.shared.f64 	[_ZZ26gateValueComputation_Cond1PdS_S_S_S_S_S_S_S_S_S_S_S_S_S_S_S_S_S_S_iiE6tmpHpr+16], %fd1091;
	ld.global.f64 	%fd1092, [%rd112+24];
	st.shared.f64 	[_ZZ26gateValueComputation_Cond1PdS_S_S_S_S_S_S_S_S_S_S_S_S_S_S_S_S_S_S_iiE6tmpHpr+24], %fd1092;
	ld.global.f64 	%fd1093, [%rd29];
	st.shared.f64 	[_ZZ26gateValueComputation_Cond1PdS_S_S_S_S_S_S_S_S_S_S_S_S_S_S_S_S_S_S_iiE7tmphval], %fd1093;
	ld.global.f64 	%fd1094, [%rd29+8];
	st.shared.f64 	[_ZZ26gateValueComputation_Cond1PdS_S_S_S_S_S_S_S_S_S_S_S_S_S_S_S_S_S_S_iiE7tmphval+8], %fd1094;
	ld.global.f64 	%fd1095, [%rd29+16];
	st.shared.f64 	[_ZZ26gateValueComputation_Cond1PdS_S_S_S_S_S_S_S_S_S_S_S_S_S_S_S_S_S_S_iiE7tmphval+16], %fd1095;
	ld.global.f64 	%fd1096, [%rd29+24];
	st.shared.f64 	[_ZZ26gateValueComputation_Cond1PdS_S_S_S_S_S_S_S_S_S_S_S_S_S_S_S_S_S_S_iiE7tmphval+24], %fd1096;
$L__BB3_77:
	bar.sync 	0;
	add.s32 	%r368, %r368, -1;
	add.s32 	%r83, %r367, -1;
	add.s32 	%r345, %r367, 2;
	add.s32 	%r366, %r366, -4;
	setp.gt.u32 	%p64, %r345, 2;
	mov.u32 	%r367, %r83;
	@%p64 bra 	$L__BB3_13;
$L__BB3_78:
	ret;

}


// ===== COMPILED SASS (sm_100) =====

	.target	sm_100

	.elftype	@"ET_EXEC"


//--------------------- .note.nv.tkinfo           --------------------------
	.section	.note.nv.tkinfo,"",@"SHT_NOTE"
	.sectionflags	@"SHF_NOTE_NV_TKINFO"
	.tkinfo
        /*0018*/ 	.word	0x00000002
        /*0030*/ 	.string	""
        /*0030*/ 	.string	"ptxas"
        /*0030*/ 	.string	"Cuda compilation tools, release 13.0, V13.0.88"
        /*0030*/ 	.string	"Build cuda_13.0.r13.0/compiler.36424714_0"
        /*0030*/ 	.string	"-arch sm_100 -m 64 "



//--------------------- .note.nv.cuinfo           --------------------------
	.section	.note.nv.cuinfo,"",@"SHT_NOTE"
	.sectionflags	@"SHF_NOTE_NV_CUINFO"
        /*0018*/ 	.short	0x0002
        /*001a*/ 	.short	0x0064
        /*001c*/ 	.short	0x0082
	.zero		2


//--------------------- .nv.info                  --------------------------
	.section	.nv.info,"",@"SHT_CUDA_INFO"
	.align	4


	//----- nvinfo : EIATTR_REGCOUNT
	.align		4
        /*0000*/ 	.byte	0x04, 0x2f
        /*0002*/ 	.short	(.L_1 - .L_0)
	.align		4
.L_0:
        /*0004*/ 	.word	index@(_Z22gpu_matrixVectorMultWXPdS_S_ii)
        /*0008*/ 	.word	0x00000020


	//----- nvinfo : EIATTR_FRAME_SIZE
	.align		4
.L_1:
        /*000c*/ 	.byte	0x04, 0x11
        /*000e*/ 	.short	(.L_3 - .L_2)
	.align		4
.L_2:
        /*0010*/ 	.word	index@(_Z22gpu_matrixVectorMultWXPdS_S_ii)
        /*0014*/ 	.word	0x00000000


	//----- nvinfo : EIATTR_REGCOUNT
	.align		4
.L_3:
        /*0018*/ 	.byte	0x04, 0x2f
        /*001a*/ 	.short	(.L_5 - .L_4)
	.align		4
.L_4:
        /*001c*/ 	.word	index@(_Z26gateValueComputation_Cond0PdS_S_S_S_S_S_S_S_S_S_S_S_S_S_S_S_S_S_S_ii)
        /*0020*/ 	.word	0x000000fa


	//----- nvinfo : EIATTR_FRAME_SIZE
	.align		4
.L_5:
        /*0024*/ 	.byte	0x04, 0x11
        /*0026*/ 	.short	(.L_7 - .L_6)
	.align		4
.L_6:
        /*0028*/ 	.word	index@($__internal_2_$__cuda_sm20_dblrcp_rn_slowpath_v3)
        /*002c*/ 	.word	0x00000000


	//----- nvinfo : EIATTR_FRAME_SIZE
	.align		4
.L_7:
        /*0030*/ 	.byte	0x04, 0x11
        /*0032*/ 	.short	(.L_9 - .L_8)
	.align		4
.L_8:
        /*0034*/ 	.word	index@(_Z26gateValueComputation_Cond0PdS_S_S_S_S_S_S_S_S_S_S_S_S_S_S_S_S_S_S_ii)
        /*0038*/ 	.word	0x00000000


	//----- nvinfo : EIATTR_REGCOUNT
	.align		4
.L_9:
        /*003c*/ 	.byte	0x04, 0x2f
        /*003e*/ 	.short	(.L_11 - .L_10)
	.align		4
.L_10:
        /*0040*/ 	.word	index@(_Z30outputElementComputation_Cond1PdS_S_S_S_S_S_S_S_S_S_S_S_S_S_iii)
        /*0044*/ 	.word	0x0000001e


	//----- nvinfo : EIATTR_FRAME_SIZE
	.align		4
.L_11:
        /*0048*/ 	.byte	0x04, 0x11
        /*004a*/ 	.short	(.L_13 - .L_12)
	.align		4
.L_12:
        /*004c*/ 	.word	index@($__internal_1_$__cuda_sm20_dblrcp_rn_slowpath_v3)
        /*0050*/ 	.word	0x00000000


	//----- nvinfo : EIATTR_FRAME_SIZE
	.align		4
.L_13:
        /*0054*/ 	.byte	0x04, 0x11
        /*0056*/ 	.short	(.L_15 - .L_14)
	.align		4
.L_14:
        /*0058*/ 	.word	index@(_Z30outputElementComputation_Cond1PdS_S_S_S_S_S_S_S_S_S_S_S_S_S_iii)
        /*005c*/ 	.word	0x00000000


	//----- nvinfo : EIATTR_REGCOUNT
	.align		4
.L_15:
        /*0060*/ 	.byte	0x04, 0x2f
        /*0062*/ 	.short	(.L_17 - .L_16)
	.align		4
.L_16:
        /*0064*/ 	.word	index@(_Z26gateValueComputation_Cond1PdS_S_S_S_S_S_S_S_S_S_S_S_S_S_S_S_S_S_S_ii)
        /*0068*/ 	.word	0x00000038


	//----- nvinfo : EIATTR_FRAME_SIZE
	.align		4
.L_17:
        /*006c*/ 	.byte	0x04, 0x11
        /*006e*/ 	.short	(.L_19 - .L_18)
	.align		4
.L_18:
        /*0070*/ 	.word	index@($__internal_0_$__cuda_sm20_dblrcp_rn_slowpath_v3)
        /*0074*/ 	.word	0x00000000


	//----- nvinfo : EIATTR_FRAME_SIZE
	.align		4
.L_19:
        /*0078*/ 	.byte	0x04, 0x11
        /*007a*/ 	.short	(.L_21 - .L_20)
	.align		4
.L_20:
        /*007c*/ 	.word	index@(_Z26gateValueComputation_Cond1PdS_S_S_S_S_S_S_S_S_S_S_S_S_S_S_S_S_S_S_ii)
        /*0080*/ 	.word	0x00000000


	//----- nvinfo : EIATTR_MIN_STACK_SIZE
	.align		4
.L_21:
        /*0084*/ 	.byte	0x04, 0x12
        /*0086*/ 	.short	(.L_23 - .L_22)
	.align		4
.L_22:
        /*0088*/ 	.word	index@(_Z26gateValueComputation_Cond1PdS_S_S_S_S_S_S_S_S_S_S_S_S_S_S_S_S_S_S_ii)
        /*008c*/ 	.word	0x00000000


	//----- nvinfo : EIATTR_MIN_STACK_SIZE
	.align		4
.L_23:
        /*0090*/ 	.byte	0x04, 0x12
        /*0092*/ 	.short	(.L_25 - .L_24)
	.align		4
.L_24:
        /*0094*/ 	.word	index@(_Z30outputElementComputation_Cond1PdS_S_S_S_S_S_S_S_S_S_S_S_S_S_iii)
        /*0098*/ 	.word	0x00000000


	//----- nvinfo : EIATTR_MIN_STACK_SIZE
	.align		4
.L_25:
        /*009c*/ 	.byte	0x04, 0x12
        /*009e*/ 	.short	(.L_27 - .L_26)
	.align		4
.L_26:
        /*00a0*/ 	.word	index@(_Z26gateValueComputation_Cond0PdS_S_S_S_S_S_S_S_S_S_S_S_S_S_S_S_S_S_S_ii)
        /*00a4*/ 	.word	0x00000000


	//----- nvinfo : EIATTR_MIN_STACK_SIZE
	.align		4
.L_27:
        /*00a8*/ 	.byte	0x04, 0x12
        /*00aa*/ 	.short	(.L_29 - .L_28)
	.align		4
.L_28:
        /*00ac*/ 	.word	index@(_Z22gpu_matrixVectorMultWXPdS_S_ii)
        /*00b0*/ 	.word	0x00000000
.L_29:


//--------------------- .nv.compat                --------------------------
	.section	.nv.compat,"",@"SHT_CUDA_COMPAT_INFO"
	.align	4
        /*0000*/ 	.byte	0x02, 0x09, 0x00, 0x00, 0x02, 0x02, 0x01, 0x00, 0x02, 0x05, 0x05, 0x00, 0x03, 0x07, 0x01, 0x01
        /*0010*/ 	.byte	0x02, 0x03, 0x00, 0x00, 0x02, 0x06, 0x01, 0x00, 0x04, 0x0b, 0x08, 0x00, 0x01, 0x00, 0x00, 0x00
        /*0020*/ 	.byte	0x00, 0x00, 0x00, 0x00


//--------------------- .nv.info._Z26gateValueComputation_Cond1PdS_S_S_S_S_S_S_S_S_S_S_S_S_S_S_S_S_S_S_ii --------------------------
	.section	.nv.info._Z26gateValueComputation_Cond1PdS_S_S_S_S_S_S_S_S_S_S_S_S_S_S_S_S_S_S_ii,"",@"SHT_CUDA_INFO"
	.sectionflags	@""
	.align	4


	//----- nvinfo : EIATTR_CUDA_API_VERSION
	.align		4
        /*0000*/ 	.byte	0x04, 0x37
        /*0002*/ 	.short	(.L_31 - .L_30)
.L_30:
        /*0004*/ 	.word	0x00000082


	//----- nvinfo : EIATTR_KPARAM_INFO
	.align		4
.L_31:
        /*0008*/ 	.byte	0x04, 0x17
        /*000a*/ 	.short	(.L_33 - .L_32)
.L_32:
        /*000c*/ 	.word	0x00000000
        /*0010*/ 	.short	0x0015
        /*0012*/ 	.short	0x00a4
        /*0014*/ 	.byte	0x00, 0xf0, 0x11, 0x00


	//----- nvinfo : EIATTR_KPARAM_INFO
	.align		4
.L_33:
        /*0018*/ 	.byte	0x04, 0x17
        /*001a*/ 	.short	(.L_35 - .L_34)
.L_34:
        /*001c*/ 	.word	0x00000000
        /*0020*/ 	.short	0x0014
        /*0022*/ 	.short	0x00a0
        /*0024*/ 	.byte	0x00, 0xf0, 0x11, 0x00


	//----- nvinfo : EIATTR_KPARAM_INFO
	.align		4
.L_35:
        /*0028*/ 	.byte	0x04, 0x17
        /*002a*/ 	.short	(.L_37 - .L_36)
.L_36:
        /*002c*/ 	.word	0x00000000
        /*0030*/ 	.short	0x0013
        /*0032*/ 	.short	0x0098
        /*0034*/ 	.byte	0x00, 0xf5, 0x21, 0x00


	//----- nvinfo : EIATTR_KPARAM_INFO
	.align		4
.L_37:
        /*0038*/ 	.byte	0x04, 0x17
        /*003a*/ 	.short	(.L_39 - .L_38)
.L_38:
        /*003c*/ 	.word	0x00000000
        /*0040*/ 	.short	0x0012
        /*0042*/ 	.short	0x0090
        /*0044*/ 	.byte	0x00, 0xf5, 0x21, 0x00


	//----- nvinfo : EIATTR_KPARAM_INFO
	.align		4
.L_39:
        /*0048*/ 	.byte	0x04, 0x17
        /*004a*/ 	.short	(.L_41 - .L_40)
.L_40:
        /*004c*/ 	.word	0x00000000
        /*0050*/ 	.short	0x0011
        /*0052*/ 	.short	0x0088
        /*0054*/ 	.byte	0x00, 0xf5, 0x21, 0x00


	//----- nvinfo : EIATTR_KPARAM_INFO
	.align		4
.L_41:
        /*0058*/ 	.byte	0x04, 0x17
        /*005a*/ 	.short	(.L_43 - .L_42)
.L_42:
        /*005c*/ 	.word	0x00000000
        /*0060*/ 	.short	0x0010
        /*0062*/ 	.short	0x0080
        /*0064*/ 	.byte	0x00, 0xf5, 0x21, 0x00


	//----- nvinfo : EIATTR_KPARAM_INFO
	.align		4
.L_43:
        /*0068*/ 	.byte	0x04, 0x17
        /*006a*/ 	.short	(.L_45 - .L_44)
.L_44:
        /*006c*/ 	.word	0x00000000
        /*0070*/ 	.short	0x000f
        /*0072*/ 	.short	0x0078
        /*0074*/ 	.byte	0x00, 0xf5, 0x21, 0x00


	//----- nvinfo : EIATTR_KPARAM_INFO
	.align		4
.L_45:
        /*0078*/ 	.byte	0x04, 0x17
        /*007a*/ 	.short	(.L_47 - .L_46)
.L_46:
        /*007c*/ 	.word	0x00000000
        /*0080*/ 	.short	0x000e
        /*0082*/ 	.short	0x0070
        /*0084*/ 	.byte	0x00, 0xf5, 0x21, 0x00


	//----- nvinfo : EIATTR_KPARAM_INFO
	.align		4
.L_47:
        /*0088*/ 	.byte	0x04, 0x17
        /*008a*/ 	.short	(.L_49 - .L_48)
.L_48:
        /*008c*/ 	.word	0x00000000
        /*0090*/ 	.short	0x000d
        /*0092*/ 	.short	0x0068
        /*0094*/ 	.byte	0x00, 0xf5, 0x21, 0x00


	//----- nvinfo : EIATTR_KPARAM_INFO
	.align		4
.L_49:
        /*0098*/ 	.byte	0x04, 0x17
        /*009a*/ 	.short	(.L_51 - .L_50)
.L_50:
        /*009c*/ 	.word	0x00000000
        /*00a0*/ 	.short	0x000c
        /*00a2*/ 	.short	0x0060
        /*00a4*/ 	.byte	0x00, 0xf5, 0x21, 0x00


	//----- nvinfo : EIATTR_KPARAM_INFO
	.align		4
.L_51:
        /*00a8*/ 	.byte	0x04, 0x17
        /*00aa*/ 	.short	(.L_53 - .L_52)
.L_52:
        /*00ac*/ 	.word	0x00000000
        /*00b0*/ 	.short	0x000b
        /*00b2*/ 	.short	0x0058
        /*00b4*/ 	.byte	0x00, 0xf5, 0x21, 0x00


	//----- nvinfo : EIATTR_KPARAM_INFO
	.align		4
.L_53:
        /*00b8*/ 	.byte	0x04, 0x17
        /*00ba*/ 	.short	(.L_55 - .L_54)
.L_54:
        /*00bc*/ 	.word	0x00000000
        /*00c0*/ 	.short	0x000a
        /*00c2*/ 	.short	0x0050
        /*00c4*/ 	.byte	0x00, 0xf5, 0x21, 0x00


	//----- nvinfo : EIATTR_KPARAM_INFO
	.align		4
.L_55:
        /*00c8*/ 	.byte	0x04, 0x17
        /*00ca*/ 	.short	(.L_57 - .L_56)
.L_56:
        /*00cc*/ 	.word	0x00000000
        /*00d0*/ 	.short	0x0009
        /*00d2*/ 	.short	0x0048
        /*00d4*/ 	.byte	0x00, 0xf5, 0x21, 0x00


	//----- nvinfo : EIATTR_KPARAM_INFO
	.align		4
.L_57:
        /*00d8*/ 	.byte	0x04, 0x17
        /*00da*/ 	.short	(.L_59 - .L_58)
.L_58:
        /*00dc*/ 	.word	0x00000000
        /*00e0*/ 	.short	0x0008
        /*00e2*/ 	.short	0x0040
        /*00e4*/ 	.byte	0x00, 0xf5, 0x21, 0x00


	//----- nvinfo : EIATTR_KPARAM_INFO
	.align		4
.L_59:
        /*00e8*/ 	.byte	0x04, 0x17
        /*00ea*/ 	.short	(.L_61 - .L_60)
.L_60:
        /*00ec*/ 	.word	0x00000000
        /*00f0*/ 	.short	0x0007
        /*00f2*/ 	.short	0x0038
        /*00f4*/ 	.byte	0x00, 0xf5, 0x21, 0x00


	//----- nvinfo : EIATTR_KPARAM_INFO
	.align		4
.L_61:
        /*00f8*/ 	.byte	0x04, 0x17
        /*00fa*/ 	.short	(.L_63 - .L_62)
.L_62:
        /*00fc*/ 	.word	0x00000000
        /*0100*/ 	.short	0x0006
        /*0102*/ 	.short	0x0030
        /*0104*/ 	.byte	0x00, 0xf5, 0x21, 0x00


	//----- nvinfo : EIATTR_KPARAM_INFO
	.align		4
.L_63:
        /*0108*/ 	.byte	0x04, 0x17
        /*010a*/ 	.short	(.L_65 - .L_64)
.L_64:
        /*010c*/ 	.word	0x00000000
        /*0110*/ 	.short	0x0005
        /*0112*/ 	.short	0x0028
        /*0114*/ 	.byte	0x00, 0xf5, 0x21, 0x00


	//----- nvinfo : EIATTR_KPARAM_INFO
	.align		4
.L_65:
        /*0118*/ 	.byte	0x04, 0x17
        /*011a*/ 	.short	(.L_67 - .L_66)
.L_66:
        /*011c*/ 	.word	0x00000000
        /*0120*/ 	.short	0x0004
        /*0122*/ 	.short	0x0020
        /*0124*/ 	.byte	0x00, 0xf5, 0x21, 0x00


	//----- nvinfo : EIATTR_KPARAM_INFO
	.align		4
.L_67:
        /*0128*/ 	.byte	0x04, 0x17
        /*012a*/ 	.short	(.L_69 - .L_68)
.L_68:
        /*012c*/ 	.word	0x00000000
        /*0130*/ 	.short	0x0003
        /*0132*/ 	.short	0x0018
        /*0134*/ 	.byte	0x00, 0xf5, 0x21, 0x00


	//----- nvinfo : EIATTR_KPARAM_INFO
	.align		4
.L_69:
        /*0138*/ 	.byte	0x04, 0x17
        /*013a*/ 	.short	(.L_71 - .L_70)
.L_70:
        /*013c*/ 	.word	0x00000000
        /*0140*/ 	.short	0x0002
        /*0142*/ 	.short	0x0010
        /*0144*/ 	.byte	0x00, 0xf5, 0x21, 0x00


	//----- nvinfo : EIATTR_KPARAM_INFO
	.align		4
.L_71:
        /*0148*/ 	.byte	0x04, 0x17
        /*014a*/ 	.short	(.L_73 - .L_72)
.L_72:
        /*014c*/ 	.word	0x00000000
        /*0150*/ 	.short	0x0001
        /*0152*/ 	.short	0x0008
        /*0154*/ 	.byte	0x00, 0xf5, 0x21, 0x00


	//----- nvinfo : EIATTR_KPARAM_INFO
	.align		4
.L_73:
        /*0158*/ 	.byte	0x04, 0x17
        /*015a*/ 	.short	(.L_75 - .L_74)
.L_74:
        /*015c*/ 	.word	0x00000000
        /*0160*/ 	.short	0x0000
        /*0162*/ 	.short	0x0000
        /*0164*/ 	.byte	0x00, 0xf5, 0x21, 0x00


	//----- nvinfo : EIATTR_SPARSE_MMA_MASK
	.align		4
.L_75:
        /*0168*/ 	.byte	0x03, 0x50
        /*016a*/ 	.short	0x0000


	//----- nvinfo : EIATTR_MAXREG_COUNT
	.align		4
        /*016c*/ 	.byte	0x03, 0x1b
        /*016e*/ 	.short	0x00ff


	//----- nvinfo : EIATTR_NUM_BARRIERS
	.align		4
        /*0170*/ 	.byte	0x02, 0x4c
        /*0172*/ 	.byte	0x01
	.zero		1


	//----- nvinfo : EIATTR_MERCURY_ISA_VERSION
	.align		4
        /*0174*/ 	.byte	0x03, 0x5f
        /*0176*/ 	.short	0x0101


	//----- nvinfo : EIATTR_VRC_CTA_INIT_COUNT
	.align		4
        /*0178*/ 	.byte	0x02, 0x4a
	.zero		1
	.zero		1


	//----- nvinfo : EIATTR_EXIT_INSTR_OFFSETS
	.align		4
        /*017c*/ 	.byte	0x04, 0x1c
        /*017e*/ 	.short	(.L_77 - .L_76)


	//   ....[0]....
.L_76:
        /*0180*/ 	.word	0x00001090


	//   ....[1]....
        /*0184*/ 	.word	0x0000a120


	//----- nvinfo : EIATTR_CRS_STACK_SIZE
	.align		4
.L_77:
        /*0188*/ 	.byte	0x04, 0x1e
        /*018a*/ 	.short	(.L_79 - .L_78)
.L_78:
        /*018c*/ 	.word	0x00000000


	//----- nvinfo : EIATTR_CBANK_PARAM_SIZE
	.align		4
.L_79:
        /*0190*/ 	.byte	0x03, 0x19
        /*0192*/ 	.short	0x00a8


	//----- nvinfo : EIATTR_PARAM_CBANK
	.align		4
        /*0194*/ 	.byte	0x04, 0x0a
        /*0196*/ 	.short	(.L_81 - .L_80)
	.align		4
.L_80:
        /*0198*/ 	.word	index@(.nv.constant0._Z26gateValueComputation_Cond1PdS_S_S_S_S_S_S_S_S_S_S_S_S_S_S_S_S_S_S_ii)
        /*019c*/ 	.short	0x0380
        /*019e*/ 	.short	0x00a8


	//----- nvinfo : EIATTR_SW_WAR
	.align		4
.L_81:
        /*01a0*/ 	.byte	0x04, 0x36
        /*01a2*/ 	.short	(.L_83 - .L_82)
.L_82:
        /*01a4*/ 	.word	0x00000008
.L_83:


//--------------------- .nv.info._Z30outputElementComputation_Cond1PdS_S_S_S_S_S_S_S_S_S_S_S_S_S_iii --------------------------
	.section	.nv.info._Z30outputElementComputation_Cond1PdS_S_S_S_S_S_S_S_S_S_S_S_S_S_iii,"",@"SHT_CUDA_INFO"
	.sectionflags	@""
	.align	4


	//----- nvinfo : EIATTR_CUDA_API_VERSION
	.align		4
        /*0000*/ 	.byte	0x04, 0x37
        /*0002*/ 	.short	(.L_85 - .L_84)
.L_84:
        /*0004*/ 	.word	0x00000082


	//----- nvinfo : EIATTR_KPARAM_INFO
	.align		4
.L_85:
        /*0008*/ 	.byte	0x04, 0x17
        /*000a*/ 	.short	(.L_87 - .L_86)
.L_86:
        /*000c*/ 	.word	0x00000000
        /*0010*/ 	.short	0x0011
        /*0012*/ 	.short	0x0080
        /*0014*/ 	.byte	0x00, 0xf0, 0x11, 0x00


	//----- nvinfo : EIATTR_KPARAM_INFO
	.align		4
.L_87:
        /*0018*/ 	.byte	0x04, 0x17
        /*001a*/ 	.short	(.L_89 - .L_88)
.L_88:
        /*001c*/ 	.word	0x00000000
        /*0020*/ 	.short	0x0010
        /*0022*/ 	.short	0x007c
        /*0024*/ 	.byte	0x00, 0xf0, 0x11, 0x00


	//----- nvinfo : EIATTR_KPARAM_INFO
	.align		4
.L_89:
        /*0028*/ 	.byte	0x04, 0x17
        /*002a*/ 	.short	(.L_91 - .L_90)
.L_90:
        /*002c*/ 	.word	0x00000000
        /*0030*/ 	.short	0x000f
        /*0032*/ 	.short	0x0078
        /*0034*/ 	.byte	0x00, 0xf0, 0x11, 0x00


	//----- nvinfo : EIATTR_KPARAM_INFO
	.align		4
.L_91:
        /*0038*/ 	.byte	0x04, 0x17
        /*003a*/ 	.short	(.L_93 - .L_92)
.L_92:
        /*003c*/ 	.word	0x00000000
        /*0040*/ 	.short	0x000e
        /*0042*/ 	.short	0x0070
        /*0044*/ 	.byte	0x00, 0xf5, 0x21, 0x00


	//----- nvinfo : EIATTR_KPARAM_INFO
	.align		4
.L_93:
        /*0048*/ 	.byte	0x04, 0x17
        /*004a*/ 	.short	(.L_95 - .L_94)
.L_94:
        /*004c*/ 	.word	0x00000000
        /*0050*/ 	.short	0x000d
        /*0052*/ 	.short	0x0068
        /*0054*/ 	.byte	0x00, 0xf5, 0x21, 0x00


	//----- nvinfo : EIATTR_KPARAM_INFO
	.align		4
.L_95:
        /*0058*/ 	.byte	0x04, 0x17
        /*005a*/ 	.short	(.L_97 - .L_96)
.L_96:
        /*005c*/ 	.word	0x00000000
        /*0060*/ 	.short	0x000c
        /*0062*/ 	.short	0x0060
        /*0064*/ 	.byte	0x00, 0xf5, 0x21, 0x00


	//----- nvinfo : EIATTR_KPARAM_INFO
	.align		4
.L_97:
        /*0068*/ 	.byte	0x04, 0x17
        /*006a*/ 	.short	(.L_99 - .L_98)
.L_98:
        /*006c*/ 	.word	0x00000000
        /*0070*/ 	.short	0x000b
        /*0072*/ 	.short	0x0058
        /*0074*/ 	.byte	0x00, 0xf5, 0x21, 0x00


	//----- nvinfo : EIATTR_KPARAM_INFO
	.align		4
.L_99:
        /*0078*/ 	.byte	0x04, 0x17
        /*007a*/ 	.short	(.L_101 - .L_100)
.L_100:
        /*007c*/ 	.word	0x00000000
        /*0080*/ 	.short	0x000a
        /*0082*/ 	.short	0x0050
        /*0084*/ 	.byte	0x00, 0xf5, 0x21, 0x00


	//----- nvinfo : EIATTR_KPARAM_INFO
	.align		4
.L_101:
        /*0088*/ 	.byte	0x04, 0x17
        /*008a*/ 	.short	(.L_103 - .L_102)
.L_102:
        /*008c*/ 	.word	0x00000000
        /*0090*/ 	.short	0x0009
        /*0092*/ 	.short	0x0048
        /*0094*/ 	.byte	0x00, 0xf5, 0x21, 0x00


	//----- nvinfo : EIATTR_KPARAM_INFO
	.align		4
.L_103:
        /*0098*/ 	.byte	0x04, 0x17
        /*009a*/ 	.short	(.L_105 - .L_104)
.L_104:
        /*009c*/ 	.word	0x00000000
        /*00a0*/ 	.short	0x0008
        /*00a2*/ 	.short	0x0040
        /*00a4*/ 	.byte	0x00, 0xf5, 0x21, 0x00


	//----- nvinfo : EIATTR_KPARAM_INFO
	.align		4
.L_105:
        /*00a8*/ 	.byte	0x04, 0x17
        /*00aa*/ 	.short	(.L_107 - .L_106)
.L_106:
        /*00ac*/ 	.word	0x00000000
        /*00b0*/ 	.short	0x0007
        /*00b2*/ 	.short	0x0038
        /*00b4*/ 	.byte	0x00, 0xf5, 0x21, 0x00


	//----- nvinfo : EIATTR_KPARAM_INFO
	.align		4
.L_107:
        /*00b8*/ 	.byte	0x04, 0x17
        /*00ba*/ 	.short	(.L_109 - .L_108)
.L_108:
        /*00bc*/ 	.word	0x00000000
        /*00c0*/ 	.short	0x0006
        /*00c2*/ 	.short	0x0030
        /*00c4*/ 	.byte	0x00, 0xf5, 0x21, 0x00


	//----- nvinfo : EIATTR_KPARAM_INFO
	.align		4
.L_109:
        /*00c8*/ 	.byte	0x04, 0x17
        /*00ca*/ 	.short	(.L_111 - .L_110)
.L_110:
        /*00cc*/ 	.word	0x00000000
        /*00d0*/ 	.short	0x0005
        /*00d2*/ 	.short	0x0028
        /*00d4*/ 	.byte	0x00, 0xf5, 0x21, 0x00


	//----- nvinfo : EIATTR_KPARAM_INFO
	.align		4
.L_111:
        /*00d8*/ 	.byte	0x04, 0x17
        /*00da*/ 	.short	(.L_113 - .L_112)
.L_112:
        /*00dc*/ 	.word	0x00000000
        /*00e0*/ 	.short	0x0004
        /*00e2*/ 	.short	0x0020
        /*00e4*/ 	.byte	0x00, 0xf5, 0x21, 0x00


	//----- nvinfo : EIATTR_KPARAM_INFO
	.align		4
.L_113:
        /*00e8*/ 	.byte	0x04, 0x17
        /*00ea*/ 	.short	(.L_115 - .L_114)
.L_114:
        /*00ec*/ 	.word	0x00000000
        /*00f0*/ 	.short	0x0003
        /*00f2*/ 	.short	0x0018
        /*00f4*/ 	.byte	0x00, 0xf5, 0x21, 0x00


	//----- nvinfo : EIATTR_KPARAM_INFO
	.align		4
.L_115:
        /*00f8*/ 	.byte	0x04, 0x17
        /*00fa*/ 	.short	(.L_117 - .L_116)
.L_116:
        /*00fc*/ 	.word	0x00000000
        /*0100*/ 	.short	0x0002
        /*0102*/ 	.short	0x0010
        /*0104*/ 	.byte	0x00, 0xf5, 0x21, 0x00


	//----- nvinfo : EIATTR_KPARAM_INFO
	.align		4
.L_117:
        /*0108*/ 	.byte	0x04, 0x17
        /*010a*/ 	.short	(.L_119 - .L_118)
.L_118:
        /*010c*/ 	.word	0x00000000
        /*0110*/ 	.short	0x0001
        /*0112*/ 	.short	0x0008
        /*0114*/ 	.byte	0x00, 0xf5, 0x21, 0x00


	//----- nvinfo : EIATTR_KPARAM_INFO
	.align		4
.L_119:
        /*0118*/ 	.byte	0x04, 0x17
        /*011a*/ 	.short	(.L_121 - .L_120)
.L_120:
        /*011c*/ 	.word	0x00000000
        /*0120*/ 	.short	0x0000
        /*0122*/ 	.short	0x0000
        /*0124*/ 	.byte	0x00, 0xf5, 0x21, 0x00


	//----- nvinfo : EIATTR_SPARSE_MMA_MASK
	.align		4
.L_121:
        /*0128*/ 	.byte	0x03, 0x50
        /*012a*/ 	.short	0x0000


	//----- nvinfo : EIATTR_MAXREG_COUNT
	.align		4
        /*012c*/ 	.byte	0x03, 0x1b
        /*012e*/ 	.short	0x00ff


	//----- nvinfo : EIATTR_MERCURY_ISA_VERSION
	.align		4
        /*0130*/ 	.byte	0x03, 0x5f
        /*0132*/ 	.short	0x0101


	//----- nvinfo : EIATTR_VRC_CTA_INIT_COUNT
	.align		4
        /*0134*/ 	.byte	0x02, 0x4a
	.zero		1
	.zero		1


	//----- nvinfo : EIATTR_EXIT_INSTR_OFFSETS
	.align		4
        /*0138*/ 	.byte	0x04, 0x1c
        /*013a*/ 	.short	(.L_123 - .L_122)


	//   ....[0]....
.L_122:
        /*013c*/ 	.word	0x00007310


	//   ....[1]....
        /*0140*/ 	.word	0x00007420


	//----- nvinfo : EIATTR_CRS_STACK_SIZE
	.align		4
.L_123:
        /*0144*/ 	.byte	0x04, 0x1e
        /*0146*/ 	.short	(.L_125 - .L_124)
.L_124:
        /*0148*/ 	.word	0x00000000


	//----- nvinfo : EIATTR_CBANK_PARAM_SIZE
	.align		4
.L_125:
        /*014c*/ 	.byte	0x03, 0x19
        /*014e*/ 	.short	0x0084


	//----- nvinfo : EIATTR_PARAM_CBANK
	.align		4
        /*0150*/ 	.byte	0x04, 0x0a
        /*0152*/ 	.short	(.L_127 - .L_126)
	.align		4
.L_126:
        /*0154*/ 	.word	index@(.nv.constant0._Z30outputElementComputation_Cond1PdS_S_S_S_S_S_S_S_S_S_S_S_S_S_iii)
        /*0158*/ 	.short	0x0380
        /*015a*/ 	.short	0x0084


	//----- nvinfo : EIATTR_SW_WAR
	.align		4
.L_127:
        /*015c*/ 	.byte	0x04, 0x36
        /*015e*/ 	.short	(.L_129 - .L_128)
.L_128:
        /*0160*/ 	.word	0x00000008
.L_129:


//--------------------- .nv.info._Z26gateValueComputation_Cond0PdS_S_S_S_S_S_S_S_S_S_S_S_S_S_S_S_S_S_S_ii --------------------------
	.section	.nv.info._Z26gateValueComputation_Cond0PdS_S_S_S_S_S_S_S_S_S_S_S_S_S_S_S_S_S_S_ii,"",@"SHT_CUDA_INFO"
	.sectionflags	@""
	.align	4


	//----- nvinfo : EIATTR_CUDA_API_VERSION
	.align		4
        /*0000*/ 	.byte	0x04, 0x37
        /*0002*/ 	.short	(.L_131 - .L_130)
.L_130:
        /*0004*/ 	.word	0x00000082


	//----- nvinfo : EIATTR_KPARAM_INFO
	.align		4
.L_131:
        /*0008*/ 	.byte	0x04, 0x17
        /*000a*/ 	.short	(.L_133 - .L_132)
.L_132:
        /*000c*/ 	.word	0x00000000
        /*0010*/ 	.short	0x0015
        /*0012*/ 	.short	0x00a4
        /*0014*/ 	.byte	0x00, 0xf0, 0x11, 0x00


	//----- nvinfo : EIATTR_KPARAM_INFO
	.align		4
.L_133:
        /*0018*/ 	.byte	0x04, 0x17
        /*001a*/ 	.short	(.L_135 - .L_134)
.L_134:
        /*001c*/ 	.word	0x00000000
        /*0020*/ 	.short	0x0014
        /*0022*/ 	.short	0x00a0
        /*0024*/ 	.byte	0x00, 0xf0, 0x11, 0x00


	//----- nvinfo : EIATTR_KPARAM_INFO
	.align		4
.L_135:
        /*0028*/ 	.byte	0x04, 0x17
        /*002a*/ 	.short	(.L_137 - .L_136)
.L_136:
        /*002c*/ 	.word	0x00000000
        /*0030*/ 	.short	0x0013
        /*0032*/ 	.short	0x0098
        /*0034*/ 	.byte	0x00, 0xf5, 0x21, 0x00


	//----- nvinfo : EIATTR_KPARAM_INFO
	.align		4
.L_137:
        /*0038*/ 	.byte	0x04, 0x17
        /*003a*/ 	.short	(.L_139 - .L_138)
.L_138:
        /*003c*/ 	.word	0x00000000
        /*0040*/ 	.short	0x0012
        /*0042*/ 	.short	0x0090
        /*0044*/ 	.byte	0x00, 0xf5, 0x21, 0x00


	//----- nvinfo : EIATTR_KPARAM_INFO
	.align		4
.L_139:
        /*0048*/ 	.byte	0x04, 0x17
        /*004a*/ 	.short	(.L_141 - .L_140)
.L_140:
        /*004c*/ 	.word	0x00000000
        /*0050*/ 	.short	0x0011
        /*0052*/ 	.short	0x0088
        /*0054*/ 	.byte	0x00, 0xf5, 0x21, 0x00


	//----- nvinfo : EIATTR_KPARAM_INFO
	.align		4
.L_141:
        /*0058*/ 	.byte	0x04, 0x17
        /*005a*/ 	.short	(.L_143 - .L_142)
.L_142:
        /*005c*/ 	.word	0x00000000
        /*0060*/ 	.short	0x0010
        /*0062*/ 	.short	0x0080
        /*0064*/ 	.byte	0x00, 0xf5, 0x21, 0x00


	//----- nvinfo : EIATTR_KPARAM_INFO
	.align		4
.L_143:
        /*0068*/ 	.byte	0x04, 0x17
        /*006a*/ 	.short	(.L_145 - .L_144)
.L_144:
        /*006c*/ 	.word	0x00000000
        /*0070*/ 	.short	0x000f
        /*0072*/ 	.short	0x0078
        /*0074*/ 	.byte	0x00, 0xf5, 0x21, 0x00


	//----- nvinfo : EIATTR_KPARAM_INFO
	.align		4
.L_145:
        /*0078*/ 	.byte	0x04, 0x17
        /*007a*/ 	.short	(.L_147 - .L_146)
.L_146:
        /*007c*/ 	.word	0x00000000
        /*0080*/ 	.short	0x000e
        /*0082*/ 	.short	0x0070
        /*0084*/ 	.byte	0x00, 0xf5, 0x21, 0x00


	//----- nvinfo : EIATTR_KPARAM_INFO
	.align		4
.L_147:
        /*0088*/ 	.byte	0x04, 0x17
        /*008a*/ 	.short	(.L_149 - .L_148)
.L_148:
        /*008c*/ 	.word	0x00000000
        /*0090*/ 	.short	0x000d
        /*0092*/ 	.short	0x0068
        /*0094*/ 	.byte	0x00, 0xf5, 0x21, 0x00


	//----- nvinfo : EIATTR_KPARAM_INFO
	.align		4
.L_149:
        /*0098*/ 	.byte	0x04, 0x17
        /*009a*/ 	.short	(.L_151 - .L_150)
.L_150:
        /*009c*/ 	.word	0x00000000
        /*00a0*/ 	.short	0x000c
        /*00a2*/ 	.short	0x0060
        /*00a4*/ 	.byte	0x00, 0xf5, 0x21, 0x00


	//----- nvinfo : EIATTR_KPARAM_INFO
	.align		4
.L_151:
        /*00a8*/ 	.byte	0x04, 0x17
        /*00aa*/ 	.short	(.L_153 - .L_152)
.L_152:
        /*00ac*/ 	.word	0x00000000
        /*00b0*/ 	.short	0x000b
        /*00b2*/ 	.short	0x0058
        /*00b4*/ 	.byte	0x00, 0xf5, 0x21, 0x00


	//----- nvinfo : EIATTR_KPARAM_INFO
	.align		4
.L_153:
        /*00b8*/ 	.byte	0x04, 0x17
        /*00ba*/ 	.short	(.L_155 - .L_154)
.L_154:
        /*00bc*/ 	.word	0x00000000
        /*00c0*/ 	.short	0x000a
        /*00c2*/ 	.short	0x0050
        /*00c4*/ 	.byte	0x00, 0xf5, 0x21, 0x00


	//----- nvinfo : EIATTR_KPARAM_INFO
	.align		4
.L_155:
        /*00c8*/ 	.byte	0x04, 0x17
        /*00ca*/ 	.short	(.L_157 - .L_156)
.L_156:
        /*00cc*/ 	.word	0x00000000
        /*00d0*/ 	.short	0x0009
        /*00d2*/ 	.short	0x0048
        /*00d4*/ 	.byte	0x00, 0xf5, 0x21, 0x00


	//----- nvinfo : EIATTR_KPARAM_INFO
	.align		4
.L_157:
        /*00d8*/ 	.byte	0x04, 0x17
        /*00da*/ 	.short	(.L_159 - .L_158)
.L_158:
        /*00dc*/ 	.word	0x00000000
        /*00e0*/ 	.short	0x0008
        /*00e2*/ 	.short	0x0040
        /*00e4*/ 	.byte	0x00, 0xf5, 0x21, 0x00


	//----- nvinfo : EIATTR_KPARAM_INFO
	.align		4
.L_159:
        /*00e8*/ 	.byte	0x04, 0x17
        /*00ea*/ 	.short	(.L_161 - .L_160)
.L_160:
        /*00ec*/ 	.word	0x00000000
        /*00f0*/ 	.short	0x0007
        /*00f2*/ 	.short	0x0038
        /*00f4*/ 	.byte	0x00, 0xf5, 0x21, 0x00


	//----- nvinfo : EIATTR_KPARAM_INFO
	.align		4
.L_161:
        /*00f8*/ 	.byte	0x04, 0x17
        /*00fa*/ 	.short	(.L_163 - .L_162)
.L_162:
        /*00fc*/ 	.word	0x00000000
        /*0100*/ 	.short	0x0006
        /*0102*/ 	.short	0x0030
        /*0104*/ 	.byte	0x00, 0xf5, 0x21, 0x00


	//----- nvinfo : EIATTR_KPARAM_INFO
	.align		4
.L_163:
        /*0108*/ 	.byte	0x04, 0x17
        /*010a*/ 	.short	(.L_165 - .L_164)
.L_164:
        /*010c*/ 	.word	0x00000000
        /*0110*/ 	.short	0x0005
        /*0112*/ 	.short	0x0028
        /*0114*/ 	.byte	0x00, 0xf5, 0x21, 0x00


	//----- nvinfo : EIATTR_KPARAM_INFO
	.align		4
.L_165:
        /*0118*/ 	.byte	0x04, 0x17
        /*011a*/ 	.short	(.L_167 - .L_166)
.L_166:
        /*011c*/ 	.word	0x00000000
        /*0120*/ 	.short	0x0004
        /*0122*/ 	.short	0x0020
        /*0124*/ 	.byte	0x00, 0xf5, 0x21, 0x00


	//----- nvinfo : EIATTR_KPARAM_INFO
	.align		4
.L_167:
        /*0128*/ 	.byte	0x04, 0x17
        /*012a*/ 	.short	(.L_169 - .L_168)
.L_168:
        /*012c*/ 	.word	0x00000000
        /*0130*/ 	.short	0x0003
        /*0132*/ 	.short	0x0018
        /*0134*/ 	.byte	0x00, 0xf5, 0x21, 0x00


	//----- nvinfo : EIATTR_KPARAM_INFO
	.align		4
.L_169:
        /*0138*/ 	.byte	0x04, 0x17
        /*013a*/ 	.short	(.L_171 - .L_170)
.L_170:
        /*013c*/ 	.word	0x00000000
        /*0140*/ 	.short	0x0002
        /*0142*/ 	.short	0x0010
        /*0144*/ 	.byte	0x00, 0xf5, 0x21, 0x00


	//----- nvinfo : EIATTR_KPARAM_INFO
	.align		4
.L_171:
        /*0148*/ 	.byte	0x04, 0x17
        /*014a*/ 	.short	(.L_173 - .L_172)
.L_172:
        /*014c*/ 	.word	0x00000000
        /*0150*/ 	.short	0x0001
        /*0152*/ 	.short	0x0008
        /*0154*/ 	.byte	0x00, 0xf5, 0x21, 0x00


	//----- nvinfo : EIATTR_KPARAM_INFO
	.align		4
.L_173:
        /*0158*/ 	.byte	0x04, 0x17
        /*015a*/ 	.short	(.L_175 - .L_174)
.L_174:
        /*015c*/ 	.word	0x00000000
        /*0160*/ 	.short	0x0000
        /*0162*/ 	.short	0x0000
        /*0164*/ 	.byte	0x00, 0xf5, 0x21, 0x00


	//----- nvinfo : EIATTR_SPARSE_MMA_MASK
	.align		4
.L_175:
        /*0168*/ 	.byte	0x03, 0x50
        /*016a*/ 	.short	0x0000


	//----- nvinfo : EIATTR_MAXREG_COUNT
	.align		4
        /*016c*/ 	.byte	0x03, 0x1b
        /*016e*/ 	.short	0x00ff


	//----- nvinfo : EIATTR_NUM_BARRIERS
	.align		4
        /*0170*/ 	.byte	0x02, 0x4c
        /*0172*/ 	.byte	0x01
	.zero		1


	//----- nvinfo : EIATTR_MERCURY_ISA_VERSION
	.align		4
        /*0174*/ 	.byte	0x03, 0x5f
        /*0176*/ 	.short	0x0101


	//----- nvinfo : EIATTR_VRC_CTA_INIT_COUNT
	.align		4
        /*0178*/ 	.byte	0x02, 0x4a
	.zero		1
	.zero		1


	//----- nvinfo : EIATTR_EXIT_INSTR_OFFSETS
	.align		4
        /*017c*/ 	.byte	0x04, 0x1c
        /*017e*/ 	.short	(.L_177 - .L_176)


	//   ....[0]....
.L_176:
        /*0180*/ 	.word	0x00000f10


	//   ....[1]....
        /*0184*/ 	.word	0x0000aeb0


	//----- nvinfo : EIATTR_CRS_STACK_SIZE
	.align		4
.L_177:
        /*0188*/ 	.byte	0x04, 0x1e
        /*018a*/ 	.short	(.L_179 - .L_178)
.L_178:
        /*018c*/ 	.word	0x00000000


	//----- nvinfo : EIATTR_CBANK_PARAM_SIZE
	.align		4
.L_179:
        /*0190*/ 	.byte	0x03, 0x19
        /*0192*/ 	.short	0x00a8


	//----- nvinfo : EIATTR_PARAM_CBANK
	.align		4
        /*0194*/ 	.byte	0x04, 0x0a
        /*0196*/ 	.short	(.L_181 - .L_180)
	.align		4
.L_180:
        /*0198*/ 	.word	index@(.nv.constant0._Z26gateValueComputation_Cond0PdS_S_S_S_S_S_S_S_S_S_S_S_S_S_S_S_S_S_S_ii)
        /*019c*/ 	.short	0x0380
        /*019e*/ 	.short	0x00a8


	//----- nvinfo : EIATTR_SW_WAR
	.align		4
.L_181:
        /*01a0*/ 	.byte	0x04, 0x36
        /*01a2*/ 	.short	(.L_183 - .L_182)
.L_182:
        /*01a4*/ 	.word	0x00000008
.L_183:


//--------------------- .nv.info._Z22gpu_matrixVectorMultWXPdS_S_ii --------------------------
	.section	.nv.info._Z22gpu_matrixVectorMultWXPdS_S_ii,"",@"SHT_CUDA_INFO"
	.sectionflags	@""
	.align	4


	//----- nvinfo : EIATTR_CUDA_API_VERSION
	.align		4
        /*0000*/ 	.byte	0x04, 0x37
        /*0002*/ 	.short	(.L_185 - .L_184)
.L_184:
        /*0004*/ 	.word	0x00000082


	//----- nvinfo : EIATTR_KPARAM_INFO
	.align		4
.L_185:
        /*0008*/ 	.byte	0x04, 0x17
        /*000a*/ 	.short	(.L_187 - .L_186)
.L_186:
        /*000c*/ 	.word	0x00000000
        /*0010*/ 	.short	0x0004
        /*0012*/ 	.short	0x001c
        /*0014*/ 	.byte	0x00, 0xf0, 0x11, 0x00


	//----- nvinfo : EIATTR_KPARAM_INFO
	.align		4
.L_187:
        /*0018*/ 	.byte	0x04, 0x17
        /*001a*/ 	.short	(.L_189 - .L_188)
.L_188:
        /*001c*/ 	.word	0x00000000
        /*0020*/ 	.short	0x0003
        /*0022*/ 	.short	0x0018
        /*0024*/ 	.byte	0x00, 0xf0, 0x11, 0x00


	//----- nvinfo : EIATTR_KPARAM_INFO
	.align		4
.L_189:
        /*0028*/ 	.byte	0x04, 0x17
        /*002a*/ 	.short	(.L_191 - .L_190)
.L_190:
        /*002c*/ 	.word	0x00000000
        /*0030*/ 	.short	0x0002
        /*0032*/ 	.short	0x0010
        /*0034*/ 	.byte	0x00, 0xf5, 0x21, 0x00


	//----- nvinfo : EIATTR_KPARAM_INFO
	.align		4
.L_191:
        /*0038*/ 	.byte	0x04, 0x17
        /*003a*/ 	.short	(.L_193 - .L_192)
.L_192:
        /*003c*/ 	.word	0x00000000
        /*0040*/ 	.short	0x0001
        /*0042*/ 	.short	0x0008
        /*0044*/ 	.byte	0x00, 0xf5, 0x21, 0x00


	//----- nvinfo : EIATTR_KPARAM_INFO
	.align		4
.L_193:
        /*0048*/ 	.byte	0x04, 0x17
        /*004a*/ 	.short	(.L_195 - .L_194)
.L_194:
        /*004c*/ 	.word	0x00000000
        /*0050*/ 	.short	0x0000
        /*0052*/ 	.short	0x0000
        /*0054*/ 	.byte	0x00, 0xf5, 0x21, 0x00


	//----- nvinfo : EIATTR_SPARSE_MMA_MASK
	.align		4
.L_195:
        /*0058*/ 	.byte	0x03, 0x50
        /*005a*/ 	.short	0x0000


	//----- nvinfo : EIATTR_MAXREG_COUNT
	.align		4
        /*005c*/ 	.byte	0x03, 0x1b
        /*005e*/ 	.short	0x00ff


	//----- nvinfo : EIATTR_MERCURY_ISA_VERSION
	.align		4
        /*0060*/ 	.byte	0x03, 0x5f
        /*0062*/ 	.short	0x0101


	//----- nvinfo : EIATTR_VRC_CTA_INIT_COUNT
	.align		4
        /*0064*/ 	.byte	0x02, 0x4a
	.zero		1
	.zero		1


	//----- nvinfo : EIATTR_EXIT_INSTR_OFFSETS
	.align		4
        /*0068*/ 	.byte	0x04, 0x1c
        /*006a*/ 	.short	(.L_197 - .L_196)


	//   ....[0]....
.L_196:
        /*006c*/ 	.word	0x000000d0


	//   ....[1]....
        /*0070*/ 	.word	0x00000b20


	//----- nvinfo : EIATTR_CBANK_PARAM_SIZE
	.align		4
.L_197:
        /*0074*/ 	.byte	0x03, 0x19
        /*0076*/ 	.short	0x0020


	//----- nvinfo : EIATTR_PARAM_CBANK
	.align		4
        /*0078*/ 	.byte	0x04, 0x0a
        /*007a*/ 	.short	(.L_199 - .L_198)
	.align		4
.L_198:
        /*007c*/ 	.word	index@(.nv.constant0._Z22gpu_matrixVectorMultWXPdS_S_ii)
        /*0080*/ 	.short	0x0380
        /*0082*/ 	.short	0x0020


	//----- nvinfo : EIATTR_SW_WAR
	.align		4
.L_199:
        /*0084*/ 	.byte	0x04, 0x36
        /*0086*/ 	.short	(.L_201 - .L_200)
.L_200:
        /*0088*/ 	.word	0x00000008
.L_201:


//--------------------- .nv.callgraph             --------------------------
	.section	.nv.callgraph,"",@"SHT_CUDA_CALLGRAPH"
	.align	4
	.sectionentsize	8
	.align		4
        /*0000*/ 	.word	0x00000000
	.align		4
        /*0004*/ 	.word	0xffffffff
	.align		4
        /*0008*/ 	.word	0x00000000
	.align		4
        /*000c*/ 	.word	0xfffffffe
	.align		4
        /*0010*/ 	.word	0x00000000
	.align		4
        /*0014*/ 	.word	0xfffffffd
	.align		4
        /*0018*/ 	.word	0x00000000
	.align		4
        /*001c*/ 	.word	0xfffffffc


//--------------------- .text._Z26gateValueComputation_Cond1PdS_S_S_S_S_S_S_S_S_S_S_S_S_S_S_S_S_S_S_ii --------------------------
	.section	.text._Z26gateValueComputation_Cond1PdS_S_S_S_S_S_S_S_S_S_S_S_S_S_S_S_S_S_S_ii,"ax",@progbits
	.align	128
        .global         _Z26gateValueComputation_Cond1PdS_S_S_S_S_S_S_S_S_S_S_S_S_S_S_S_S_S_S_ii
        .type           _Z26gateValueComputation_Cond1PdS_S_S_S_S_S_S_S_S_S_S_S_S_S_S_S_S_S_S_ii,@function
        .size           _Z26gateValueComputation_Cond1PdS_S_S_S_S_S_S_S_S_S_S_S_S_S_S_S_S_S_S_ii,(.L_x_226 - _Z26gateValueComputation_Cond1PdS_S_S_S_S_S_S_S_S_S_S_S_S_S_S_S_S_S_S_ii)
        .other          _Z26gateValueComputation_Cond1PdS_S_S_S_S_S_S_S_S_S_S_S_S_S_S_S_S_S_S_ii,@"STO_CUDA_ENTRY STV_DEFAULT"
_Z26gateValueComputation_Cond1PdS_S_S_S_S_S_S_S_S_S_S_S_S_S_S_S_S_S_S_ii:
.text._Z26gateValueComputation_Cond1PdS_S_S_S_S_S_S_S_S_S_S_S_S_S_S_S_S_S_S_ii:
[----:B------:R-:W-:Y:S01]  /*0000*/  LDC R1, c[0x0][0x37c] ;  /* 0x0000df00ff017b82 */ /* 0x000fe20000000800 */
[----:B------:R-:W0:Y:S07]  /*0010*/  S2R R3, SR_TID.X ;  /* 0x0000000000037919 */ /* 0x000e2e0000002100 */
[----:B------:R-:W1:Y:S01]  /*0020*/  S2UR UR5, SR_CTAID.X ;  /* 0x00000000000579c3 */ /* 0x000e620000002500 */
[----:B------:R-:W1:Y:S01]  /*0030*/  LDCU UR4, c[0x0][0x360] ;  /* 0x00006c00ff0477ac */ /* 0x000e620008000800 */
[----:B------:R-:W-:Y:S01]  /*0040*/  BSSY.RECONVERGENT B0, `(.L_x_0) ;  /* 0x0000101000007945 */ /* 0x000fe20003800200 */
[----:B------:R-:W2:Y:S01]  /*0050*/  LDCU.64 UR24, c[0x0][0x358] ;  /* 0x00006b00ff1877ac */ /* 0x000ea20008000a00 */
[----:B-1----:R-:W-:-:S06]  /*0060*/  UIMAD UR4, UR4, UR5, URZ ;  /* 0x00000005040472a4 */ /* 0x002fcc000f8e02ff */
[----:B0-----:R-:W-:-:S05]  /*0070*/  VIADD R4, R3, UR4 ;  /* 0x0000000403047c36 */ /* 0x001fca0008000000 */
[----:B------:R-:W-:-:S13]  /*0080*/  ISETP.NE.AND P0, PT, R4, RZ, PT ;  /* 0x000000ff0400720c */ /* 0x000fda0003f05270 */
[----:B--2---:R-:W-:Y:S05]  /*0090*/  @P0 BRA `(.L_x_1) ;  /* 0x0000000c00ec0947 */ /* 0x004fea0003800000 */
[----:B------:R-:W0:Y:S02]  /*00a0*/  LDCU UR22, c[0x0][0x424] ;  /* 0x00008480ff1677ac */ /* 0x000e240008000800 */
[----:B0-----:R-:W-:-:S09]  /*00b0*/  UISETP.GE.AND UP0, UPT, UR22, 0x1, UPT ;  /* 0x000000011600788c */ /* 0x001fd2000bf06270 */
[----:B------:R-:W-:Y:S05]  /*00c0*/  BRA.U !UP0, `(.L_x_2) ;  /* 0x0000000d088c7547 */ /* 0x000fea000b800000 */
[----:B------:R-:W-:Y:S01]  /*00d0*/  UISETP.GE.U32.AND UP1, UPT, UR22, 0x4, UPT ;  /* 0x000000041600788c */ /* 0x000fe2000bf26070 */
[----:B------:R-:W-:Y:S01]  /*00e0*/  IMAD.MOV.U32 R0, RZ, RZ, RZ ;  /* 0x000000ffff007224 */ /* 0x000fe200078e00ff */
[----:B------:R-:W-:-:S04]  /*00f0*/  ULOP3.LUT UR23, UR22, 0x3, URZ, 0xc0, !UPT ;  /* 0x0000000316177892 */ /* 0x000fc8000f8ec0ff */
[----:B------:R-:W-:-:S03]  /*0100*/  UISETP.NE.AND UP0, UPT, UR23, URZ, UPT ;  /* 0x000000ff1700728c */ /* 0x000fc6000bf05270 */
[----:B------:R-:W-:Y:S08]  /*0110*/  BRA.U !UP1, `(.L_x_3) ;  /* 0x0000000509c47547 */ /* 0x000ff0000b800000 */
[----:B------:R-:W0:Y:S01]  /*0120*/  LDCU.128 UR16, c[0x0][0x3f0] ;  /* 0x00007e00ff1077ac */ /* 0x000e220008000c00 */
[----:B------:R-:W1:Y:S01]  /*0130*/  S2UR UR13, SR_CgaCtaId ;  /* 0x00000000000d79c3 */ /* 0x000e620000008800 */
[----:B------:R-:W2:Y:S01]  /*0140*/  LDCU.128 UR8, c[0x0][0x400] ;  /* 0x00008000ff0877ac */ /* 0x000ea20008000c00 */
[----:B------:R-:W-:Y:S01]  /*0150*/  UMOV UR5, 0x400 ;  /* 0x0000040000057882 */ /* 0x000fe20000000000 */
[----:B------:R-:W-:Y:S02]  /*0160*/  ULOP3.LUT UR26, UR22, 0x7ffffffc, URZ, 0xc0, !UPT ;  /* 0x7ffffffc161a7892 */ /* 0x000fe4000f8ec0ff */
[----:B------:R-:W-:Y:S02]  /*0170*/  UIADD3 UR6, UPT, UPT, UR5, 0xa720, URZ ;  /* 0x0000a72005067890 */ /* 0x000fe4000fffe0ff */
[----:B------:R-:W-:Y:S02]  /*0180*/  UIADD3 UR12, UPT, UPT, UR5, 0x5f80, URZ ;  /* 0x00005f80050c7890 */ /* 0x000fe4000fffe0ff */
[----:B------:R-:W-:Y:S01]  /*0190*/  IMAD.U32 R0, RZ, RZ, UR26 ;  /* 0x0000001aff007e24 */ /* 0x000fe2000f8e00ff */
[----:B------:R-:W-:-:S02]  /*01a0*/  UIADD3 UR27, UPT, UPT, -UR26, URZ, URZ ;  /* 0x000000ff1a1b7290 */ /* 0x000fc4000fffe1ff */
[----:B0-----:R-:W-:Y:S02]  /*01b0*/  UIADD3 UR20, UP1, UPT, UR16, 0x10, URZ ;  /* 0x0000001010147890 */ /* 0x001fe4000ff3e0ff */
[----:B------:R-:W-:Y:S02]  /*01c0*/  UIADD3 UR18, UP2, UPT, UR18, 0x10, URZ ;  /* 0x0000001012127890 */ /* 0x000fe4000ff5e0ff */
[----:B--2---:R-:W-:Y:S02]  /*01d0*/  UIADD3 UR16, UP3, UPT, UR8, 0x10, URZ ;  /* 0x0000001008107890 */ /* 0x004fe4000ff7e0ff */
[----:B------:R-:W-:Y:S01]  /*01e0*/  UIADD3 UR14, UP4, UPT, UR10, 0x10, URZ ;  /* 0x000000100a0e7890 */ /* 0x000fe2000ff9e0ff */
[----:B------:R-:W-:Y:S01]  /*01f0*/  IMAD.U32 R6, RZ, RZ, UR20 ;  /* 0x00000014ff067e24 */ /* 0x000fe2000f8e00ff */
[----:B------:R-:W-:Y:S01]  /*0200*/  UIADD3.X UR21, UPT, UPT, URZ, UR17, URZ, UP1, !UPT ;  /* 0x00000011ff157290 */ /* 0x000fe20008ffe4ff */
[----:B------:R-:W-:Y:S01]  /*0210*/  MOV R8, UR18 ;  /* 0x0000001200087c02 */ /* 0x000fe20008000f00 */
[----:B------:R-:W-:Y:S01]  /*0220*/  UIADD3.X UR17, UPT, UPT, URZ, UR9, URZ, UP3, !UPT ;  /* 0x00000009ff117290 */ /* 0x000fe20009ffe4ff */
[----:B------:R-:W-:Y:S01]  /*0230*/  IMAD.U32 R10, RZ, RZ, UR16 ;  /* 0x00000010ff0a7e24 */ /* 0x000fe2000f8e00ff */
[----:B------:R-:W-:Y:S01]  /*0240*/  UIADD3.X UR15, UPT, UPT, URZ, UR11, URZ, UP4, !UPT ;  /* 0x0000000bff0f7290 */ /* 0x000fe2000a7fe4ff */
[----:B------:R-:W-:Y:S01]  /*0250*/  IMAD.U32 R12, RZ, RZ, UR14 ;  /* 0x0000000eff0c7e24 */ /* 0x000fe2000f8e00ff */
[----:B------:R-:W-:Y:S01]  /*0260*/  UIADD3.X UR19, UPT, UPT, URZ, UR19, URZ, UP2, !UPT ;  /* 0x00000013ff137290 */ /* 0x000fe200097fe4ff */
[----:B------:R-:W-:Y:S01]  /*0270*/  IMAD.U32 R7, RZ, RZ, UR21 ;  /* 0x00000015ff077e24 */ /* 0x000fe2000f8e00ff */
[----:B-1----:R-:W-:Y:S01]  /*0280*/  ULEA UR7, UR13, UR5, 0x18 ;  /* 0x000000050d077291 */ /* 0x002fe2000f8ec0ff */
[----:B------:R-:W-:Y:S01]  /*0290*/  MOV R11, UR17 ;  /* 0x00000011000b7c02 */ /* 0x000fe20008000f00 */
[----:B------:R-:W-:Y:S01]  /*02a0*/  UIADD3 UR8, UPT, UPT, UR5, 0x17e0, URZ ;  /* 0x000017e005087890 */ /* 0x000fe2000fffe0ff */
[----:B------:R-:W-:Y:S01]  /*02b0*/  IMAD.U32 R13, RZ, RZ, UR15 ;  /* 0x0000000fff0d7e24 */ /* 0x000fe2000f8e00ff */
[----:B------:R-:W-:Y:S01]  /*02c0*/  UIADD3 UR9, UPT, UPT, UR5, 0x8f40, URZ ;  /* 0x00008f4005097890 */ /* 0x000fe2000fffe0ff */
[----:B------:R-:W-:Y:S01]  /*02d0*/  IMAD.U32 R9, RZ, RZ, UR19 ;  /* 0x00000013ff097e24 */ /* 0x000fe2000f8e00ff */
[----:B------:R-:W-:-:S02]  /*02e0*/  UIADD3 UR10, UPT, UPT, UR5, 0x2fc0, URZ ;  /* 0x00002fc0050a7890 */ /* 0x000fc4000fffe0ff */
[----:B------:R-:W-:Y:S02]  /*02f0*/  UIADD3 UR11, UPT, UPT, UR5, 0x47a0, URZ ;  /* 0x000047a0050b7890 */ /* 0x000fe4000fffe0ff */
[----:B------:R-:W-:Y:S02]  /*0300*/  UIADD3 UR5, UPT, UPT, UR5, 0x7760, URZ ;  /* 0x0000776005057890 */ /* 0x000fe4000fffe0ff */
[----:B------:R-:W-:Y:S02]  /*0310*/  ULEA UR6, UR13, UR6, 0x18 ;  /* 0x000000060d067291 */ /* 0x000fe4000f8ec0ff */
[----:B------:R-:W-:Y:S02]  /*0320*/  ULEA UR8, UR13, UR8, 0x18 ;  /* 0x000000080d087291 */ /* 0x000fe4000f8ec0ff */
[----:B------:R-:W-:Y:S02]  /*0330*/  ULEA UR9, UR13, UR9, 0x18 ;  /* 0x000000090d097291 */ /* 0x000fe4000f8ec0ff */
[----:B------:R-:W-:-:S02]  /*0340*/  ULEA UR10, UR13, UR10, 0x18 ;  /* 0x0000000a0d0a7291 */ /* 0x000fc4000f8ec0ff */
[----:B------:R-:W-:Y:S02]  /*0350*/  ULEA UR11, UR13, UR11, 0x18 ;  /* 0x0000000b0d0b7291 */ /* 0x000fe4000f8ec0ff */
[----:B------:R-:W-:Y:S02]  /*0360*/  ULEA UR12, UR13, UR12, 0x18 ;  /* 0x0000000c0d0c7291 */ /* 0x000fe4000f8ec0ff */
[----:B------:R-:W-:Y:S02]  /*0370*/  ULEA UR5, UR13, UR5, 0x18 ;  /* 0x000000050d057291 */ /* 0x000fe4000f8ec0ff */
[----:B------:R-:W-:Y:S02]  /*0380*/  UIADD3 UR7, UPT, UPT, UR7, 0x10, URZ ;  /* 0x0000001007077890 */ /* 0x000fe4000fffe0ff */
[----:B------:R-:W-:Y:S02]  /*0390*/  UIADD3 UR6, UPT, UPT, UR6, 0x10, URZ ;  /* 0x0000001006067890 */ /* 0x000fe4000fffe0ff */
[----:B------:R-:W-:-:S02]  /*03a0*/  UIADD3 UR8, UPT, UPT, UR8, 0x10, URZ ;  /* 0x0000001008087890 */ /* 0x000fc4000fffe0ff */
[----:B------:R-:W-:Y:S02]  /*03b0*/  UIADD3 UR9, UPT, UPT, UR9, 0x10, URZ ;  /* 0x0000001009097890 */ /* 0x000fe4000fffe0ff */
[----:B------:R-:W-:Y:S02]  /*03c0*/  UIADD3 UR10, UPT, UPT, UR10, 0x10, URZ ;  /* 0x000000100a0a7890 */ /* 0x000fe4000fffe0ff */
[----:B------:R-:W-:Y:S02]  /*03d0*/  UIADD3 UR11, UPT, UPT, UR11, 0x10, URZ ;  /* 0x000000100b0b7890 */ /* 0x000fe4000fffe0ff */
[----:B------:R-:W-:Y:S02]  /*03e0*/  UIADD3 UR12, UPT, UPT, UR12, 0x10, URZ ;  /* 0x000000100c0c7890 */ /* 0x000fe4000fffe0ff */
[----:B------:R-:W-:-:S12]  /*03f0*/  UIADD3 UR5, UPT, UPT, UR5, 0x10, URZ ;  /* 0x0000001005057890 */ /* 0x000fd8000fffe0ff */
.L_x_4:
[----:B------:R-:W2:Y:S04]  /*0400*/  LDG.E.64 R44, desc[UR24][R6.64+-0x10] ;  /* 0xfffff018062c7981 */ /* 0x000ea8000c1e1b00 */
[----:B------:R-:W3:Y:S04]  /*0410*/  LDG.E.64 R14, desc[UR24][R8.64+-0x10] ;  /* 0xfffff018080e7981 */ /* 0x000ee8000c1e1b00 */
[----:B------:R-:W4:Y:S04]  /*0420*/  LDG.E.64 R16, desc[UR24][R10.64+-0x10] ;  /* 0xfffff0180a107981 */ /* 0x000f28000c1e1b00 */
[----:B------:R-:W5:Y:S04]  /*0430*/  LDG.E.64 R18, desc[UR24][R12.64+-0x10] ;  /* 0xfffff0180c127981 */ /* 0x000f68000c1e1b00 */
        /* <DEDUP_REMOVED lines=8> */
[----:B------:R0:W5:Y:S04]  /*04c0*/  LDG.E.64 R36, desc[UR24][R6.64+0x8] ;  /* 0x0000081806247981 */ /* 0x000168000c1e1b00 */
[----:B------:R1:W5:Y:S04]  /*04d0*/  LDG.E.64 R38, desc[UR24][R8.64+0x8] ;  /* 0x0000081808267981 */ /* 0x000368000c1e1b00 */
[----:B------:R1:W5:Y:S04]  /*04e0*/  LDG.E.64 R40, desc[UR24][R10.64+0x8] ;  /* 0x000008180a287981 */ /* 0x000368000c1e1b00 */
[----:B------:R1:W5:Y:S01]  /*04f0*/  LDG.E.64 R42, desc[UR24][R12.64+0x8] ;  /* 0x000008180c2a7981 */ /* 0x000362000c1e1b00 */
[----:B------:R-:W-:Y:S01]  /*0500*/  UIADD3 UR27, UPT, UPT, UR27, 0x4, URZ ;  /* 0x000000041b1b7890 */ /* 0x000fe2000fffe0ff */
[----:B0-----:R-:W-:-:S02]  /*0510*/  IADD3 R6, P0, PT, R6, 0x20, RZ ;  /* 0x0000002006067810 */ /* 0x001fc40007f1e0ff */
[----:B-1----:R-:W-:Y:S01]  /*0520*/  IADD3 R8, P1, PT, R8, 0x20, RZ ;  /* 0x0000002008087810 */ /* 0x002fe20007f3e0ff */
[----:B------:R-:W-:Y:S01]  /*0530*/  UISETP.NE.AND UP1, UPT, UR27, URZ, UPT ;  /* 0x000000ff1b00728c */ /* 0x000fe2000bf25270 */
[----:B------:R-:W-:Y:S01]  /*0540*/  IADD3 R10, P2, PT, R10, 0x20, RZ ;  /* 0x000000200a0a7810 */ /* 0x000fe20007f5e0ff */
[----:B------:R-:W-:Y:S02]  /*0550*/  IMAD.X R7, RZ, RZ, R7, P0 ;  /* 0x000000ffff077224 */ /* 0x000fe400000e0607 */
[----:B------:R-:W-:Y:S01]  /*0560*/  IMAD.X R9, RZ, RZ, R9, P1 ;  /* 0x000000ffff097224 */ /* 0x000fe200008e0609 */
[----:B------:R-:W-:Y:S01]  /*0570*/  IADD3 R12, P3, PT, R12, 0x20, RZ ;  /* 0x000000200c0c7810 */ /* 0x000fe20007f7e0ff */
[----:B------:R-:W-:-:S03]  /*0580*/  IMAD.X R11, RZ, RZ, R11, P2 ;  /* 0x000000ffff0b7224 */ /* 0x000fc600010e060b */
[----:B------:R-:W-:Y:S01]  /*0590*/  IADD3.X R13, PT, PT, RZ, R13, RZ, P3, !PT ;  /* 0x0000000dff0d7210 */ /* 0x000fe20001ffe4ff */
[----:B--2---:R0:W-:Y:S04]  /*05a0*/  STS.64 [UR7+-0x10], R44 ;  /* 0xfffff02cff007988 */ /* 0x0041e80008000a07 */
[----:B---3--:R0:W-:Y:S04]  /*05b0*/  STS.64 [UR8+-0x10], R14 ;  /* 0xfffff00eff007988 */ /* 0x0081e80008000a08 */
[----:B----4-:R0:W-:Y:S04]  /*05c0*/  STS.64 [UR10+-0x10], R16 ;  /* 0xfffff010ff007988 */ /* 0x0101e80008000a0a */
[----:B-----5:R0:W-:Y:S04]  /*05d0*/  STS.64 [UR11+-0x10], R18 ;  /* 0xfffff012ff007988 */ /* 0x0201e80008000a0b */
[----:B------:R-:W-:Y:S04]  /*05e0*/  STS.64 [UR12+-0x10], RZ ;  /* 0xfffff0ffff007988 */ /* 0x000fe80008000a0c */
[----:B------:R-:W-:Y:S04]  /*05f0*/  STS.64 [UR5+-0x10], RZ ;  /* 0xfffff0ffff007988 */ /* 0x000fe80008000a05 */
[----:B------:R-:W-:Y:S04]  /*0600*/  STS.64 [UR9+-0x10], RZ ;  /* 0xfffff0ffff007988 */ /* 0x000fe80008000a09 */
[----:B------:R-:W-:Y:S04]  /*0610*/  STS.64 [UR6+-0x10], RZ ;  /* 0xfffff0ffff007988 */ /* 0x000fe80008000a06 */
[----:B------:R0:W-:Y:S04]  /*0620*/  STS.64 [UR7+-0x8], R20 ;  /* 0xfffff814ff007988 */ /* 0x0001e80008000a07 */
[----:B------:R0:W-:Y:S04]  /*0630*/  STS.64 [UR8+-0x8], R22 ;  /* 0xfffff816ff007988 */ /* 0x0001e80008000a08 */
[----:B------:R0:W-:Y:S04]  /*0640*/  STS.64 [UR10+-0x8], R24 ;  /* 0xfffff818ff007988 */ /* 0x0001e80008000a0a */
[----:B------:R0:W-:Y:S04]  /*0650*/  STS.64 [UR11+-0x8], R26 ;  /* 0xfffff81aff007988 */ /* 0x0001e80008000a0b */
[----:B------:R-:W-:Y:S04]  /*0660*/  STS.64 [UR12+-0x8], RZ ;  /* 0xfffff8ffff007988 */ /* 0x000fe80008000a0c */
[----:B------:R-:W-:Y:S04]  /*0670*/  STS.64 [UR5+-0x8], RZ ;  /* 0xfffff8ffff007988 */ /* 0x000fe80008000a05 */
[----:B------:R-:W-:Y:S04]  /*0680*/  STS.64 [UR9+-0x8], RZ ;  /* 0xfffff8ffff007988 */ /* 0x000fe80008000a09 */
[----:B------:R-:W-:Y:S04]  /*0690*/  STS.64 [UR6+-0x8], RZ ;  /* 0xfffff8ffff007988 */ /* 0x000fe80008000a06 */
[----:B------:R0:W-:Y:S04]  /*06a0*/  STS.64 [UR7], R28 ;  /* 0x0000001cff007988 */ /* 0x0001e80008000a07 */
[----:B------:R0:W-:Y:S04]  /*06b0*/  STS.64 [UR8], R30 ;  /* 0x0000001eff007988 */ /* 0x0001e80008000a08 */
[----:B------:R0:W-:Y:S04]  /*06c0*/  STS.64 [UR10], R32 ;  /* 0x00000020ff007988 */ /* 0x0001e80008000a0a */
[----:B------:R0:W-:Y:S04]  /*06d0*/  STS.64 [UR11], R34 ;  /* 0x00000022ff007988 */ /* 0x0001e80008000a0b */
[----:B------:R-:W-:Y:S04]  /*06e0*/  STS.64 [UR12], RZ ;  /* 0x000000ffff007988 */ /* 0x000fe80008000a0c */
[----:B------:R-:W-:Y:S04]  /*06f0*/  STS.64 [UR5], RZ ;  /* 0x000000ffff007988 */ /* 0x000fe80008000a05 */
[----:B------:R-:W-:Y:S04]  /*0700*/  STS.64 [UR9], RZ ;  /* 0x000000ffff007988 */ /* 0x000fe80008000a09 */
[----:B------:R-:W-:Y:S04]  /*0710*/  STS.64 [UR6], RZ ;  /* 0x000000ffff007988 */ /* 0x000fe80008000a06 */
[----:B------:R0:W-:Y:S01]  /*0720*/  STS.64 [UR7+0x8], R36 ;  /* 0x00000824ff007988 */ /* 0x0001e20008000a07 */
[----:B------:R-:W-:-:S03]  /*0730*/  UIADD3 UR7, UPT, UPT, UR7, 0x20, URZ ;  /* 0x0000002007077890 */ /* 0x000fc6000fffe0ff */
[----:B------:R0:W-:Y:S01]  /*0740*/  STS.64 [UR8+0x8], R38 ;  /* 0x00000826ff007988 */ /* 0x0001e20008000a08 */
[----:B------:R-:W-:-:S03]  /*0750*/  UIADD3 UR8, UPT, UPT, UR8, 0x20, URZ ;  /* 0x0000002008087890 */ /* 0x000fc6000fffe0ff */
[----:B------:R0:W-:Y:S01]  /*0760*/  STS.64 [UR10+0x8], R40 ;  /* 0x00000828ff007988 */ /* 0x0001e20008000a0a */
[----:B------:R-:W-:-:S03]  /*0770*/  UIADD3 UR10, UPT, UPT, UR10, 0x20, URZ ;  /* 0x000000200a0a7890 */ /* 0x000fc6000fffe0ff */
[----:B------:R0:W-:Y:S01]  /*0780*/  STS.64 [UR11+0x8], R42 ;  /* 0x0000082aff007988 */ /* 0x0001e20008000a0b */
[----:B------:R-:W-:-:S03]  /*0790*/  UIADD3 UR11, UPT, UPT, UR11, 0x20, URZ ;  /* 0x000000200b0b7890 */ /* 0x000fc6000fffe0ff */
[----:B------:R-:W-:Y:S01]  /*07a0*/  STS.64 [UR12+0x8], RZ ;  /* 0x000008ffff007988 */ /* 0x000fe20008000a0c */
[----:B------:R-:W-:-:S03]  /*07b0*/  UIADD3 UR12, UPT, UPT, UR12, 0x20, URZ ;  /* 0x000000200c0c7890 */ /* 0x000fc6000fffe0ff */
[----:B------:R-:W-:Y:S01]  /*07c0*/  STS.64 [UR5+0x8], RZ ;  /* 0x000008ffff007988 */ /* 0x000fe20008000a05 */
[----:B------:R-:W-:-:S03]  /*07d0*/  UIADD3 UR5, UPT, UPT, UR5, 0x20, URZ ;  /* 0x0000002005057890 */ /* 0x000fc6000fffe0ff */
[----:B------:R-:W-:Y:S01]  /*07e0*/  STS.64 [UR9+0x8], RZ ;  /* 0x000008ffff007988 */ /* 0x000fe20008000a09 */
[----:B------:R-:W-:-:S03]  /*07f0*/  UIADD3 UR9, UPT, UPT, UR9, 0x20, URZ ;  /* 0x0000002009097890 */ /* 0x000fc6000fffe0ff */
[----:B------:R-:W-:Y:S01]  /*0800*/  STS.64 [UR6+0x8], RZ ;  /* 0x000008ffff007988 */ /* 0x000fe20008000a06 */
[----:B------:R-:W-:Y:S01]  /*0810*/  UIADD3 UR6, UPT, UPT, UR6, 0x20, URZ ;  /* 0x0000002006067890 */ /* 0x000fe2000fffe0ff */
[----:B0-----:R-:W-:Y:S11]  /*0820*/  BRA.U UP1, `(.L_x_4) ;  /* 0xfffffff901f47547 */ /* 0x001ff6000b83ffff */
.L_x_3:
[----:B------:R-:W-:Y:S05]  /*0830*/  BRA.U !UP0, `(.L_x_2) ;  /* 0x0000000508b07547 */ /* 0x000fea000b800000 */
[----:B------:R-:W-:Y:S02]  /*0840*/  UISETP.NE.AND UP0, UPT, UR23, 0x1, UPT ;  /* 0x000000011700788c */ /* 0x000fe4000bf05270 */
[----:B------:R-:W-:-:S04]  /*0850*/  ULOP3.LUT UR5, UR22, 0x1, URZ, 0xc0, !UPT ;  /* 0x0000000116057892 */ /* 0x000fc8000f8ec0ff */
[----:B------:R-:W-:-:S03]  /*0860*/  UISETP.NE.U32.AND UP1, UPT, UR5, 0x1, UPT ;  /* 0x000000010500788c */ /* 0x000fc6000bf25070 */
[----:B------:R-:W-:Y:S08]  /*0870*/  BRA.U !UP0, `(.L_x_5) ;  /* 0x0000000108e87547 */ /* 0x000ff0000b800000 */
[----:B------:R-:W0:Y:S08]  /*0880*/  LDC.64 R22, c[0x0][0x3f0] ;  /* 0x0000fc00ff167b82 */ /* 0x000e300000000a00 */
[----:B------:R-:W1:Y:S08]  /*0890*/  LDC.64 R24, c[0x0][0x3f8] ;  /* 0x0000fe00ff187b82 */ /* 0x000e700000000a00 */
[----:B------:R-:W2:Y:S08]  /*08a0*/  LDC.64 R26, c[0x0][0x400] ;  /* 0x00010000ff1a7b82 */ /* 0x000eb00000000a00 */
[----:B------:R-:W3:Y:S01]  /*08b0*/  LDC.64 R28, c[0x0][0x408] ;  /* 0x00010200ff1c7b82 */ /* 0x000ee20000000a00 */
[----:B0-----:R-:W-:-:S05]  /*08c0*/  IMAD.WIDE.U32 R22, R0, 0x8, R22 ;  /* 0x0000000800167825 */ /* 0x001fca00078e0016 */
[----:B------:R-:W4:Y:S01]  /*08d0*/  LDG.E.64 R14, desc[UR24][R22.64] ;  /* 0x00000018160e7981 */ /* 0x000f22000c1e1b00 */
[----:B-1----:R-:W-:-:S03]  /*08e0*/  IMAD.WIDE.U32 R24, R0, 0x8, R24 ;  /* 0x0000000800187825 */ /* 0x002fc600078e0018 */
[----:B------:R0:W5:Y:S04]  /*08f0*/  LDG.E.64 R8, desc[UR24][R22.64+0x8] ;  /* 0x0000081816087981 */ /* 0x000168000c1e1b00 */
[----:B------:R-:W5:Y:S01]  /*0900*/  LDG.E.64 R18, desc[UR24][R24.64] ;  /* 0x0000001818127981 */ /* 0x000f62000c1e1b00 */
[----:B--2---:R-:W-:-:S03]  /*0910*/  IMAD.WIDE.U32 R26, R0, 0x8, R26 ;  /* 0x00000008001a7825 */ /* 0x004fc600078e001a */
[----:B------:R1:W2:Y:S04]  /*0920*/  LDG.E.64 R10, desc[UR24][R24.64+0x8] ;  /* 0x00000818180a7981 */ /* 0x0002a8000c1e1b00 */
[----:B------:R-:W2:Y:S01]  /*0930*/  LDG.E.64 R20, desc[UR24][R26.64] ;  /* 0x000000181a147981 */ /* 0x000ea2000c1e1b00 */
[----:B---3--:R-:W-:-:S03]  /*0940*/  IMAD.WIDE.U32 R28, R0, 0x8, R28 ;  /* 0x00000008001c7825 */ /* 0x008fc600078e001c */
[----:B------:R3:W2:Y:S04]  /*0950*/  LDG.E.64 R12, desc[UR24][R26.64+0x8] ;  /* 0x000008181a0c7981 */ /* 0x0006a8000c1e1b00 */
[----:B------:R-:W2:Y:S04]  /*0960*/  LDG.E.64 R6, desc[UR24][R28.64] ;  /* 0x000000181c067981 */ /* 0x000ea8000c1e1b00 */
[----:B------:R3:W2:Y:S01]  /*0970*/  LDG.E.64 R16, desc[UR24][R28.64+0x8] ;  /* 0x000008181c107981 */ /* 0x0006a2000c1e1b00 */
[----:B------:R-:W3:Y:S01]  /*0980*/  S2R R31, SR_CgaCtaId ;  /* 0x00000000001f7919 */ /* 0x000ee20000008800 */
[----:B------:R-:W-:-:S05]  /*0990*/  MOV R2, 0x400 ;  /* 0x0000040000027802 */ /* 0x000fca0000000f00 */
[C---:B------:R-:W-:Y:S02]  /*09a0*/  VIADD R30, R2.reuse, 0x17e0 ;  /* 0x000017e0021e7836 */ /* 0x040fe40000000000 */
[C---:B------:R-:W-:Y:S02]  /*09b0*/  VIADD R32, R2.reuse, 0x2fc0 ;  /* 0x00002fc002207836 */ /* 0x040fe40000000000 */
[C---:B------:R-:W-:Y:S02]  /*09c0*/  VIADD R34, R2.reuse, 0x47a0 ;  /* 0x000047a002227836 */ /* 0x040fe40000000000 */
[C---:B------:R-:W-:Y:S01]  /*09d0*/  VIADD R36, R2.reuse, 0x5f80 ;  /* 0x00005f8002247836 */ /* 0x040fe20000000000 */
[C---:B0-----:R-:W-:Y:S01]  /*09e0*/  IADD3 R22, PT, PT, R2.reuse, 0x7760, RZ ;  /* 0x0000776002167810 */ /* 0x041fe20007ffe0ff */
[C---:B-1----:R-:W-:Y:S01]  /*09f0*/  VIADD R24, R2.reuse, 0x8f40 ;  /* 0x00008f4002187836 */ /* 0x042fe20000000000 */
[C---:B---3--:R-:W-:Y:S02]  /*0a00*/  LEA R5, R31.reuse, R2, 0x18 ;  /* 0x000000021f057211 */ /* 0x048fe400078ec0ff */
[C---:B------:R-:W-:Y:S01]  /*0a10*/  LEA R23, R31.reuse, R30, 0x18 ;  /* 0x0000001e1f177211 */ /* 0x040fe200078ec0ff */
[----:B------:R-:W-:Y:S01]  /*0a20*/  VIADD R2, R2, 0xa720 ;  /* 0x0000a72002027836 */ /* 0x000fe20000000000 */
[----:B------:R-:W-:-:S02]  /*0a30*/  LEA R25, R31, R32, 0x18 ;  /* 0x000000201f197211 */ /* 0x000fc400078ec0ff */
[C---:B------:R-:W-:Y:S01]  /*0a40*/  LEA R27, R31.reuse, R34, 0x18 ;  /* 0x000000221f1b7211 */ /* 0x040fe200078ec0ff */
[C---:B------:R-:W-:Y:S01]  /*0a50*/  IMAD R5, R0.reuse, 0x8, R5 ;  /* 0x0000000800057824 */ /* 0x040fe200078e0205 */
[C---:B------:R-:W-:Y:S01]  /*0a60*/  LEA R29, R31.reuse, R36, 0x18 ;  /* 0x000000241f1d7211 */ /* 0x040fe200078ec0ff */
[C---:B------:R-:W-:Y:S01]  /*0a70*/  IMAD R23, R0.reuse, 0x8, R23 ;  /* 0x0000000800177824 */ /* 0x040fe200078e0217 */
[C---:B------:R-:W-:Y:S02]  /*0a80*/  LEA R33, R31.reuse, R22, 0x18 ;  /* 0x000000161f217211 */ /* 0x040fe400078ec0ff */
[C---:B------:R-:W-:Y:S01]  /*0a90*/  LEA R35, R31.reuse, R24, 0x18 ;  /* 0x000000181f237211 */ /* 0x040fe200078ec0ff */
[C---:B------:R-:W-:Y:S01]  /*0aa0*/  IMAD R27, R0.reuse, 0x8, R27 ;  /* 0x00000008001b7824 */ /* 0x040fe200078e021b */
[C---:B------:R-:W-:Y:S02]  /*0ab0*/  LEA R25, R0.reuse, R25, 0x3 ;  /* 0x0000001900197211 */ /* 0x040fe400078e18ff */
[----:B------:R-:W-:Y:S01]  /*0ac0*/  LEA R31, R31, R2, 0x18 ;  /* 0x000000021f1f7211 */ /* 0x000fe200078ec0ff */
[----:B------:R-:W-:-:S02]  /*0ad0*/  IMAD R2, R0, 0x8, R29 ;  /* 0x0000000800027824 */ /* 0x000fc400078e021d */
[C---:B------:R-:W-:Y:S01]  /*0ae0*/  IMAD R22, R0.reuse, 0x8, R33 ;  /* 0x0000000800167824 */ /* 0x040fe200078e0221 */
[C---:B------:R-:W-:Y:S01]  /*0af0*/  LEA R26, R0.reuse, R31, 0x3 ;  /* 0x0000001f001a7211 */ /* 0x040fe200078e18ff */
[C---:B------:R-:W-:Y:S02]  /*0b00*/  IMAD R24, R0.reuse, 0x8, R35 ;  /* 0x0000000800187824 */ /* 0x040fe400078e0223 */
[----:B------:R-:W-:Y:S01]  /*0b10*/  VIADD R0, R0, 0x2 ;  /* 0x0000000200007836 */ /* 0x000fe20000000000 */
[----:B----4-:R0:W-:Y:S04]  /*0b20*/  STS.64 [R5], R14 ;  /* 0x0000000e05007388 */ /* 0x0101e80000000a00 */
[----:B-----5:R0:W-:Y:S04]  /*0b30*/  STS.64 [R23], R18 ;  /* 0x0000001217007388 */ /* 0x0201e80000000a00 */
[----:B--2---:R0:W-:Y:S04]  /*0b40*/  STS.64 [R25], R20 ;  /* 0x0000001419007388 */ /* 0x0041e80000000a00 */
[----:B------:R0:W-:Y:S04]  /*0b50*/  STS.64 [R27], R6 ;  /* 0x000000061b007388 */ /* 0x0001e80000000a00 */
[----:B------:R0:W-:Y:S04]  /*0b60*/  STS.64 [R2], RZ ;  /* 0x000000ff02007388 */ /* 0x0001e80000000a00 */
[----:B------:R0:W-:Y:S04]  /*0b70*/  STS.64 [R22], RZ ;  /* 0x000000ff16007388 */ /* 0x0001e80000000a00 */
[----:B------:R0:W-:Y:S04]  /*0b80*/  STS.64 [R24], RZ ;  /* 0x000000ff18007388 */ /* 0x0001e80000000a00 */
[----:B------:R0:W-:Y:S04]  /*0b90*/  STS.64 [R26], RZ ;  /* 0x000000ff1a007388 */ /* 0x0001e80000000a00 */
[----:B------:R0:W-:Y:S04]  /*0ba0*/  STS.64 [R5+0x8], R8 ;  /* 0x0000080805007388 */ /* 0x0001e80000000a00 */
[----:B------:R0:W-:Y:S04]  /*0bb0*/  STS.64 [R23+0x8], R10 ;  /* 0x0000080a17007388 */ /* 0x0001e80000000a00 */
[----:B------:R0:W-:Y:S04]  /*0bc0*/  STS.64 [R25+0x8], R12 ;  /* 0x0000080c19007388 */ /* 0x0001e80000000a00 */
[----:B------:R0:W-:Y:S04]  /*0bd0*/  STS.64 [R27+0x8], R16 ;  /* 0x000008101b007388 */ /* 0x0001e80000000a00 */
[----:B------:R0:W-:Y:S04]  /*0be0*/  STS.64 [R2+0x8], RZ ;  /* 0x000008ff02007388 */ /* 0x0001e80000000a00 */
[----:B------:R0:W-:Y:S04]  /*0bf0*/  STS.64 [R22+0x8], RZ ;  /* 0x000008ff16007388 */ /* 0x0001e80000000a00 */
[----:B------:R0:W-:Y:S04]  /*0c00*/  STS.64 [R24+0x8], RZ ;  /* 0x000008ff18007388 */ /* 0x0001e80000000a00 */
[----:B------:R0:W-:Y:S02]  /*0c10*/  STS.64 [R26+0x8], RZ ;  /* 0x000008ff1a007388 */ /* 0x0001e40000000a00 */
.L_x_5:
[----:B------:R-:W-:Y:S05]  /*0c20*/  BRA.U UP1, `(.L_x_2) ;  /* 0x0000000101b47547 */ /* 0x000fea000b800000 */
[----:B0-----:R-:W0:Y:S08]  /*0c30*/  LDC.64 R6, c[0x0][0x3f0] ;  /* 0x0000fc00ff067b82 */ /* 0x001e300000000a00 */
[----:B------:R-:W1:Y:S08]  /*0c40*/  LDC.64 R8, c[0x0][0x3f8] ;  /* 0x0000fe00ff087b82 */ /* 0x000e700000000a00 */
[----:B------:R-:W2:Y:S08]  /*0c50*/  LDC.64 R10, c[0x0][0x400] ;  /* 0x00010000ff0a7b82 */ /* 0x000eb00000000a00 */
[----:B------:R-:W3:Y:S01]  /*0c60*/  LDC.64 R12, c[0x0][0x408] ;  /* 0x00010200ff0c7b82 */ /* 0x000ee20000000a00 */
[----:B0-----:R-:W-:-:S06]  /*0c70*/  IMAD.WIDE.U32 R6, R0, 0x8, R6 ;  /* 0x0000000800067825 */ /* 0x001fcc00078e0006 */
[----:B------:R-:W4:Y:S01]  /*0c80*/  LDG.E.64 R6, desc[UR24][R6.64] ;  /* 0x0000001806067981 */ /* 0x000f22000c1e1b00 */
[----:B-1----:R-:W-:-:S06]  /*0c90*/  IMAD.WIDE.U32 R8, R0, 0x8, R8 ;  /* 0x0000000800087825 */ /* 0x002fcc00078e0008 */
[----:B------:R-:W5:Y:S01]  /*0ca0*/  LDG.E.64 R8, desc[UR24][R8.64] ;  /* 0x0000001808087981 */ /* 0x000f62000c1e1b00 */
[----:B--2---:R-:W-:-:S06]  /*0cb0*/  IMAD.WIDE.U32 R10, R0, 0x8, R10 ;  /* 0x00000008000a7825 */ /* 0x004fcc00078e000a */
[----:B------:R-:W2:Y:S01]  /*0cc0*/  LDG.E.64 R10, desc[UR24][R10.64] ;  /* 0x000000180a0a7981 */ /* 0x000ea2000c1e1b00 */
[----:B---3--:R-:W-:-:S06]  /*0cd0*/  IMAD.WIDE.U32 R12, R0, 0x8, R12 ;  /* 0x00000008000c7825 */ /* 0x008fcc00078e000c */
[----:B------:R-:W3:Y:S01]  /*0ce0*/  LDG.E.64 R12, desc[UR24][R12.64] ;  /* 0x000000180c0c7981 */ /* 0x000ee2000c1e1b00 */
[----:B------:R-:W0:Y:S01]  /*0cf0*/  S2R R5, SR_CgaCtaId ;  /* 0x0000000000057919 */ /* 0x000e220000008800 */
[----:B------:R-:W-:-:S04]  /*0d00*/  MOV R2, 0x400 ;  /* 0x0000040000027802 */ /* 0x000fc80000000f00 */
[C---:B------:R-:W-:Y:S01]  /*0d10*/  IADD3 R20, PT, PT, R2.reuse, 0x5f80, RZ ;  /* 0x00005f8002147810 */ /* 0x040fe20007ffe0ff */
[C---:B------:R-:W-:Y:S02]  /*0d20*/  VIADD R14, R2.reuse, 0x17e0 ;  /* 0x000017e0020e7836 */ /* 0x040fe40000000000 */
[C---:B------:R-:W-:Y:S02]  /*0d30*/  VIADD R16, R2.reuse, 0x2fc0 ;  /* 0x00002fc002107836 */ /* 0x040fe40000000000 */
[C---:B------:R-:W-:Y:S02]  /*0d40*/  VIADD R18, R2.reuse, 0x47a0 ;  /* 0x000047a002127836 */ /* 0x040fe40000000000 */
[C---:B------:R-:W-:Y:S02]  /*0d50*/  VIADD R22, R2.reuse, 0x7760 ;  /* 0x0000776002167836 */ /* 0x040fe40000000000 */
[C---:B------:R-:W-:Y:S01]  /*0d60*/  VIADD R24, R2.reuse, 0x8f40 ;  /* 0x00008f4002187836 */ /* 0x040fe20000000000 */
[C---:B0-----:R-:W-:Y:S01]  /*0d70*/  LEA R15, R5.reuse, R2, 0x18 ;  /* 0x00000002050f7211 */ /* 0x041fe200078ec0ff */
[----:B------:R-:W-:Y:S01]  /*0d80*/  VIADD R2, R2, 0xa720 ;  /* 0x0000a72002027836 */ /* 0x000fe20000000000 */
[----:B------:R-:W-:-:S02]  /*0d90*/  LEA R17, R5, R14, 0x18 ;  /* 0x0000000e05117211 */ /* 0x000fc400078ec0ff */
[C---:B------:R-:W-:Y:S02]  /*0da0*/  LEA R19, R5.reuse, R16, 0x18 ;  /* 0x0000001005137211 */ /* 0x040fe400078ec0ff */
[C---:B------:R-:W-:Y:S02]  /*0db0*/  LEA R21, R5.reuse, R18, 0x18 ;  /* 0x0000001205157211 */ /* 0x040fe400078ec0ff */
[C---:B------:R-:W-:Y:S02]  /*0dc0*/  LEA R23, R5.reuse, R20, 0x18 ;  /* 0x0000001405177211 */ /* 0x040fe400078ec0ff */
[C---:B------:R-:W-:Y:S02]  /*0dd0*/  LEA R25, R5.reuse, R22, 0x18 ;  /* 0x0000001605197211 */ /* 0x040fe400078ec0ff */
[C---:B------:R-:W-:Y:S02]  /*0de0*/  LEA R27, R5.reuse, R24, 0x18 ;  /* 0x00000018051b7211 */ /* 0x040fe400078ec0ff */
[----:B------:R-:W-:Y:S01]  /*0df0*/  LEA R29, R5, R2, 0x18 ;  /* 0x00000002051d7211 */ /* 0x000fe200078ec0ff */
[C---:B------:R-:W-:Y:S01]  /*0e00*/  IMAD R5, R0.reuse, 0x8, R15 ;  /* 0x0000000800057824 */ /* 0x040fe200078e020f */
[C---:B------:R-:W-:Y:S01]  /*0e10*/  LEA R15, R0.reuse, R17, 0x3 ;  /* 0x00000011000f7211 */ /* 0x040fe200078e18ff */
[----:B------:R-:W-:-:S02]  /*0e20*/  IMAD R17, R0, 0x8, R19 ;  /* 0x0000000800117824 */ /* 0x000fc400078e0213 */
[C---:B------:R-:W-:Y:S02]  /*0e30*/  IMAD R19, R0.reuse, 0x8, R21 ;  /* 0x0000000800137824 */ /* 0x040fe400078e0215 */
[C---:B------:R-:W-:Y:S01]  /*0e40*/  IMAD R2, R0.reuse, 0x8, R23 ;  /* 0x0000000800027824 */ /* 0x040fe200078e0217 */
[C---:B------:R-:W-:Y:S01]  /*0e50*/  LEA R16, R0.reuse, R27, 0x3 ;  /* 0x0000001b00107211 */ /* 0x040fe200078e18ff */
[C---:B------:R-:W-:Y:S02]  /*0e60*/  IMAD R14, R0.reuse, 0x8, R25 ;  /* 0x00000008000e7824 */ /* 0x040fe400078e0219 */
[----:B------:R-:W-:Y:S01]  /*0e70*/  IMAD R0, R0, 0x8, R29 ;  /* 0x0000000800007824 */ /* 0x000fe200078e021d */
[----:B----4-:R1:W-:Y:S04]  /*0e80*/  STS.64 [R5], R6 ;  /* 0x0000000605007388 */ /* 0x0103e80000000a00 */
[----:B-----5:R1:W-:Y:S04]  /*0e90*/  STS.64 [R15], R8 ;  /* 0x000000080f007388 */ /* 0x0203e80000000a00 */
[----:B--2---:R1:W-:Y:S04]  /*0ea0*/  STS.64 [R17], R10 ;  /* 0x0000000a11007388 */ /* 0x0043e80000000a00 */
[----:B---3--:R1:W-:Y:S04]  /*0eb0*/  STS.64 [R19], R12 ;  /* 0x0000000c13007388 */ /* 0x0083e80000000a00 */
[----:B------:R1:W-:Y:S04]  /*0ec0*/  STS.64 [R2], RZ ;  /* 0x000000ff02007388 */ /* 0x0003e80000000a00 */
[----:B------:R1:W-:Y:S04]  /*0ed0*/  STS.64 [R14], RZ ;  /* 0x000000ff0e007388 */ /* 0x0003e80000000a00 */
[----:B------:R1:W-:Y:S04]  /*0ee0*/  STS.64 [R16], RZ ;  /* 0x000000ff10007388 */ /* 0x0003e80000000a00 */
[----:B------:R1:W-:Y:S02]  /*0ef0*/  STS.64 [R0], RZ ;  /* 0x000000ff00007388 */ /* 0x0003e40000000a00 */
.L_x_2:
[----:B01----:R-:W0:Y:S08]  /*0f00*/  LDC R5, c[0x0][0x420] ;  /* 0x00010800ff057b82 */ /* 0x003e300000000800 */
[----:B------:R-:W1:Y:S08]  /*0f10*/  LDC.64 R6, c[0x0][0x380] ;  /* 0x0000e000ff067b82 */ /* 0x000e700000000a00 */
[----:B------:R-:W2:Y:S01]  /*0f20*/  LDC.64 R16, c[0x0][0x418] ;  /* 0x00010600ff107b82 */ /* 0x000ea20000000a00 */
[----:B0-----:R-:W-:-:S05]  /*0f30*/  LEA R5, R5, 0xfffffffc, 0x2 ;  /* 0xfffffffc05057811 */ /* 0x001fca00078e10ff */
[----:B-1----:R-:W-:-:S05]  /*0f40*/  IMAD.WIDE R6, R5, 0x8, R6 ;  /* 0x0000000805067825 */ /* 0x002fca00078e0206 */
[----:B------:R-:W3:Y:S01]  /*0f50*/  LDG.E.64 R8, desc[UR24][R6.64] ;  /* 0x0000001806087981 */ /* 0x000ee2000c1e1b00 */
[----:B--2---:R-:W-:-:S03]  /*0f60*/  IMAD.WIDE R16, R5, 0x8, R16 ;  /* 0x0000000805107825 */ /* 0x004fc600078e0210 */
[----:B------:R-:W3:Y:S04]  /*0f70*/  LDG.E.64 R10, desc[UR24][R6.64+0x8] ;  /* 0x00000818060a7981 */ /* 0x000ee8000c1e1b00 */
[----:B------:R-:W2:Y:S04]  /*0f80*/  LDG.E.64 R12, desc[UR24][R6.64+0x10] ;  /* 0x00001018060c7981 */ /* 0x000ea8000c1e1b00 */
[----:B------:R-:W2:Y:S04]  /*0f90*/  LDG.E.64 R14, desc[UR24][R6.64+0x18] ;  /* 0x00001818060e7981 */ /* 0x000ea8000c1e1b00 */
[----:B------:R-:W4:Y:S04]  /*0fa0*/  LDG.E.64 R20, desc[UR24][R16.64] ;  /* 0x0000001810147981 */ /* 0x000f28000c1e1b00 */
[----:B------:R-:W4:Y:S04]  /*0fb0*/  LDG.E.64 R22, desc[UR24][R16.64+0x8] ;  /* 0x0000081810167981 */ /* 0x000f28000c1e1b00 */
[----:B------:R-:W5:Y:S04]  /*0fc0*/  LDG.E.64 R24, desc[UR24][R16.64+0x10] ;  /* 0x0000101810187981 */ /* 0x000f68000c1e1b00 */
[----:B------:R-:W5:Y:S01]  /*0fd0*/  LDG.E.64 R26, desc[UR24][R16.64+0x18] ;  /* 0x00001818101a7981 */ /* 0x000f62000c1e1b00 */
[----:B------:R-:W0:Y:S01]  /*0fe0*/  S2UR UR6, SR_CgaCtaId ;  /* 0x00000000000679c3 */ /* 0x000e220000008800 */
[----:B------:R-:W-:-:S02]  /*0ff0*/  UMOV UR5, 0x400 ;  /* 0x0000040000057882 */ /* 0x000fc40000000000 */
[----:B0-----:R-:W-:-:S09]  /*1000*/  ULEA UR5, UR6, UR5, 0x18 ;  /* 0x0000000506057291 */ /* 0x001fd2000f8ec0ff */
[----:B---3--:R0:W-:Y:S04]  /*1010*/  STS.128 [UR5+0xbf00], R8 ;  /* 0x00bf0008ff007988 */ /* 0x0081e80008000c05 */
[----:B--2---:R0:W-:Y:S04]  /*1020*/  STS.128 [UR5+0xbf10], R12 ;  /* 0x00bf100cff007988 */ /* 0x0041e80008000c05 */
[----:B----4-:R0:W-:Y:S04]  /*1030*/  STS.128 [UR5+0xbf20], R20 ;  /* 0x00bf2014ff007988 */ /* 0x0101e80008000c05 */
[----:B-----5:R0:W-:Y:S02]  /*1040*/  STS.128 [UR5+0xbf30], R24 ;  /* 0x00bf3018ff007988 */ /* 0x0201e40008000c05 */
.L_x_1:
[----:B------:R-:W-:Y:S05]  /*1050*/  BSYNC.RECONVERGENT B0 ;  /* 0x0000000000007941 */ /* 0x000fea0003800200 */
.L_x_0:
[----:B------:R-:W1:Y:S08]  /*1060*/  LDC R2, c[0x0][0x420] ;  /* 0x00010800ff027b82 */ /* 0x000e700000000800 */
[----:B------:R-:W-:Y:S01]  /*1070*/  BAR.SYNC.DEFER_BLOCKING 0x0 ;  /* 0x0000000000007b1d */ /* 0x000fe20000010000 */
[----:B-1----:R-:W-:-:S13]  /*1080*/  ISETP.GE.AND P0, PT, R2, 0x2, PT ;  /* 0x000000020200780c */ /* 0x002fda0003f06270 */
[----:B------:R-:W-:Y:S05]  /*1090*/  @!P0 EXIT ;  /* 0x000000000000894d */ /* 0x000fea0003800000 */
[----:B------:R-:W1:Y:S01]  /*10a0*/  LDCU UR5, c[0x0][0x424] ;  /* 0x00008480ff0577ac */ /* 0x000e620008000800 */
[C---:B------:R-:W-:Y:S01]  /*10b0*/  IMAD.SHL.U32 R5, R2.reuse, 0x4, RZ ;  /* 0x0000000402057824 */ /* 0x040fe200078e00ff */
[----:B------:R-:W-:Y:S01]  /*10c0*/  IADD3 R3, PT, PT, R2, -UR4, -R3 ;  /* 0x8000000402037c10 */ /* 0x000fe2000fffe803 */
[----:B------:R-:W-:Y:S02]  /*10d0*/  IMAD.SHL.U32 R0, R4, 0x4, RZ ;  /* 0x0000000404007824 */ /* 0x000fe400078e00ff */
[----:B------:R-:W-:Y:S02]  /*10e0*/  VIADD R2, R2, 0xfffffffe ;  /* 0xfffffffe02027836 */ /* 0x000fe40000000000 */
[----:B-1----:R-:W-:-:S07]  /*10f0*/  IMAD R0, R0, UR5, R5 ;  /* 0x0000000500007c24 */ /* 0x002fce000f8e0205 */
.L_x_82:
[----:B------:R-:W-:Y:S01]  /*1100*/  IADD3 R5, PT, PT, R2, 0x1, RZ ;  /* 0x0000000102057810 */ /* 0x000fe20007ffe0ff */
[----:B------:R-:W-:Y:S03]  /*1110*/  BSSY.RECONVERGENT B0, `(.L_x_6) ;  /* 0x0000159000007945 */ /* 0x000fe60003800200 */
[----:B------:R-:W-:-:S13]  /*1120*/  ISETP.GE.AND P0, PT, R4, R5, PT ;  /* 0x000000050400720c */ /* 0x000fda0003f06270 */
[----:B01----:R-:W-:Y:S05]  /*1130*/  @P0 BRA `(.L_x_7) ;  /* 0x0000001400580947 */ /* 0x003fea0003800000 */
[----:B------:R-:W1:Y:S01]  /*1140*/  LDC.64 R6, c[0x0][0x390] ;  /* 0x0000e400ff067b82 */ /* 0x000e620000000a00 */
[----:B------:R-:W-:-:S07]  /*1150*/  VIADD R5, R0, 0xfffffffc ;  /* 0xfffffffc00057836 */ /* 0x000fce0000000000 */
[----:B------:R-:W2:Y:S01]  /*1160*/  LDC R53, c[0x0][0x424] ;  /* 0x00010900ff357b82 */ /* 0x000ea20000000800 */
[----:B-1----:R-:W-:-:S05]  /*1170*/  IMAD.WIDE R6, R5, 0x8, R6 ;  /* 0x0000000805067825 */ /* 0x002fca00078e0206 */
[----:B0-----:R-:W3:Y:S04]  /*1180*/  LDG.E.64 R12, desc[UR24][R6.64] ;  /* 0x00000018060c7981 */ /* 0x001ee8000c1e1b00 */
[----:B------:R-:W4:Y:S01]  /*1190*/  LDG.E.64 R48, desc[UR24][R6.64+0x8] ;  /* 0x0000081806307981 */ /* 0x000f22000c1e1b00 */
[----:B--2---:R-:W-:-:S03]  /*11a0*/  IMAD.WIDE R8, R53, 0x8, R6 ;  /* 0x0000000835087825 */ /* 0x004fc600078e0206 */
[----:B------:R-:W2:Y:S04]  /*11b0*/  LDG.E.64 R14, desc[UR24][R6.64+0x10] ;  /* 0x00001018060e7981 */ /* 0x000ea8000c1e1b00 */
[----:B------:R-:W5:Y:S04]  /*11c0*/  LDG.E.64 R26, desc[UR24][R8.64] ;  /* 0x00000018081a7981 */ /* 0x000f68000c1e1b00 */
[----:B------:R-:W2:Y:S01]  /*11d0*/  LDG.E.64 R44, desc[UR24][R6.64+0x18] ;  /* 0x00001818062c7981 */ /* 0x000ea2000c1e1b00 */
[----:B------:R-:W-:-:S03]  /*11e0*/  IMAD.WIDE R46, R53, 0x8, R8 ;  /* 0x00000008352e7825 */ /* 0x000fc600078e0208 */
[----:B------:R-:W2:Y:S04]  /*11f0*/  LDG.E.64 R38, desc[UR24][R8.64+0x8] ;  /* 0x0000081808267981 */ /* 0x000ea8000c1e1b00 */
[----:B------:R-:W2:Y:S04]  /*1200*/  LDG.E.64 R32, desc[UR24][R8.64+0x10] ;  /* 0x0000101808207981 */ /* 0x000ea8000c1e1b00 */
[----:B------:R-:W2:Y:S04]  /*1210*/  LDG.E.64 R24, desc[UR24][R46.64] ;  /* 0x000000182e187981 */ /* 0x000ea8000c1e1b00 */
[----:B------:R-:W2:Y:S04]  /*1220*/  LDG.E.64 R40, desc[UR24][R8.64+0x18] ;  /* 0x0000181808287981 */ /* 0x000ea8000c1e1b00 */
[----:B------:R-:W2:Y:S04]  /*1230*/  LDG.E.64 R36, desc[UR24][R46.64+0x8] ;  /* 0x000008182e247981 */ /* 0x000ea8000c1e1b00 */
[----:B------:R-:W2:Y:S04]  /*1240*/  LDG.E.64 R42, desc[UR24][R46.64+0x10] ;  /* 0x000010182e2a7981 */ /* 0x000ea8000c1e1b00 */
[----:B------:R0:W2:Y:S01]  /*1250*/  LDG.E.64 R34, desc[UR24][R46.64+0x18] ;  /* 0x000018182e227981 */ /* 0x0000a2000c1e1b00 */
[----:B------:R-:W1:Y:S01]  /*1260*/  S2UR UR5, SR_CgaCtaId ;  /* 0x00000000000579c3 */ /* 0x000e620000008800 */
[----:B------:R-:W-:Y:S01]  /*1270*/  UMOV UR4, 0x400 ;  /* 0x0000040000047882 */ /* 0x000fe20000000000 */
[----:B0-----:R-:W-:-:S05]  /*1280*/  IMAD.WIDE R46, R53, 0x8, R46 ;  /* 0x00000008352e7825 */ /* 0x001fca00078e022e */
[----:B------:R-:W2:Y:S01]  /*1290*/  LDG.E.64 R10, desc[UR24][R46.64+0x8] ;  /* 0x000008182e0a7981 */ /* 0x000ea2000c1e1b00 */
[----:B-1----:R-:W-:-:S06]  /*12a0*/  ULEA UR6, UR5, UR4, 0x18 ;  /* 0x0000000405067291 */ /* 0x002fcc000f8ec0ff */
[----:B------:R-:W-:-:S03]  /*12b0*/  LEA R5, R4, UR6, 0x5 ;  /* 0x0000000604057c11 */ /* 0x000fc6000f8e28ff */
[----:B------:R-:W3:Y:S04]  /*12c0*/  LDS.128 R28, [UR6+0xbf00] ;  /* 0x00bf0006ff1c7984 */ /* 0x000ee80008000c00 */
[----:B------:R-:W2:Y:S04]  /*12d0*/  LDS.128 R20, [UR6+0xbf10] ;  /* 0x00bf1006ff147984 */ /* 0x000ea80008000c00 */
[----:B------:R-:W0:Y:S04]  /*12e0*/  LDS.64 R18, [R5] ;  /* 0x0000000005127984 */ /* 0x000e280000000a00 */
[----:B------:R-:W1:Y:S04]  /*12f0*/  LDS.64 R16, [R5+0x8] ;  /* 0x0000080005107984 */ /* 0x000e680000000a00 */
[----:B------:R-:W1:Y:S01]  /*1300*/  LDS.64 R50, [R5+0x10] ;  /* 0x0000100005327984 */ /* 0x000e620000000a00 */
[----:B---3--:R-:W-:-:S08]  /*1310*/  DFMA R6, R12, R28, RZ ;  /* 0x0000001c0c06722b */ /* 0x008fd000000000ff */
[----:B----4-:R-:W-:Y:S02]  /*1320*/  DFMA R6, R48, R30, R6 ;  /* 0x0000001e3006722b */ /* 0x010fe40000000006 */
[----:B-----5:R-:W-:-:S06]  /*1330*/  DFMA R8, R26, R28, RZ ;  /* 0x0000001c1a08722b */ /* 0x020fcc00000000ff */
[----:B--2---:R-:W-:Y:S02]  /*1340*/  DFMA R6, R14, R20, R6 ;  /* 0x000000140e06722b */ /* 0x004fe40000000006 */
[----:B------:R-:W-:-:S06]  /*1350*/  DFMA R8, R38, R30, R8 ;  /* 0x0000001e2608722b */ /* 0x000fcc0000000008 */
[----:B------:R-:W-:Y:S02]  /*1360*/  DFMA R6, R44, R22, R6 ;  /* 0x000000162c06722b */ /* 0x000fe40000000006 */
[----:B------:R-:W-:-:S06]  /*1370*/  DFMA R8, R32, R20, R8 ;  /* 0x000000142008722b */ /* 0x000fcc0000000008 */
[----:B0-----:R-:W-:Y:S02]  /*1380*/  DADD R18, R6, R18 ;  /* 0x0000000006127229 */ /* 0x001fe40000000012 */
[----:B------:R-:W-:Y:S02]  /*1390*/  DFMA R6, R24, R28, RZ ;  /* 0x0000001c1806722b */ /* 0x000fe400000000ff */
[----:B------:R-:W-:-:S03]  /*13a0*/  DFMA R8, R40, R22, R8 ;  /* 0x000000162808722b */ /* 0x000fc60000000008 */
[----:B------:R0:W-:Y:S03]  /*13b0*/  STS.64 [R5], R18 ;  /* 0x0000001205007388 */ /* 0x0001e60000000a00 */
[----:B------:R-:W-:Y:S02]  /*13c0*/  DFMA R6, R36, R30, R6 ;  /* 0x0000001e2406722b */ /* 0x000fe40000000006 */
[----:B-1----:R-:W-:Y:S02]  /*13d0*/  DADD R16, R8, R16 ;  /* 0x0000000008107229 */ /* 0x002fe40000000010 */
[----:B------:R-:W0:Y:S04]  /*13e0*/  LDG.E.64 R8, desc[UR24][R46.64] ;  /* 0x000000182e087981 */ /* 0x000e28000c1e1b00 */
[----:B------:R-:W-:-:S08]  /*13f0*/  DFMA R6, R42, R20, R6 ;  /* 0x000000142a06722b */ /* 0x000fd00000000006 */
[----:B------:R-:W-:-:S08]  /*1400*/  DFMA R6, R34, R22, R6 ;  /* 0x000000162206722b */ /* 0x000fd00000000006 */
[----:B------:R-:W-:Y:S02]  /*1410*/  DADD R50, R6, R50 ;  /* 0x0000000006327229 */ /* 0x000fe40000000032 */
[----:B------:R-:W2:Y:S04]  /*1420*/  LDG.E.64 R6, desc[UR24][R46.64+0x10] ;  /* 0x000010182e067981 */ /* 0x000ea8000c1e1b00 */
[----:B------:R-:W3:Y:S04]  /*1430*/  LDG.E.64 R46, desc[UR24][R46.64+0x18] ;  /* 0x000018182e2e7981 */ /* 0x000ee8000c1e1b00 */
[----:B------:R-:W-:Y:S04]  /*1440*/  STS.64 [R5+0x8], R16 ;  /* 0x0000081005007388 */ /* 0x000fe80000000a00 */
[----:B------:R-:W1:Y:S04]  /*1450*/  LDS.64 R16, [R5+0x18] ;  /* 0x0000180005107984 */ /* 0x000e680000000a00 */
[----:B------:R-:W-:Y:S01]  /*1460*/  STS.64 [R5+0x10], R50 ;  /* 0x0000103205007388 */ /* 0x000fe20000000a00 */
[----:B0-----:R-:W-:-:S08]  /*1470*/  DFMA R18, R8, R28, RZ ;  /* 0x0000001c0812722b */ /* 0x001fd000000000ff */
[----:B------:R-:W-:-:S08]  /*1480*/  DFMA R18, R10, R30, R18 ;  /* 0x0000001e0a12722b */ /* 0x000fd00000000012 */
[----:B--2---:R-:W-:-:S08]  /*1490*/  DFMA R18, R6, R20, R18 ;  /* 0x000000140612722b */ /* 0x004fd00000000012 */
[----:B---3--:R-:W-:-:S08]  /*14a0*/  DFMA R18, R46, R22, R18 ;  /* 0x000000162e12722b */ /* 0x008fd00000000012 */
[----:B-1----:R-:W-:-:S07]  /*14b0*/  DADD R18, R18, R16 ;  /* 0x0000000012127229 */ /* 0x002fce0000000010 */
[----:B------:R-:W-:Y:S04]  /*14c0*/  STS.64 [R5+0x18], R18 ;  /* 0x0000181205007388 */ /* 0x000fe80000000a00 */
[----:B------:R-:W0:Y:S02]  /*14d0*/  LDS.128 R16, [UR6+0xbf20] ;  /* 0x00bf2006ff107984 */ /* 0x000e240008000c00 */
[-C--:B0-----:R-:W-:Y:S02]  /*14e0*/  DFMA R26, R26, R16.reuse, RZ ;  /* 0x000000101a1a722b */ /* 0x081fe400000000ff */
[-C--:B------:R-:W-:Y:S02]  /*14f0*/  DFMA R24, R24, R16.reuse, RZ ;  /* 0x000000101818722b */ /* 0x080fe400000000ff */
[----:B------:R-:W-:-:S04]  /*1500*/  DFMA R12, R12, R16, RZ ;  /* 0x000000100c0c722b */ /* 0x000fc800000000ff */
[-C--:B------:R-:W-:Y:S02]  /*1510*/  DFMA R38, R38, R18.reuse, R26 ;  /* 0x000000122626722b */ /* 0x080fe4000000001a */
[-C--:B------:R-:W-:Y:S02]  /*1520*/  DFMA R36, R36, R18.reuse, R24 ;  /* 0x000000122424722b */ /* 0x080fe40000000018 */
[----:B------:R-:W0:Y:S01]  /*1530*/  LDS.128 R24, [UR6+0xbf30] ;  /* 0x00bf3006ff187984 */ /* 0x000e220008000c00 */
[----:B------:R-:W-:Y:S01]  /*1540*/  DFMA R12, R48, R18, R12 ;  /* 0x00000012300c722b */ /* 0x000fe2000000000c */
[----:B------:R-:W1:Y:S01]  /*1550*/  LDC.64 R48, c[0x0][0x398] ;  /* 0x0000e600ff307b82 */ /* 0x000e620000000a00 */
[----:B------:R-:W-:Y:S01]  /*1560*/  DFMA R8, R8, R16, RZ ;  /* 0x000000100808722b */ /* 0x000fe200000000ff */
[----:B------:R-:W-:-:S07]  /*1570*/  VIADD R5, R0, 0xfffffffc ;  /* 0xfffffffc00057836 */ /* 0x000fce0000000000 */
[----:B------:R-:W-:Y:S01]  /*1580*/  DFMA R8, R10, R18, R8 ;  /* 0x000000120a08722b */ /* 0x000fe20000000008 */
[----:B-1----:R-:W-:-:S05]  /*1590*/  IMAD.WIDE R48, R5, 0x8, R48 ;  /* 0x0000000805307825 */ /* 0x002fca00078e0230 */
[----:B------:R-:W2:Y:S01]  /*15a0*/  LDG.E.64 R10, desc[UR24][R48.64] ;  /* 0x00000018300a7981 */ /* 0x000ea2000c1e1b00 */
[----:B0-----:R-:W-:-:S03]  /*15b0*/  DFMA R12, R14, R24, R12 ;  /* 0x000000180e0c722b */ /* 0x001fc6000000000c */
[----:B------:R-:W3:Y:S01]  /*15c0*/  LDG.E.64 R14, desc[UR24][R48.64+0x8] ;  /* 0x00000818300e7981 */ /* 0x000ee2000c1e1b00 */
[----:B------:R-:W-:-:S03]  /*15d0*/  DFMA R38, R32, R24, R38 ;  /* 0x000000182026722b */ /* 0x000fc60000000026 */
[----:B------:R-:W4:Y:S01]  /*15e0*/  LDG.E.64 R32, desc[UR24][R48.64+0x10] ;  /* 0x0000101830207981 */ /* 0x000f22000c1e1b00 */
[----:B------:R-:W-:-:S03]  /*15f0*/  DFMA R36, R42, R24, R36 ;  /* 0x000000182a24722b */ /* 0x000fc60000000024 */
[----:B------:R0:W5:Y:S01]  /*1600*/  LDG.E.64 R42, desc[UR24][R48.64+0x18] ;  /* 0x00001818302a7981 */ /* 0x000162000c1e1b00 */
[----:B------:R-:W-:Y:S01]  /*1610*/  IMAD.WIDE R50, R53, 0x8, R48 ;  /* 0x0000000835327825 */ /* 0x000fe200078e0230 */
[----:B------:R-:W-:-:S04]  /*1620*/  DFMA R6, R6, R24, R8 ;  /* 0x000000180606722b */ /* 0x000fc80000000008 */
[----:B------:R-:W5:Y:S01]  /*1630*/  LDG.E.64 R8, desc[UR24][R50.64] ;  /* 0x0000001832087981 */ /* 0x000f62000c1e1b00 */
[----:B------:R-:W-:-:S03]  /*1640*/  DFMA R12, R44, R26, R12 ;  /* 0x0000001a2c0c722b */ /* 0x000fc6000000000c */
[----:B------:R-:W5:Y:S01]  /*1650*/  LDG.E.64 R44, desc[UR24][R50.64+0x8] ;  /* 0x00000818322c7981 */ /* 0x000f62000c1e1b00 */
[----:B------:R-:W-:-:S04]  /*1660*/  UIADD3 UR6, UPT, UPT, UR4, 0x5f80, URZ ;  /* 0x00005f8004067890 */ /* 0x000fc8000fffe0ff */
[----:B------:R-:W-:Y:S01]  /*1670*/  ULEA UR6, UR5, UR6, 0x18 ;  /* 0x0000000605067291 */ /* 0x000fe2000f8ec0ff */
[----:B------:R-:W-:-:S05]  /*1680*/  DFMA R38, R40, R26, R38 ;  /* 0x0000001a2826722b */ /* 0x000fca0000000026 */
[----:B------:R-:W-:-:S05]  /*1690*/  LEA R5, R4, UR6, 0x5 ;  /* 0x0000000604057c11 */ /* 0x000fca000f8e28ff */
[----:B------:R-:W1:Y:S01]  /*16a0*/  LDS.64 R40, [R5] ;  /* 0x0000000005287984 */ /* 0x000e620000000a00 */
[----:B------:R-:W-:-:S03]  /*16b0*/  DFMA R36, R34, R26, R36 ;  /* 0x0000001a2224722b */ /* 0x000fc60000000024 */
[----:B------:R-:W0:Y:S01]  /*16c0*/  LDS.64 R34, [R5+0x8] ;  /* 0x0000080005227984 */ /* 0x000e220000000a00 */
[----:B------:R-:W-:-:S03]  /*16d0*/  DFMA R6, R46, R26, R6 ;  /* 0x0000001a2e06722b */ /* 0x000fc60000000006 */
[----:B------:R-:W5:Y:S01]  /*16e0*/  LDG.E.64 R46, desc[UR24][R50.64+0x10] ;  /* 0x00001018322e7981 */ /* 0x000f62000c1e1b00 */
[----:B-1----:R-:W-:-:S03]  /*16f0*/  DADD R40, R12, R40 ;  /* 0x000000000c287229 */ /* 0x002fc60000000028 */
[----:B------:R-:W1:Y:S01]  /*1700*/  LDS.64 R12, [R5+0x10] ;  /* 0x00001000050c7984 */ /* 0x000e620000000a00 */
[----:B0-----:R-:W-:Y:S01]  /*1710*/  DADD R34, R38, R34 ;  /* 0x0000000026227229 */ /* 0x001fe20000000022 */
[----:B------:R-:W-:-:S06]  /*1720*/  IMAD.WIDE R48, R53, 0x8, R50 ;  /* 0x0000000835307825 */ /* 0x000fcc00078e0232 */
[----:B------:R0:W-:Y:S04]  /*1730*/  STS.64 [R5+0x8], R34 ;  /* 0x0000082205007388 */ /* 0x0001e80000000a00 */
[----:B------:R0:W-:Y:S04]  /*1740*/  STS.64 [R5], R40 ;  /* 0x0000002805007388 */ /* 0x0001e80000000a00 */
[----:B0-----:R-:W5:Y:S04]  /*1750*/  LDG.E.64 R34, desc[UR24][R48.64] ;  /* 0x0000001830227981 */ /* 0x001f68000c1e1b00 */
[----:B------:R-:W5:Y:S01]  /*1760*/  LDG.E.64 R40, desc[UR24][R48.64+0x8] ;  /* 0x0000081830287981 */ /* 0x000f62000c1e1b00 */
[----:B-1----:R-:W-:-:S03]  /*1770*/  DADD R36, R36, R12 ;  /* 0x0000000024247229 */ /* 0x002fc6000000000c */
[----:B------:R-:W0:Y:S04]  /*1780*/  LDS.64 R12, [R5+0x18] ;  /* 0x00001800050c7984 */ /* 0x000e280000000a00 */
[----:B------:R1:W-:Y:S04]  /*1790*/  STS.64 [R5+0x10], R36 ;  /* 0x0000102405007388 */ /* 0x0003e80000000a00 */
[----:B-1----:R-:W5:Y:S01]  /*17a0*/  LDG.E.64 R36, desc[UR24][R48.64+0x10] ;  /* 0x0000101830247981 */ /* 0x002f62000c1e1b00 */
[----:B0-----:R-:W-:-:S03]  /*17b0*/  DADD R12, R6, R12 ;  /* 0x00000000060c7229 */ /* 0x001fc6000000000c */
[----:B------:R-:W5:Y:S04]  /*17c0*/  LDG.E.64 R6, desc[UR24][R48.64+0x18] ;  /* 0x0000181830067981 */ /* 0x000f68000c1e1b00 */
[----:B------:R0:W-:Y:S01]  /*17d0*/  STS.64 [R5+0x18], R12 ;  /* 0x0000180c05007388 */ /* 0x0001e20000000a00 */
[-C--:B--2---:R-:W-:Y:S02]  /*17e0*/  DFMA R38, R28, R10.reuse, RZ ;  /* 0x0000000a1c26722b */ /* 0x084fe400000000ff */
[----:B------:R-:W-:-:S06]  /*17f0*/  DFMA R10, R16, R10, RZ ;  /* 0x0000000a100a722b */ /* 0x000fcc00000000ff */
[C---:B---3--:R-:W-:Y:S02]  /*1800*/  DFMA R38, R14.reuse, R30, R38 ;  /* 0x0000001e0e26722b */ /* 0x048fe40000000026 */
[----:B------:R-:W-:Y:S02]  /*1810*/  DFMA R14, R14, R18, R10 ;  /* 0x000000120e0e722b */ /* 0x000fe4000000000a */
[----:B------:R1:W2:Y:S04]  /*1820*/  LDG.E.64 R10, desc[UR24][R50.64+0x18] ;  /* 0x00001818320a7981 */ /* 0x0002a8000c1e1b00 */
[-C--:B----4-:R-:W-:Y:S02]  /*1830*/  DFMA R38, R20, R32.reuse, R38 ;  /* 0x000000201426722b */ /* 0x090fe40000000026 */
[----:B------:R-:W-:Y:S01]  /*1840*/  DFMA R14, R24, R32, R14 ;  /* 0x00000020180e722b */ /* 0x000fe2000000000e */
[----:B-1----:R-:W-:-:S05]  /*1850*/  IMAD.WIDE R50, R53, 0x8, R48 ;  /* 0x0000000835327825 */ /* 0x002fca00078e0230 */
[----:B0-----:R-:W3:Y:S01]  /*1860*/  LDG.E.64 R12, desc[UR24][R50.64] ;  /* 0x00000018320c7981 */ /* 0x001ee2000c1e1b00 */
[C---:B-----5:R-:W-:Y:S02]  /*1870*/  DFMA R38, R42.reuse, R22, R38 ;  /* 0x000000162a26722b */ /* 0x060fe40000000026 */
[----:B------:R-:W-:Y:S01]  /*1880*/  DFMA R42, R42, R26, R14 ;  /* 0x0000001a2a2a722b */ /* 0x000fe2000000000e */
[----:B------:R-:W4:Y:S04]  /*1890*/  LDG.E.64 R48, desc[UR24][R50.64+0x10] ;  /* 0x0000101832307981 */ /* 0x000f28000c1e1b00 */
[----:B------:R-:W5:Y:S01]  /*18a0*/  LDG.E.64 R14, desc[UR24][R50.64+0x8] ;  /* 0x00000818320e7981 */ /* 0x000f62000c1e1b00 */
[-C--:B------:R-:W-:Y:S02]  /*18b0*/  DFMA R32, R28, R8.reuse, RZ ;  /* 0x000000081c20722b */ /* 0x080fe400000000ff */
[----:B------:R-:W-:-:S06]  /*18c0*/  DFMA R8, R16, R8, RZ ;  /* 0x000000081008722b */ /* 0x000fcc00000000ff */
[C---:B------:R-:W-:Y:S02]  /*18d0*/  DFMA R32, R44.reuse, R30, R32 ;  /* 0x0000001e2c20722b */ /* 0x040fe40000000020 */
[----:B------:R-:W-:Y:S01]  /*18e0*/  DFMA R8, R44, R18, R8 ;  /* 0x000000122c08722b */ /* 0x000fe20000000008 */
[----:B------:R0:W4:Y:S01]  /*18f0*/  LDG.E.64 R44, desc[UR24][R50.64+0x18] ;  /* 0x00001818322c7981 */ /* 0x000122000c1e1b00 */
[----:B------:R-:W-:-:S04]  /*1900*/  UIADD3 UR6, UPT, UPT, UR4, 0x17e0, URZ ;  /* 0x000017e004067890 */ /* 0x000fc8000fffe0ff */
[----:B------:R-:W-:Y:S01]  /*1910*/  ULEA UR6, UR5, UR6, 0x18 ;  /* 0x0000000605067291 */ /* 0x000fe2000f8ec0ff */
[----:B------:R-:W-:-:S05]  /*1920*/  DFMA R32, R20, R46, R32 ;  /* 0x0000002e1420722b */ /* 0x000fca0000000020 */
[----:B------:R-:W-:Y:S01]  /*1930*/  LEA R5, R4, UR6, 0x5 ;  /* 0x0000000604057c11 */ /* 0x000fe2000f8e28ff */
[----:B------:R-:W-:-:S04]  /*1940*/  DFMA R8, R24, R46, R8 ;  /* 0x0000002e1808722b */ /* 0x000fc80000000008 */
[----:B------:R-:W1:Y:S04]  /*1950*/  LDS.64 R46, [R5] ;  /* 0x00000000052e7984 */ /* 0x000e680000000a00 */
[----:B0-----:R-:W-:Y:S01]  /*1960*/  LDS.64 R50, [R5+0x18] ;  /* 0x0000180005327984 */ /* 0x001fe20000000a00 */
[----:B-1----:R-:W-:-:S03]  /*1970*/  DADD R46, R38, R46 ;  /* 0x00000000262e7229 */ /* 0x002fc6000000002e */
[----:B------:R-:W0:Y:S04]  /*1980*/  LDS.64 R38, [R5+0x8] ;  /* 0x0000080005267984 */ /* 0x000e280000000a00 */
[----:B------:R1:W-:Y:S03]  /*1990*/  STS.64 [R5], R46 ;  /* 0x0000002e05007388 */ /* 0x0003e60000000a00 */
[----:B-1----:R-:W1:Y:S01]  /*19a0*/  LDC.64 R46, c[0x0][0x3a0] ;  /* 0x0000e800ff2e7b82 */ /* 0x002e620000000a00 */
[C---:B--2---:R-:W-:Y:S02]  /*19b0*/  DFMA R32, R10.reuse, R22, R32 ;  /* 0x000000160a20722b */ /* 0x044fe40000000020 */
[----:B------:R-:W-:-:S02]  /*19c0*/  DFMA R8, R10, R26, R8 ;  /* 0x0000001a0a08722b */ /* 0x000fc40000000008 */
[-C--:B------:R-:W-:Y:S02]  /*19d0*/  DFMA R10, R28, R34.reuse, RZ ;  /* 0x000000221c0a722b */ /* 0x080fe400000000ff */
[----:B------:R-:W-:-:S06]  /*19e0*/  DFMA R34, R16, R34, RZ ;  /* 0x000000221022722b */ /* 0x000fcc00000000ff */
[C---:B------:R-:W-:Y:S02]  /*19f0*/  DFMA R10, R40.reuse, R30, R10 ;  /* 0x0000001e280a722b */ /* 0x040fe4000000000a */
[----:B------:R-:W-:Y:S01]  /*1a00*/  DFMA R34, R40, R18, R34 ;  /* 0x000000122822722b */ /* 0x000fe20000000022 */
[----:B------:R-:W2:Y:S05]  /*1a10*/  LDS.64 R40, [R5+0x10] ;  /* 0x0000100005287984 */ /* 0x000eaa0000000a00 */
[----:B------:R-:W-:-:S08]  /*1a20*/  DFMA R10, R20, R36, R10 ;  /* 0x00000024140a722b */ /* 0x000fd0000000000a */
[----:B------:R-:W-:Y:S02]  /*1a30*/  DFMA R10, R6, R22, R10 ;  /* 0x00000016060a722b */ /* 0x000fe4000000000a */
[----:B0-----:R-:W-:Y:S01]  /*1a40*/  DADD R38, R32, R38 ;  /* 0x0000000020267229 */ /* 0x001fe20000000026 */
[----:B------:R-:W-:-:S05]  /*1a50*/  VIADD R33, R0, 0xfffffffc ;  /* 0xfffffffc00217836 */ /* 0x000fca0000000000 */
[----:B--2---:R-:W-:Y:S02]  /*1a60*/  DADD R40, R10, R40 ;  /* 0x000000000a287229 */ /* 0x004fe40000000028 */
[----:B---3--:R-:W-:-:S08]  /*1a70*/  DFMA R10, R28, R12, RZ ;  /* 0x0000000c1c0a722b */ /* 0x008fd000000000ff */
[----:B-----5:R-:W-:Y:S01]  /*1a80*/  DFMA R10, R14, R30, R10 ;  /* 0x0000001e0e0a722b */ /* 0x020fe2000000000a */
[----:B-1----:R-:W-:-:S05]  /*1a90*/  IMAD.WIDE R46, R33, 0x8, R46 ;  /* 0x00000008212e7825 */ /* 0x002fca00078e022e */
[----:B------:R-:W2:Y:S02]  /*1aa0*/  LDG.E.64 R32, desc[UR24][R46.64] ;  /* 0x000000182e207981 */ /* 0x000ea4000c1e1b00 */
[----:B----4-:R-:W-:-:S08]  /*1ab0*/  DFMA R10, R20, R48, R10 ;  /* 0x00000030140a722b */ /* 0x010fd0000000000a */
[----:B------:R-:W-:-:S08]  /*1ac0*/  DFMA R10, R44, R22, R10 ;  /* 0x000000162c0a722b */ /* 0x000fd0000000000a */
[----:B------:R-:W-:Y:S02]  /*1ad0*/  DADD R50, R10, R50 ;  /* 0x000000000a327229 */ /* 0x000fe40000000032 */
[----:B------:R-:W3:Y:S01]  /*1ae0*/  LDG.E.64 R10, desc[UR24][R46.64+0x8] ;  /* 0x000008182e0a7981 */ /* 0x000ee2000c1e1b00 */
[----:B------:R-:W-:-:S03]  /*1af0*/  DFMA R34, R24, R36, R34 ;  /* 0x000000241822722b */ /* 0x000fc60000000022 */
[----:B------:R0:W-:Y:S04]  /*1b00*/  STS.64 [R5+0x8], R38 ;  /* 0x0000082605007388 */ /* 0x0001e80000000a00 */
[----:B------:R-:W4:Y:S01]  /*1b10*/  LDG.E.64 R36, desc[UR24][R46.64+0x10] ;  /* 0x000010182e247981 */ /* 0x000f22000c1e1b00 */
[----:B------:R-:W-:Y:S01]  /*1b20*/  DFMA R6, R6, R26, R34 ;  /* 0x0000001a0606722b */ /* 0x000fe20000000022 */
[----:B0-----:R-:W-:Y:S02]  /*1b30*/  IMAD.WIDE R38, R53, 0x8, R46 ;  /* 0x0000000835267825 */ /* 0x001fe400078e022e */
[----:B------:R0:W-:Y:S04]  /*1b40*/  STS.64 [R5+0x10], R40 ;  /* 0x0000102805007388 */ /* 0x0001e80000000a00 */
[----:B------:R-:W5:Y:S01]  /*1b50*/  LDG.E.64 R34, desc[UR24][R38.64] ;  /* 0x0000001826227981 */ /* 0x000f62000c1e1b00 */
[----:B------:R-:W-:-:S03]  /*1b60*/  UIADD3 UR6, UPT, UPT, UR4, 0x7760, URZ ;  /* 0x0000776004067890 */ /* 0x000fc6000fffe0ff */
[----:B------:R1:W-:Y:S01]  /*1b70*/  STS.64 [R5+0x18], R50 ;  /* 0x0000183205007388 */ /* 0x0003e20000000a00 */
[----:B0-----:R-:W-:-:S03]  /*1b80*/  DFMA R40, R16, R12, RZ ;  /* 0x0000000c1028722b */ /* 0x001fc600000000ff */
[----:B------:R-:W5:Y:S04]  /*1b90*/  LDG.E.64 R46, desc[UR24][R46.64+0x18] ;  /* 0x000018182e2e7981 */ /* 0x000f68000c1e1b00 */
[----:B------:R-:W5:Y:S01]  /*1ba0*/  LDG.E.64 R12, desc[UR24][R38.64+0x8] ;  /* 0x00000818260c7981 */ /* 0x000f62000c1e1b00 */
[----:B------:R-:W-:-:S03]  /*1bb0*/  DFMA R40, R14, R18, R40 ;  /* 0x000000120e28722b */ /* 0x000fc60000000028 */
[----:B------:R-:W5:Y:S01]  /*1bc0*/  LDG.E.64 R14, desc[UR24][R38.64+0x10] ;  /* 0x00001018260e7981 */ /* 0x000f62000c1e1b00 */
[----:B------:R-:W-:-:S06]  /*1bd0*/  ULEA UR6, UR5, UR6, 0x18 ;  /* 0x0000000605067291 */ /* 0x000fcc000f8ec0ff */
[----:B-1----:R-:W-:-:S05]  /*1be0*/  LEA R5, R4, UR6, 0x5 ;  /* 0x0000000604057c11 */ /* 0x002fca000f8e28ff */
[----:B------:R-:W0:Y:S01]  /*1bf0*/  LDS.64 R50, [R5+0x8] ;  /* 0x0000080005327984 */ /* 0x000e220000000a00 */
[----:B------:R-:W-:-:S03]  /*1c00*/  DFMA R48, R24, R48, R40 ;  /* 0x000000301830722b */ /* 0x000fc60000000028 */
[----:B------:R-:W1:Y:S05]  /*1c10*/  LDS.64 R40, [R5] ;  /* 0x0000000005287984 */ /* 0x000e6a0000000a00 */
[----:B------:R-:W-:Y:S01]  /*1c20*/  DFMA R48, R44, R26, R48 ;  /* 0x0000001a2c30722b */ /* 0x000fe20000000030 */
[----:B------:R-:W1:Y:S01]  /*1c30*/  LDS.64 R44, [R5+0x10] ;  /* 0x00001000052c7984 */ /* 0x000e620000000a00 */
[----:B0-----:R-:W-:Y:S02]  /*1c40*/  DADD R50, R8, R50 ;  /* 0x0000000008327229 */ /* 0x001fe40000000032 */
[----:B-1----:R-:W-:Y:S01]  /*1c50*/  DADD R40, R42, R40 ;  /* 0x000000002a287229 */ /* 0x002fe20000000028 */
[----:B------:R-:W-:-:S02]  /*1c60*/  IMAD.WIDE R42, R53, 0x8, R38 ;  /* 0x00000008352a7825 */ /* 0x000fc400078e0226 */
[----:B------:R-:W5:Y:S04]  /*1c70*/  LDG.E.64 R38, desc[UR24][R38.64+0x18] ;  /* 0x0000181826267981 */ /* 0x000f68000c1e1b00 */
[----:B------:R0:W-:Y:S01]  /*1c80*/  STS.64 [R5], R40 ;  /* 0x0000002805007388 */ /* 0x0001e20000000a00 */
[----:B------:R-:W-:-:S03]  /*1c90*/  DADD R44, R6, R44 ;  /* 0x00000000062c7229 */ /* 0x000fc6000000002c */
[----:B------:R-:W5:Y:S04]  /*1ca0*/  LDG.E.64 R6, desc[UR24][R42.64+0x8] ;  /* 0x000008182a067981 */ /* 0x000f68000c1e1b00 */
[----:B0-----:R-:W5:Y:S04]  /*1cb0*/  LDG.E.64 R40, desc[UR24][R42.64] ;  /* 0x000000182a287981 */ /* 0x001f68000c1e1b00 */
[----:B------:R0:W-:Y:S04]  /*1cc0*/  STS.64 [R5+0x8], R50 ;  /* 0x0000083205007388 */ /* 0x0001e80000000a00 */
[----:B------:R1:W-:Y:S01]  /*1cd0*/  STS.64 [R5+0x10], R44 ;  /* 0x0000102c05007388 */ /* 0x0003e20000000a00 */
[----:B0-----:R-:W-:-:S03]  /*1ce0*/  IMAD.WIDE R50, R53, 0x8, R42 ;  /* 0x0000000835327825 */ /* 0x001fc600078e022a */
[----:B-1----:R-:W5:Y:S01]  /*1cf0*/  LDG.E.64 R44, desc[UR24][R42.64+0x18] ;  /* 0x000018182a2c7981 */ /* 0x002f62000c1e1b00 */
[-C--:B--2---:R-:W-:Y:S02]  /*1d00*/  DFMA R8, R28, R32.reuse, RZ ;  /* 0x000000201c08722b */ /* 0x084fe400000000ff */
[----:B------:R-:W-:-:S06]  /*1d10*/  DFMA R32, R16, R32, RZ ;  /* 0x000000201020722b */ /* 0x000fcc00000000ff */
[C---:B---3--:R-:W-:Y:S02]  /*1d20*/  DFMA R8, R10.reuse, R30, R8 ;  /* 0x0000001e0a08722b */ /* 0x048fe40000000008 */
[----:B------:R-:W-:Y:S02]  /*1d30*/  DFMA R10, R10, R18, R32 ;  /* 0x000000120a0a722b */ /* 0x000fe40000000020 */
[----:B------:R-:W0:Y:S04]  /*1d40*/  LDS.64 R32, [R5+0x18] ;  /* 0x0000180005207984 */ /* 0x000e280000000a00 */
[-C--:B----4-:R-:W-:Y:S02]  /*1d50*/  DFMA R8, R20, R36.reuse, R8 ;  /* 0x000000241408722b */ /* 0x090fe40000000008 */
[----:B------:R-:W-:-:S02]  /*1d60*/  DFMA R36, R24, R36, R10 ;  /* 0x000000241824722b */ /* 0x000fc4000000000a */
[----:B------:R-:W2:Y:S01]  /*1d70*/  LDG.E.64 R10, desc[UR24][R50.64] ;  /* 0x00000018320a7981 */ /* 0x000ea2000c1e1b00 */
[----:B0-----:R-:W-:-:S03]  /*1d80*/  DADD R32, R48, R32 ;  /* 0x0000000030207229 */ /* 0x001fc60000000020 */
[----:B------:R-:W3:Y:S04]  /*1d90*/  LDG.E.64 R48, desc[UR24][R42.64+0x10] ;  /* 0x000010182a307981 */ /* 0x000ee8000c1e1b00 */
[----:B------:R5:W-:Y:S04]  /*1da0*/  STS.64 [R5+0x18], R32 ;  /* 0x0000182005007388 */ /* 0x000be80000000a00 */
[----:B------:R-:W4:Y:S01]  /*1db0*/  LDG.E.64 R42, desc[UR24][R50.64+0x18] ;  /* 0x00001818322a7981 */ /* 0x000f22000c1e1b00 */
[-C--:B-----5:R-:W-:Y:S02]  /*1dc0*/  DFMA R32, R28, R34.reuse, RZ ;  /* 0x000000221c20722b */ /* 0x0a0fe400000000ff */
[----:B------:R-:W-:-:S06]  /*1dd0*/  DFMA R34, R16, R34, RZ ;  /* 0x000000221022722b */ /* 0x000fcc00000000ff */
[C---:B------:R-:W-:Y:S02]  /*1de0*/  DFMA R32, R12.reuse, R30, R32 ;  /* 0x0000001e0c20722b */ /* 0x040fe40000000020 */
[----:B------:R-:W-:Y:S01]  /*1df0*/  DFMA R34, R12, R18, R34 ;  /* 0x000000120c22722b */ /* 0x000fe20000000022 */
[----:B------:R-:W5:Y:S05]  /*1e00*/  LDG.E.64 R12, desc[UR24][R50.64+0x8] ;  /* 0x00000818320c7981 */ /* 0x000f6a000c1e1b00 */
[-C--:B------:R-:W-:Y:S02]  /*1e10*/  DFMA R32, R20, R14.reuse, R32 ;  /* 0x0000000e1420722b */ /* 0x080fe40000000020 */
[----:B------:R-:W-:Y:S01]  /*1e20*/  DFMA R34, R24, R14, R34 ;  /* 0x0000000e1822722b */ /* 0x000fe20000000022 */
[----:B------:R-:W4:Y:S01]  /*1e30*/  LDG.E.64 R14, desc[UR24][R50.64+0x10] ;  /* 0x00001018320e7981 */ /* 0x000f22000c1e1b00 */
[----:B------:R-:W-:-:S04]  /*1e40*/  UIADD3 UR6, UPT, UPT, UR4, 0x2fc0, URZ ;  /* 0x00002fc004067890 */ /* 0x000fc8000fffe0ff */
[----:B------:R-:W-:Y:S01]  /*1e50*/  ULEA UR6, UR5, UR6, 0x18 ;  /* 0x0000000605067291 */ /* 0x000fe2000f8ec0ff */
[C---:B------:R-:W-:Y:S02]  /*1e60*/  DFMA R8, R46.reuse, R22, R8 ;  /* 0x000000162e08722b */ /* 0x040fe40000000008 */
[----:B------:R-:W-:-:S03]  /*1e70*/  DFMA R36, R46, R26, R36 ;  /* 0x0000001a2e24722b */ /* 0x000fc60000000024 */
[----:B------:R-:W-:Y:S01]  /*1e80*/  LEA R5, R4, UR6, 0x5 ;  /* 0x0000000604057c11 */ /* 0x000fe2000f8e28ff */
[C---:B------:R-:W-:Y:S02]  /*1e90*/  DFMA R32, R38.reuse, R22, R32 ;  /* 0x000000162620722b */ /* 0x040fe40000000020 */
[----:B------:R-:W-:Y:S02]  /*1ea0*/  DFMA R38, R38, R26, R34 ;  /* 0x0000001a2626722b */ /* 0x000fe40000000022 */
[----:B------:R-:W0:Y:S01]  /*1eb0*/  LDS.64 R34, [R5] ;  /* 0x0000000005227984 */ /* 0x000e220000000a00 */
[-C--:B------:R-:W-:Y:S02]  /*1ec0*/  DFMA R46, R28, R40.reuse, RZ ;  /* 0x000000281c2e722b */ /* 0x080fe400000000ff */
[----:B------:R-:W-:-:S06]  /*1ed0*/  DFMA R40, R16, R40, RZ ;  /* 0x000000281028722b */ /* 0x000fcc00000000ff */
[C---:B------:R-:W-:Y:S02]  /*1ee0*/  DFMA R46, R6.reuse, R30, R46 ;  /* 0x0000001e062e722b */ /* 0x040fe4000000002e */
[----:B------:R-:W-:Y:S01]  /*1ef0*/  DFMA R40, R6, R18, R40 ;  /* 0x000000120628722b */ /* 0x000fe20000000028 */
[----:B------:R-:W1:Y:S01]  /*1f00*/  LDS.64 R6, [R5+0x8] ;  /* 0x0000080005067984 */ /* 0x000e620000000a00 */
[----:B0-----:R-:W-:-:S03]  /*1f10*/  DADD R34, R8, R34 ;  /* 0x0000000008227229 */ /* 0x001fc60000000022 */
[----:B------:R-:W-:Y:S01]  /*1f20*/  LDS.64 R8, [R5+0x18] ;  /* 0x0000180005087984 */ /* 0x000fe20000000a00 */
[----:B-1----:R-:W-:-:S03]  /*1f30*/  DADD R6, R32, R6 ;  /* 0x0000000020067229 */ /* 0x002fc60000000006 */
[----:B------:R-:W-:Y:S04]  /*1f40*/  STS.64 [R5], R34 ;  /* 0x0000002205007388 */ /* 0x000fe80000000a00 */
[----:B------:R-:W-:Y:S01]  /*1f50*/  STS.64 [R5+0x8], R6 ;  /* 0x0000080605007388 */ /* 0x000fe20000000a00 */
[----:B------:R-:W-:Y:S01]  /*1f60*/  UIADD3 UR6, UPT, UPT, UR4, 0x8f40, URZ ;  /* 0x00008f4004067890 */ /* 0x000fe2000fffe0ff */
[----:B--2---:R-:W-:Y:S02]  /*1f70*/  DFMA R32, R28, R10, RZ ;  /* 0x0000000a1c20722b */ /* 0x004fe400000000ff */
[-C--:B---3--:R-:W-:Y:S02]  /*1f80*/  DFMA R46, R20, R48.reuse, R46 ;  /* 0x00000030142e722b */ /* 0x088fe4000000002e */
[----:B------:R-:W-:Y:S01]  /*1f90*/  DFMA R40, R24, R48, R40 ;  /* 0x000000301828722b */ /* 0x000fe20000000028 */
[----:B------:R-:W0:Y:S05]  /*1fa0*/  LDS.64 R48, [R5+0x10] ;  /* 0x0000100005307984 */ /* 0x000e2a0000000a00 */
[----:B------:R-:W-:-:S02]  /*1fb0*/  DFMA R46, R44, R22, R46 ;  /* 0x000000162c2e722b */ /* 0x000fc4000000002e */
[----:B------:R-:W-:Y:S01]  /*1fc0*/  DFMA R40, R44, R26, R40 ;  /* 0x0000001a2c28722b */ /* 0x000fe20000000028 */
[----:B------:R-:W1:Y:S01]  /*1fd0*/  LDC.64 R44, c[0x0][0x3a8] ;  /* 0x0000ea00ff2c7b82 */ /* 0x000e620000000a00 */
[----:B-----5:R-:W-:-:S08]  /*1fe0*/  DFMA R32, R12, R30, R32 ;  /* 0x0000001e0c20722b */ /* 0x020fd00000000020 */
[----:B----4-:R-:W-:Y:S02]  /*1ff0*/  DFMA R32, R20, R14, R32 ;  /* 0x0000000e1420722b */ /* 0x010fe40000000020 */
[----:B0-----:R-:W-:Y:S01]  /*2000*/  DADD R48, R46, R48 ;  /* 0x000000002e307229 */ /* 0x001fe20000000030 */
[----:B------:R-:W-:-:S05]  /*2010*/  VIADD R47, R0, 0xfffffffc ;  /* 0xfffffffc002f7836 */ /* 0x000fca0000000000 */
[----:B------:R-:W-:Y:S01]  /*2020*/  DFMA R32, R42, R22, R32 ;  /* 0x000000162a20722b */ /* 0x000fe20000000020 */
[----:B-1----:R-:W-:-:S05]  /*2030*/  IMAD.WIDE R44, R47, 0x8, R44 ;  /* 0x000000082f2c7825 */ /* 0x002fca00078e022c */
[----:B------:R-:W2:Y:S02]  /*2040*/  LDG.E.64 R34, desc[UR24][R44.64] ;  /* 0x000000182c227981 */ /* 0x000ea4000c1e1b00 */
[----:B------:R-:W-:Y:S02]  /*2050*/  DADD R8, R32, R8 ;  /* 0x0000000020087229 */ /* 0x000fe40000000008 */
[----:B------:R-:W3:Y:S01]  /*2060*/  LDG.E.64 R32, desc[UR24][R44.64+0x8] ;  /* 0x000008182c207981 */ /* 0x000ee2000c1e1b00 */
[----:B------:R-:W-:-:S03]  /*2070*/  IMAD.WIDE R46, R53, 0x8, R44 ;  /* 0x00000008352e7825 */ /* 0x000fc600078e022c */
[----:B------:R-:W4:Y:S04]  /*2080*/  LDG.E.64 R50, desc[UR24][R44.64+0x10] ;  /* 0x000010182c327981 */ /* 0x000f28000c1e1b00 */
[----:B------:R-:W5:Y:S04]  /*2090*/  LDG.E.64 R6, desc[UR24][R46.64] ;  /* 0x000000182e067981 */ /* 0x000f68000c1e1b00 */
[----:B------:R0:W-:Y:S04]  /*20a0*/  STS.64 [R5+0x10], R48 ;  /* 0x0000103005007388 */ /* 0x0001e80000000a00 */
[----:B------:R1:W-:Y:S01]  /*20b0*/  STS.64 [R5+0x18], R8 ;  /* 0x0000180805007388 */ /* 0x0003e20000000a00 */
[----:B0-----:R-:W-:-:S03]  /*20c0*/  DFMA R48, R16, R10, RZ ;  /* 0x0000000a1030722b */ /* 0x001fc600000000ff */
[----:B------:R-:W5:Y:S04]  /*20d0*/  LDG.E.64 R10, desc[UR24][R46.64+0x8] ;  /* 0x000008182e0a7981 */ /* 0x000f68000c1e1b00 */
[----:B-1----:R0:W5:Y:S01]  /*20e0*/  LDG.E.64 R8, desc[UR24][R44.64+0x18] ;  /* 0x000018182c087981 */ /* 0x002162000c1e1b00 */
[----:B------:R-:W-:-:S03]  /*20f0*/  DFMA R48, R12, R18, R48 ;  /* 0x000000120c30722b */ /* 0x000fc60000000030 */
[----:B------:R-:W5:Y:S05]  /*2100*/  LDG.E.64 R12, desc[UR24][R46.64+0x10] ;  /* 0x000010182e0c7981 */ /* 0x000f6a000c1e1b00 */
[----:B------:R-:W-:Y:S01]  /*2110*/  DFMA R48, R24, R14, R48 ;  /* 0x0000000e1830722b */ /* 0x000fe20000000030 */
[----:B------:R1:W5:Y:S01]  /*2120*/  LDG.E.64 R14, desc[UR24][R46.64+0x18] ;  /* 0x000018182e0e7981 */ /* 0x000362000c1e1b00 */
[----:B------:R-:W-:-:S06]  /*2130*/  ULEA UR6, UR5, UR6, 0x18 ;  /* 0x0000000605067291 */ /* 0x000fcc000f8ec0ff */
[----:B------:R-:W-:-:S05]  /*2140*/  LEA R52, R4, UR6, 0x5 ;  /* 0x0000000604347c11 */ /* 0x000fca000f8e28ff */
[----:B0-----:R-:W0:Y:S02]  /*2150*/  LDS.64 R44, [R52] ;  /* 0x00000000342c7984 */ /* 0x001e240000000a00 */
[----:B0-----:R-:W-:Y:S02]  /*2160*/  DADD R44, R36, R44 ;  /* 0x00000000242c7229 */ /* 0x001fe4000000002c */
[----:B------:R-:W0:Y:S02]  /*2170*/  LDS.64 R36, [R52+0x8] ;  /* 0x0000080034247984 */ /* 0x000e240000000a00 */
[----:B0-----:R-:W-:Y:S02]  /*2180*/  DADD R36, R38, R36 ;  /* 0x0000000026247229 */ /* 0x001fe40000000024 */
[----:B------:R-:W0:Y:S01]  /*2190*/  LDS.64 R38, [R52+0x10] ;  /* 0x0000100034267984 */ /* 0x000e220000000a00 */
[----:B------:R-:W-:Y:S01]  /*21a0*/  DFMA R42, R42, R26, R48 ;  /* 0x0000001a2a2a722b */ /* 0x000fe20000000030 */
[----:B------:R-:W-:Y:S01]  /*21b0*/  UIADD3 UR6, UPT, UPT, UR4, 0x47a0, URZ ;  /* 0x000047a004067890 */ /* 0x000fe2000fffe0ff */
[----:B0-----:R-:W-:Y:S01]  /*21c0*/  DADD R38, R40, R38 ;  /* 0x0000000028267229 */ /* 0x001fe20000000026 */
[----:B------:R-:W0:Y:S02]  /*21d0*/  LDS.64 R40, [R52+0x18] ;  /* 0x0000180034287984 */ /* 0x000e240000000a00 */
[----:B------:R-:W-:-:S06]  /*21e0*/  ULEA UR6, UR5, UR6, 0x18 ;  /* 0x0000000605067291 */ /* 0x000fcc000f8ec0ff */
[----:B------:R-:W-:Y:S01]  /*21f0*/  LEA R5, R4, UR6, 0x5 ;  /* 0x0000000604057c11 */ /* 0x000fe2000f8e28ff */
[----:B------:R-:W-:Y:S04]  /*2200*/  STS.64 [R52], R44 ;  /* 0x0000002c34007388 */ /* 0x000fe80000000a00 */
[----:B------:R-:W-:Y:S04]  /*2210*/  STS.64 [R52+0x8], R36 ;  /* 0x0000082434007388 */ /* 0x000fe80000000a00 */
[----:B------:R1:W-:Y:S01]  /*2220*/  STS.64 [R52+0x10], R38 ;  /* 0x0000102634007388 */ /* 0x0003e20000000a00 */
[----:B0-----:R-:W-:-:S07]  /*2230*/  DADD R40, R42, R40 ;  /* 0x000000002a287229 */ /* 0x001fce0000000028 */
[----:B------:R0:W-:Y:S04]  /*2240*/  STS.64 [R52+0x18], R40 ;  /* 0x0000182834007388 */ /* 0x0001e80000000a00 */
[----:B------:R-:W0:Y:S01]  /*2250*/  LDS.64 R42, [R5] ;  /* 0x00000000052a7984 */ /* 0x000e220000000a00 */
[----:B-1----:R-:W-:-:S05]  /*2260*/  IMAD.WIDE R46, R53, 0x8, R46 ;  /* 0x00000008352e7825 */ /* 0x002fca00078e022e */
[----:B------:R-:W5:Y:S01]  /*2270*/  LDG.E.64 R38, desc[UR24][R46.64+0x10] ;  /* 0x000010182e267981 */ /* 0x000f62000c1e1b00 */
[-C--:B--2---:R-:W-:Y:S02]  /*2280*/  DFMA R48, R28, R34.reuse, RZ ;  /* 0x000000221c30722b */ /* 0x084fe400000000ff */
[----:B------:R-:W-:-:S06]  /*2290*/  DFMA R36, R16, R34, RZ ;  /* 0x000000221024722b */ /* 0x000fcc00000000ff */
[----:B---3--:R-:W-:Y:S02]  /*22a0*/  DFMA R34, R32, R30, R48 ;  /* 0x0000001e2022722b */ /* 0x008fe40000000030 */
[----:B------:R-:W1:Y:S06]  /*22b0*/  LDS.64 R48, [R5+0x8] ;  /* 0x0000080005307984 */ /* 0x000e6c0000000a00 */
[----:B----4-:R-:W-:Y:S02]  /*22c0*/  DFMA R44, R20, R50, R34 ;  /* 0x00000032142c722b */ /* 0x010fe40000000022 */
[----:B-----5:R-:W-:-:S02]  /*22d0*/  DFMA R34, R28, R6, RZ ;  /* 0x000000061c22722b */ /* 0x020fc400000000ff */
[----:B------:R-:W-:-:S06]  /*22e0*/  DFMA R32, R32, R18, R36 ;  /* 0x000000122020722b */ /* 0x000fcc0000000024 */
[----:B0-----:R-:W-:Y:S02]  /*22f0*/  DFMA R40, R10, R30, R34 ;  /* 0x0000001e0a28722b */ /* 0x001fe40000000022 */
[----:B------:R-:W2:Y:S01]  /*2300*/  LDG.E.64 R34, desc[UR24][R46.64] ;  /* 0x000000182e227981 */ /* 0x000ea2000c1e1b00 */
[----:B------:R-:W-:-:S05]  /*2310*/  DFMA R36, R8, R22, R44 ;  /* 0x000000160824722b */ /* 0x000fca000000002c */
[----:B------:R-:W-:-:S03]  /*2320*/  DFMA R40, R20, R12, R40 ;  /* 0x0000000c1428722b */ /* 0x000fc60000000028 */
[----:B------:R-:W-:Y:S02]  /*2330*/  DADD R42, R36, R42 ;  /* 0x00000000242a7229 */ /* 0x000fe4000000002a */
[----:B------:R-:W3:Y:S03]  /*2340*/  LDG.E.64 R36, desc[UR24][R46.64+0x8] ;  /* 0x000008182e247981 */ /* 0x000ee6000c1e1b00 */
[----:B------:R-:W-:-:S08]  /*2350*/  DFMA R40, R14, R22, R40 ;  /* 0x000000160e28722b */ /* 0x000fd00000000028 */
[----:B-1----:R-:W-:Y:S02]  /*2360*/  DADD R48, R40, R48 ;  /* 0x0000000028307229 */ /* 0x002fe40000000030 */
[----:B------:R-:W4:Y:S04]  /*2370*/  LDG.E.64 R40, desc[UR24][R46.64+0x18] ;  /* 0x000018182e287981 */ /* 0x000f28000c1e1b00 */
[----:B------:R-:W-:Y:S04]  /*2380*/  STS.64 [R5], R42 ;  /* 0x0000002a05007388 */ /* 0x000fe80000000a00 */
[----:B------:R-:W0:Y:S01]  /*2390*/  LDS.64 R42, [R5+0x10] ;  /* 0x00001000052a7984 */ /* 0x000e220000000a00 */
[----:B------:R-:W-:-:S05]  /*23a0*/  IMAD.WIDE R52, R53, 0x8, R46 ;  /* 0x0000000835347825 */ /* 0x000fca00078e022e */
[----:B------:R-:W5:Y:S04]  /*23b0*/  LDG.E.64 R46, desc[UR24][R52.64+0x10] ;  /* 0x00001018342e7981 */ /* 0x000f68000c1e1b00 */
[----:B------:R1:W-:Y:S04]  /*23c0*/  STS.64 [R5+0x8], R48 ;  /* 0x0000083005007388 */ /* 0x0003e80000000a00 */
[----:B-1----:R-:W5:Y:S01]  /*23d0*/  LDG.E.64 R48, desc[UR24][R52.64+0x18] ;  /* 0x0000181834307981 */ /* 0x002f62000c1e1b00 */
[----:B--2---:R-:W-:-:S08]  /*23e0*/  DFMA R44, R28, R34, RZ ;  /* 0x000000221c2c722b */ /* 0x004fd000000000ff */
[----:B---3--:R-:W-:-:S08]  /*23f0*/  DFMA R44, R36, R30, R44 ;  /* 0x0000001e242c722b */ /* 0x008fd0000000002c */
[----:B------:R-:W-:-:S08]  /*2400*/  DFMA R44, R20, R38, R44 ;  /* 0x00000026142c722b */ /* 0x000fd0000000002c */
[----:B----4-:R-:W-:-:S08]  /*2410*/  DFMA R44, R40, R22, R44 ;  /* 0x00000016282c722b */ /* 0x010fd0000000002c */
[----:B0-----:R-:W-:Y:S01]  /*2420*/  DADD R44, R44, R42 ;  /* 0x000000002c2c7229 */ /* 0x001fe2000000002a */
[----:B------:R-:W2:Y:S06]  /*2430*/  LDG.E.64 R42, desc[UR24][R52.64] ;  /* 0x00000018342a7981 */ /* 0x000eac000c1e1b00 */
[----:B------:R0:W-:Y:S04]  /*2440*/  STS.64 [R5+0x10], R44 ;  /* 0x0000102c05007388 */ /* 0x0001e80000000a00 */
[----:B0-----:R-:W3:Y:S01]  /*2450*/  LDG.E.64 R44, desc[UR24][R52.64+0x8] ;  /* 0x00000818342c7981 */ /* 0x001ee2000c1e1b00 */
[----:B------:R-:W-:-:S04]  /*2460*/  UIADD3 UR4, UPT, UPT, UR4, 0xa720, URZ ;  /* 0x0000a72004047890 */ /* 0x000fc8000fffe0ff */
[----:B------:R-:W-:Y:S01]  /*2470*/  ULEA UR4, UR5, UR4, 0x18 ;  /* 0x0000000405047291 */ /* 0x000fe2000f8ec0ff */
[C---:B------:R-:W-:Y:S02]  /*2480*/  DFMA R6, R16.reuse, R6, RZ ;  /* 0x000000061006722b */ /* 0x040fe400000000ff */
[----:B------:R-:W-:-:S06]  /*2490*/  DFMA R34, R16, R34, RZ ;  /* 0x000000221022722b */ /* 0x000fcc00000000ff */
[-C--:B------:R-:W-:Y:S02]  /*24a0*/  DFMA R6, R10, R18.reuse, R6 ;  /* 0x000000120a06722b */ /* 0x080fe40000000006 */
[----:B------:R-:W-:Y:S02]  /*24b0*/  DFMA R34, R36, R18, R34 ;  /* 0x000000122422722b */ /* 0x000fe40000000022 */
[----:B------:R-:W-:-:S04]  /*24c0*/  DFMA R32, R24, R50, R32 ;  /* 0x000000321820722b */ /* 0x000fc80000000020 */
[C---:B------:R-:W-:Y:S02]  /*24d0*/  DFMA R6, R24.reuse, R12, R6 ;  /* 0x0000000c1806722b */ /* 0x040fe40000000006 */
[----:B------:R-:W-:Y:S02]  /*24e0*/  DFMA R34, R24, R38, R34 ;  /* 0x000000261822722b */ /* 0x000fe40000000022 */
[----:B------:R-:W-:-:S04]  /*24f0*/  DFMA R32, R8, R26, R32 ;  /* 0x0000001a0820722b */ /* 0x000fc80000000020 */
[-C--:B------:R-:W-:Y:S02]  /*2500*/  DFMA R6, R14, R26.reuse, R6 ;  /* 0x0000001a0e06722b */ /* 0x080fe40000000006 */
[----:B------:R-:W-:Y:S02]  /*2510*/  DFMA R34, R40, R26, R34 ;  /* 0x0000001a2822722b */ /* 0x000fe40000000022 */
[----:B--2---:R-:W-:-:S08]  /*2520*/  DFMA R28, R28, R42, RZ ;  /* 0x0000002a1c1c722b */ /* 0x004fd000000000ff */
[----:B---3--:R-:W-:-:S08]  /*2530*/  DFMA R28, R44, R30, R28 ;  /* 0x0000001e2c1c722b */ /* 0x008fd0000000001c */
[----:B-----5:R-:W-:Y:S01]  /*2540*/  DFMA R28, R20, R46, R28 ;  /* 0x0000002e141c722b */ /* 0x020fe2000000001c */
[----:B------:R-:W0:Y:S07]  /*2550*/  LDS.64 R20, [R5+0x18] ;  /* 0x0000180005147984 */ /* 0x000e2e0000000a00 */
[----:B------:R-:W-:Y:S02]  /*2560*/  DFMA R22, R48, R22, R28 ;  /* 0x000000163016722b */ /* 0x000fe4000000001c */
[----:B------:R-:W-:-:S08]  /*2570*/  DFMA R16, R16, R42, RZ ;  /* 0x0000002a1010722b */ /* 0x000fd000000000ff */
[----:B------:R-:W-:Y:S02]  /*2580*/  DFMA R16, R44, R18, R16 ;  /* 0x000000122c10722b */ /* 0x000fe40000000010 */
[----:B0-----:R-:W-:Y:S01]  /*2590*/  DADD R22, R22, R20 ;  /* 0x0000000016167229 */ /* 0x001fe20000000014 */
[----:B------:R-:W-:-:S06]  /*25a0*/  LEA R20, R4, UR4, 0x5 ;  /* 0x0000000404147c11 */ /* 0x000fcc000f8e28ff */
[----:B------:R-:W-:Y:S04]  /*25b0*/  STS.64 [R5+0x18], R22 ;  /* 0x0000181605007388 */ /* 0x000fe80000000a00 */
[----:B------:R-:W0:Y:S04]  /*25c0*/  LDS.64 R52, [R20] ;  /* 0x0000000014347984 */ /* 0x000e280000000a00 */
[----:B------:R-:W1:Y:S04]  /*25d0*/  LDS.64 R28, [R20+0x8] ;  /* 0x00000800141c7984 */ /* 0x000e680000000a00 */
[----:B------:R-:W2:Y:S04]  /*25e0*/  LDS.64 R30, [R20+0x10] ;  /* 0x00001000141e7984 */ /* 0x000ea80000000a00 */
[----:B------:R-:W3:Y:S01]  /*25f0*/  LDS.64 R42, [R20+0x18] ;  /* 0x00001800142a7984 */ /* 0x000ee20000000a00 */
[----:B------:R-:W-:-:S08]  /*2600*/  DFMA R16, R24, R46, R16 ;  /* 0x0000002e1810722b */ /* 0x000fd00000000010 */
[----:B------:R-:W-:Y:S02]  /*2610*/  DFMA R16, R48, R26, R16 ;  /* 0x0000001a3010722b */ /* 0x000fe40000000010 */
[----:B0-----:R-:W-:Y:S02]  /*2620*/  DADD R32, R32, R52 ;  /* 0x0000000020207229 */ /* 0x001fe40000000034 */
[----:B-1----:R-:W-:Y:S02]  /*2630*/  DADD R6, R6, R28 ;  /* 0x0000000006067229 */ /* 0x002fe4000000001c */
[----:B--2---:R-:W-:Y:S02]  /*2640*/  DADD R30, R34, R30 ;  /* 0x00000000221e7229 */ /* 0x004fe4000000001e */
[----:B---3--:R-:W-:Y:S01]  /*2650*/  DADD R16, R16, R42 ;  /* 0x0000000010107229 */ /* 0x008fe2000000002a */
[----:B------:R1:W-:Y:S04]  /*2660*/  STS.64 [R20], R32 ;  /* 0x0000002014007388 */ /* 0x0003e80000000a00 */
[----:B------:R1:W-:Y:S04]  /*2670*/  STS.64 [R20+0x8], R6 ;  /* 0x0000080614007388 */ /* 0x0003e80000000a00 */
[----:B------:R1:W-:Y:S04]  /*2680*/  STS.64 [R20+0x10], R30 ;  /* 0x0000101e14007388 */ /* 0x0003e80000000a00 */
[----:B------:R1:W-:Y:S02]  /*2690*/  STS.64 [R20+0x18], R16 ;  /* 0x0000181014007388 */ /* 0x0003e40000000a00 */
.L_x_7:
[----:B------:R-:W-:Y:S05]  /*26a0*/  BSYNC.RECONVERGENT B0 ;  /* 0x0000000000007941 */ /* 0x000fea0003800200 */
.L_x_6:
[----:B------:R-:W-:Y:S01]  /*26b0*/  BAR.SYNC.DEFER_BLOCKING 0x0 ;  /* 0x0000000000007b1d */ /* 0x000fe20000010000 */
[----:B------:R-:W-:-:S05]  /*26c0*/  ISETP.NE.AND P0, PT, R3, 0x2, PT ;  /* 0x000000020300780c */ /* 0x000fca0003f05270 */
[----:B------:R-:W-:Y:S08]  /*26d0*/  BSSY.RECONVERGENT B0, `(.L_x_8) ;  /* 0x000079d000007945 */ /* 0x000ff00003800200 */
[----:B------:R-:W-:Y:S05]  /*26e0*/  @P0 BRA `(.L_x_9) ;  /* 0x00000078006c0947 */ /* 0x000fea0003800000 */
[----:B------:R-:W2:Y:S01]  /*26f0*/  LDC.64 R18, c[0x0][0x3d0] ;  /* 0x0000f400ff127b82 */ /* 0x000ea20000000a00 */
[----:B------:R-:W-:-:S07]  /*2700*/  SHF.L.U32 R40, R4, 0x2, RZ ;  /* 0x0000000204287819 */ /* 0x000fce00000006ff */
[----:B-1----:R-:W1:Y:S01]  /*2710*/  LDC.64 R16, c[0x0][0x3b0] ;  /* 0x0000ec00ff107b82 */ /* 0x002e620000000a00 */
[----:B--2---:R-:W-:-:S05]  /*2720*/  IMAD.WIDE.U32 R18, R40, 0x8, R18 ;  /* 0x0000000828127825 */ /* 0x004fca00078e0012 */
[----:B0-----:R-:W2:Y:S01]  /*2730*/  LDG.E.64 R10, desc[UR24][R18.64] ;  /* 0x00000018120a7981 */ /* 0x001ea2000c1e1b00 */
[----:B-1----:R-:W-:-:S05]  /*2740*/  IMAD.WIDE.U32 R16, R40, 0x8, R16 ;  /* 0x0000000828107825 */ /* 0x002fca00078e0010 */
[----:B------:R-:W3:Y:S01]  /*2750*/  LDG.E.64 R12, desc[UR24][R16.64] ;  /* 0x00000018100c7981 */ /* 0x000ee2000c1e1b00 */
[----:B------:R-:W0:Y:S01]  /*2760*/  S2UR UR5, SR_CgaCtaId ;  /* 0x00000000000579c3 */ /* 0x000e220000008800 */
[----:B------:R-:W-:Y:S01]  /*2770*/  UMOV UR4, 0x400 ;  /* 0x0000040000047882 */ /* 0x000fe20000000000 */
[----:B------:R-:W-:Y:S01]  /*2780*/  BSSY.RECONVERGENT B1, `(.L_x_10) ;  /* 0x0000040000017945 */ /* 0x000fe20003800200 */
[----:B0-----:R-:W-:-:S03]  /*2790*/  ULEA UR4, UR5, UR4, 0x18 ;  /* 0x0000000405047291 */ /* 0x001fc6000f8ec0ff */
[----:B------:R-:W-:-:S03]  /*27a0*/  UMOV UR5, 0x3fe62e42 ;  /* 0x3fe62e4200057882 */ /* 0x000fc60000000000 */
[----:B------:R-:W-:Y:S01]  /*27b0*/  LEA R9, R4, UR4, 0x5 ;  /* 0x0000000404097c11 */ /* 0x000fe2000f8e28ff */
[----:B------:R-:W-:-:S04]  /*27c0*/  UMOV UR4, 0xfefa39ef ;  /* 0xfefa39ef00047882 */ /* 0x000fc80000000000 */
[----:B------:R-:W2:Y:S02]  /*27d0*/  LDS.64 R6, [R9] ;  /* 0x0000000009067984 */ /* 0x000ea40000000a00 */
[----:B--2---:R-:W-:Y:S01]  /*27e0*/  DADD R6, R6, R10 ;  /* 0x0000000006067229 */ /* 0x004fe2000000000a */
[----:B------:R-:W-:Y:S02]  /*27f0*/  IMAD.MOV.U32 R10, RZ, RZ, 0x652b82fe ;  /* 0x652b82feff0a7424 */ /* 0x000fe400078e00ff */
[----:B------:R-:W-:-:S05]  /*2800*/  IMAD.MOV.U32 R11, RZ, RZ, 0x3ff71547 ;  /* 0x3ff71547ff0b7424 */ /* 0x000fca00078e00ff */
[----:B---3--:R-:W-:-:S08]  /*2810*/  DADD R6, R6, R12 ;  /* 0x0000000006067229 */ /* 0x008fd0000000000c */
[----:B------:R-:W-:Y:S02]  /*2820*/  DFMA R10, R6, -R10, 6.75539944105574400000e+15 ;  /* 0x43380000060a742b */ /* 0x000fe4000000080a */
[----:B------:R-:W-:-:S06]  /*2830*/  DADD R20, -RZ, -R6 ;  /* 0x00000000ff147229 */ /* 0x000fcc0000000906 */
[----:B------:R-:W-:-:S04]  /*2840*/  DADD R12, R10, -6.75539944105574400000e+15 ;  /* 0xc33800000a0c7429 */ /* 0x000fc80000000000 */
[----:B------:R-:W-:-:S04]  /*2850*/  FSETP.GEU.AND P0, PT, |R21|, 4.1917929649353027344, PT ;  /* 0x4086232b1500780b */ /* 0x000fc80003f0e200 */
[----:B------:R-:W-:Y:S01]  /*2860*/  DFMA R14, R12, -UR4, -R6 ;  /* 0x800000040c0e7c2b */ /* 0x000fe20008000806 */
[----:B------:R-:W-:Y:S01]  /*2870*/  UMOV UR4, 0x3b39803f ;  /* 0x3b39803f00047882 */ /* 0x000fe20000000000 */
[----:B------:R-:W-:-:S06]  /*2880*/  UMOV UR5, 0x3c7abc9e ;  /* 0x3c7abc9e00057882 */ /* 0x000fcc0000000000 */
[----:B------:R-:W-:Y:S01]  /*2890*/  DFMA R14, R12, -UR4, R14 ;  /* 0x800000040c0e7c2b */ /* 0x000fe2000800000e */
[----:B------:R-:W-:Y:S01]  /*28a0*/  UMOV UR4, 0x69ce2bdf ;  /* 0x69ce2bdf00047882 */ /* 0x000fe20000000000 */
[----:B------:R-:W-:Y:S01]  /*28b0*/  IMAD.MOV.U32 R12, RZ, RZ, -0x35dec16 ;  /* 0xfca213eaff0c7424 */ /* 0x000fe200078e00ff */
[----:B------:R-:W-:Y:S01]  /*28c0*/  UMOV UR5, 0x3e5ade15 ;  /* 0x3e5ade1500057882 */ /* 0x000fe20000000000 */
[----:B------:R-:W-:-:S06]  /*28d0*/  IMAD.MOV.U32 R13, RZ, RZ, 0x3e928af3 ;  /* 0x3e928af3ff0d7424 */ /* 0x000fcc00078e00ff */
[----:B------:R-:W-:Y:S01]  /*28e0*/  DFMA R12, R14, UR4, R12 ;  /* 0x000000040e0c7c2b */ /* 0x000fe2000800000c */
[----:B------:R-:W-:Y:S01]  /*28f0*/  UMOV UR4, 0x62401315 ;  /* 0x6240131500047882 */ /* 0x000fe20000000000 */
[----:B------:R-:W-:-:S06]  /*2900*/  UMOV UR5, 0x3ec71dee ;  /* 0x3ec71dee00057882 */ /* 0x000fcc0000000000 */
[----:B------:R-:W-:Y:S01]  /*2910*/  DFMA R12, R14, R12, UR4 ;  /* 0x000000040e0c7e2b */ /* 0x000fe2000800000c */
        /* <DEDUP_REMOVED lines=20> */
[----:B------:R-:W-:-:S08]  /*2a60*/  DFMA R12, R14, R12, UR4 ;  /* 0x000000040e0c7e2b */ /* 0x000fd0000800000c */
[----:B------:R-:W-:-:S08]  /*2a70*/  DFMA R12, R14, R12, 1 ;  /* 0x3ff000000e0c742b */ /* 0x000fd0000000000c */
[----:B------:R-:W-:-:S10]  /*2a80*/  DFMA R12, R14, R12, 1 ;  /* 0x3ff000000e0c742b */ /* 0x000fd4000000000c */
[----:B------:R-:W-:Y:S01]  /*2a90*/  LEA R15, R10, R13, 0x14 ;  /* 0x0000000d0a0f7211 */ /* 0x000fe200078ea0ff */
[----:B------:R-:W-:Y:S01]  /*2aa0*/  IMAD.MOV.U32 R14, RZ, RZ, R12 ;  /* 0x000000ffff0e7224 */ /* 0x000fe200078e000c */
[----:B------:R-:W-:Y:S06]  /*2ab0*/  @!P0 BRA `(.L_x_11) ;  /* 0x0000000000308947 */ /* 0x000fec0003800000 */
[----:B------:R-:W-:Y:S01]  /*2ac0*/  FSETP.GEU.AND P1, PT, |R21|, 4.2275390625, PT ;  /* 0x408748001500780b */ /* 0x000fe20003f2e200 */
[C---:B------:R-:W-:Y:S02]  /*2ad0*/  DADD R14, -R6.reuse, +INF ;  /* 0x7ff00000060e7429 */ /* 0x040fe40000000100 */
[----:B------:R-:W-:-:S08]  /*2ae0*/  DSETP.GT.AND P0, PT, R6, RZ, PT ;  /* 0x000000ff0600722a */ /* 0x000fd00003f04000 */
[----:B------:R-:W-:Y:S02]  /*2af0*/  FSEL R14, R14, RZ, !P0 ;  /* 0x000000ff0e0e7208 */ /* 0x000fe40004000000 */
[----:B------:R-:W-:Y:S02]  /*2b00*/  @!P1 LEA.HI R5, R10, R10, RZ, 0x1 ;  /* 0x0000000a0a059211 */ /* 0x000fe400078f08ff */
[----:B------:R-:W-:Y:S02]  /*2b10*/  FSEL R15, R15, RZ, !P0 ;  /* 0x000000ff0f0f7208 */ /* 0x000fe40004000000 */
[----:B------:R-:W-:-:S05]  /*2b20*/  @!P1 SHF.R.S32.HI R5, RZ, 0x1, R5 ;  /* 0x00000001ff059819 */ /* 0x000fca0000011405 */
[----:B------:R-:W-:Y:S02]  /*2b30*/  @!P1 IMAD.IADD R6, R10, 0x1, -R5 ;  /* 0x000000010a069824 */ /* 0x000fe400078e0a05 */
[----:B------:R-:W-:-:S03]  /*2b40*/  @!P1 IMAD R13, R5, 0x100000, R13 ;  /* 0x00100000050d9824 */ /* 0x000fc600078e020d */
[----:B------:R-:W-:Y:S01]  /*2b50*/  @!P1 LEA R7, R6, 0x3ff00000, 0x14 ;  /* 0x3ff0000006079811 */ /* 0x000fe200078ea0ff */
[----:B------:R-:W-:-:S06]  /*2b60*/  @!P1 IMAD.MOV.U32 R6, RZ, RZ, RZ ;  /* 0x000000ffff069224 */ /* 0x000fcc00078e00ff */
[----:B------:R-:W-:-:S11]  /*2b70*/  @!P1 DMUL R14, R12, R6 ;  /* 0x000000060c0e9228 */ /* 0x000fd60000000000 */
.L_x_11:
[----:B------:R-:W-:Y:S05]  /*2b80*/  BSYNC.RECONVERGENT B1 ;  /* 0x0000000000017941 */ /* 0x000fea0003800200 */
.L_x_10:
[----:B------:R-:W-:Y:S01]  /*2b90*/  DADD R42, R14, 1 ;  /* 0x3ff000000e2a7429 */ /* 0x000fe20000000000 */
[----:B------:R-:W0:Y:S01]  /*2ba0*/  LDC.64 R24, c[0x0][0x3b8] ;  /* 0x0000ee00ff187b82 */ /* 0x000e220000000a00 */
[----:B------:R-:W-:Y:S04]  /*2bb0*/  BSSY.RECONVERGENT B2, `(.L_x_12) ;  /* 0x0000011000027945 */ /* 0x000fe80003800200 */
[----:B------:R-:W1:Y:S04]  /*2bc0*/  MUFU.RCP64H R11, R43 ;  /* 0x0000002b000b7308 */ /* 0x000e680000001800 */
[----:B------:R-:W-:-:S04]  /*2bd0*/  IADD3 R10, PT, PT, R43, 0x300402, RZ ;  /* 0x003004022b0a7810 */ /* 0x000fc80007ffe0ff */
[----:B------:R-:W-:Y:S02]  /*2be0*/  FSETP.GEU.AND P0, PT, |R10|, 5.8789094863358348022e-39, PT ;  /* 0x004004020a00780b */ /* 0x000fe40003f0e200 */
[----:B-1----:R-:W-:-:S08]  /*2bf0*/  DFMA R6, -R42, R10, 1 ;  /* 0x3ff000002a06742b */ /* 0x002fd0000000010a */
[----:B------:R-:W-:-:S08]  /*2c00*/  DFMA R6, R6, R6, R6 ;  /* 0x000000060606722b */ /* 0x000fd00000000006 */
[----:B------:R-:W-:Y:S02]  /*2c10*/  DFMA R12, R10, R6, R10 ;  /* 0x000000060a0c722b */ /* 0x000fe4000000000a */
[----:B------:R-:W1:Y:S06]  /*2c20*/  LDC.64 R6, c[0x0][0x3d8] ;  /* 0x0000f600ff067b82 */ /* 0x000e6c0000000a00 */
[----:B------:R-:W-:-:S08]  /*2c30*/  DFMA R14, -R42, R12, 1 ;  /* 0x3ff000002a0e742b */ /* 0x000fd0000000010c */
[----:B------:R-:W-:Y:S01]  /*2c40*/  DFMA R10, R12, R14, R12 ;  /* 0x0000000e0c0a722b */ /* 0x000fe2000000000c */
[----:B0-----:R-:W-:Y:S10]  /*2c50*/  @P0 BRA `(.L_x_13) ;  /* 0x0000000000180947 */ /* 0x001ff40003800000 */
[----:B------:R-:W-:Y:S02]  /*2c60*/  LOP3.LUT R46, R43, 0x7fffffff, RZ, 0xc0, !PT ;  /* 0x7fffffff2b2e7812 */ /* 0x000fe400078ec0ff */
[----:B------:R-:W-:-:S03]  /*2c70*/  MOV R8, 0x2ca0 ;  /* 0x00002ca000087802 */ /* 0x000fc60000000f00 */
[----:B------:R-:W-:-:S07]  /*2c80*/  VIADD R46, R46, 0xfff00000 ;  /* 0xfff000002e2e7836 */ /* 0x000fce0000000000 */
[----:B-1----:R-:W-:Y:S05]  /*2c90*/  CALL.REL.NOINC `($__internal_0_$__cuda_sm20_dblrcp_rn_slowpath_v3) ;  /* 0x0000007400247944 */ /* 0x002fea0003c00000 */
[----:B------:R-:W-:Y:S02]  /*2ca0*/  IMAD.MOV.U32 R10, RZ, RZ, R44 ;  /* 0x000000ffff0a7224 */ /* 0x000fe400078e002c */
[----:B------:R-:W-:-:S07]  /*2cb0*/  IMAD.MOV.U32 R11, RZ, RZ, R45 ;  /* 0x000000ffff0b7224 */ /* 0x000fce00078e002d */
.L_x_13:
[----:B------:R-:W-:Y:S05]  /*2cc0*/  BSYNC.RECONVERGENT B2 ;  /* 0x0000000000027941 */ /* 0x000fea0003800200 */
.L_x_12:
[----:B------:R-:W2:Y:S04]  /*2cd0*/  LDG.E.64 R12, desc[UR24][R18.64+0x8] ;  /* 0x00000818120c7981 */ /* 0x000ea8000c1e1b00 */
[----:B------:R-:W3:Y:S01]  /*2ce0*/  LDG.E.64 R14, desc[UR24][R16.64+0x8] ;  /* 0x00000818100e7981 */ /* 0x000ee2000c1e1b00 */
[----:B------:R-:W-:Y:S01]  /*2cf0*/  UMOV UR4, 0xfefa39ef ;  /* 0xfefa39ef00047882 */ /* 0x000fe20000000000 */
[----:B------:R-:W-:Y:S01]  /*2d00*/  UMOV UR5, 0x3fe62e42 ;  /* 0x3fe62e4200057882 */ /* 0x000fe20000000000 */
[----:B------:R-:W-:Y:S01]  /*2d10*/  BSSY.RECONVERGENT B1, `(.L_x_14) ;  /* 0x000003c000017945 */ /* 0x000fe20003800200 */
[----:B------:R-:W2:Y:S02]  /*2d20*/  LDS.64 R20, [R9+0x8] ;  /* 0x0000080009147984 */ /* 0x000ea40000000a00 */
[----:B--2---:R-:W-:-:S08]  /*2d30*/  DADD R12, R12, R20 ;  /* 0x000000000c0c7229 */ /* 0x004fd00000000014 */
[----:B---3--:R-:W-:Y:S01]  /*2d40*/  DADD R14, R12, R14 ;  /* 0x000000000c0e7229 */ /* 0x008fe2000000000e */
[----:B------:R-:W-:Y:S01]  /*2d50*/  IMAD.MOV.U32 R12, RZ, RZ, 0x652b82fe ;  /* 0x652b82feff0c7424 */ /* 0x000fe200078e00ff */
[----:B------:R-:W-:-:S06]  /*2d60*/  MOV R13, 0x3ff71547 ;  /* 0x3ff71547000d7802 */ /* 0x000fcc0000000f00 */
[----:B------:R-:W-:Y:S02]  /*2d70*/  DADD R26, -RZ, -R14 ;  /* 0x00000000ff1a7229 */ /* 0x000fe4000000090e */
[----:B------:R-:W-:-:S08]  /*2d80*/  DFMA R12, R14, -R12, 6.75539944105574400000e+15 ;  /* 0x433800000e0c742b */ /* 0x000fd0000000080c */
[----:B------:R-:W-:Y:S01]  /*2d90*/  DADD R20, R12, -6.75539944105574400000e+15 ;  /* 0xc33800000c147429 */ /* 0x000fe20000000000 */
[----:B------:R-:W-:-:S07]  /*2da0*/  FSETP.GEU.AND P0, PT, |R27|, 4.1917929649353027344, PT ;  /* 0x4086232b1b00780b */ /* 0x000fce0003f0e200 */
        /* <DEDUP_REMOVED lines=35> */
[----:B------:R-:W-:Y:S02]  /*2fe0*/  IMAD R23, R12, 0x100000, R21 ;  /* 0x001000000c177824 */ /* 0x000fe400078e0215 */
        /* <DEDUP_REMOVED lines=8> */
[----:B------:R-:W-:-:S04]  /*3070*/  @!P1 SHF.R.S32.HI R5, RZ, 0x1, R5 ;  /* 0x00000001ff059819 */ /* 0x000fc80000011405 */
[----:B------:R-:W-:Y:S01]  /*3080*/  @!P1 IADD3 R12, PT, PT, R12, -R5, RZ ;  /* 0x800000050c0c9210 */ /* 0x000fe20007ffe0ff */
[----:B------:R-:W-:-:S03]  /*3090*/  @!P1 IMAD R21, R5, 0x100000, R21 ;  /* 0x0010000005159824 */ /* 0x000fc600078e0215 */
[----:B------:R-:W-:Y:S01]  /*30a0*/  @!P1 LEA R13, R12, 0x3ff00000, 0x14 ;  /* 0x3ff000000c0d9811 */ /* 0x000fe200078ea0ff */
[----:B------:R-:W-:-:S06]  /*30b0*/  @!P1 IMAD.MOV.U32 R12, RZ, RZ, RZ ;  /* 0x000000ffff0c9224 */ /* 0x000fcc00078e00ff */
[----:B------:R-:W-:-:S11]  /*30c0*/  @!P1 DMUL R22, R20, R12 ;  /* 0x0000000c14169228 */ /* 0x000fd60000000000 */
.L_x_15:
[----:B------:R-:W-:Y:S05]  /*30d0*/  BSYNC.RECONVERGENT B1 ;  /* 0x0000000000017941 */ /* 0x000fea0003800200 */
.L_x_14:
[----:B------:R-:W-:Y:S01]  /*30e0*/  DADD R42, R22, 1 ;  /* 0x3ff00000162a7429 */ /* 0x000fe20000000000 */
[----:B------:R0:W-:Y:S01]  /*30f0*/  STS.64 [R9], R10 ;  /* 0x0000000a09007388 */ /* 0x0001e20000000a00 */
[----:B------:R-:W-:Y:S04]  /*3100*/  BSSY.RECONVERGENT B2, `(.L_x_16) ;  /* 0x0000010000027945 */ /* 0x000fe80003800200 */
[----:B------:R-:W2:Y:S04]  /*3110*/  MUFU.RCP64H R13, R43 ;  /* 0x0000002b000d7308 */ /* 0x000ea80000001800 */
[----:B------:R-:W-:-:S05]  /*3120*/  VIADD R12, R43, 0x300402 ;  /* 0x003004022b0c7836 */ /* 0x000fca0000000000 */
[----:B------:R-:W-:Y:S01]  /*3130*/  FSETP.GEU.AND P0, PT, |R12|, 5.8789094863358348022e-39, PT ;  /* 0x004004020c00780b */ /* 0x000fe20003f0e200 */
[----:B--2---:R-:W-:-:S08]  /*3140*/  DFMA R14, -R42, R12, 1 ;  /* 0x3ff000002a0e742b */ /* 0x004fd0000000010c */
[----:B------:R-:W-:-:S08]  /*3150*/  DFMA R14, R14, R14, R14 ;  /* 0x0000000e0e0e722b */ /* 0x000fd0000000000e */
[----:B------:R-:W-:-:S08]  /*3160*/  DFMA R14, R12, R14, R12 ;  /* 0x0000000e0c0e722b */ /* 0x000fd0000000000c */
[----:B------:R-:W-:-:S08]  /*3170*/  DFMA R20, -R42, R14, 1 ;  /* 0x3ff000002a14742b */ /* 0x000fd0000000010e */
[----:B------:R-:W-:Y:S01]  /*3180*/  DFMA R12, R14, R20, R14 ;  /* 0x000000140e0c722b */ /* 0x000fe2000000000e */
[----:B0-----:R-:W-:Y:S10]  /*3190*/  @P0 BRA `(.L_x_17) ;  /* 0x0000000000180947 */ /* 0x001ff40003800000 */
[----:B------:R-:W-:Y:S02]  /*31a0*/  LOP3.LUT R46, R43, 0x7fffffff, RZ, 0xc0, !PT ;  /* 0x7fffffff2b2e7812 */ /* 0x000fe400078ec0ff */
[----:B------:R-:W-:Y:S02]  /*31b0*/  MOV R8, 0x31e0 ;  /* 0x000031e000087802 */ /* 0x000fe40000000f00 */
[----:B------:R-:W-:-:S07]  /*31c0*/  IADD3 R46, PT, PT, R46, -0x100000, RZ ;  /* 0xfff000002e2e7810 */ /* 0x000fce0007ffe0ff */
[----:B-1----:R-:W-:Y:S05]  /*31d0*/  CALL.REL.NOINC `($__internal_0_$__cuda_sm20_dblrcp_rn_slowpath_v3) ;  /* 0x0000006c00d47944 */ /* 0x002fea0003c00000 */
[----:B------:R-:W-:Y:S02]  /*31e0*/  IMAD.MOV.U32 R12, RZ, RZ, R44 ;  /* 0x000000ffff0c7224 */ /* 0x000fe400078e002c */
[----:B------:R-:W-:-:S07]  /*31f0*/  IMAD.MOV.U32 R13, RZ, RZ, R45 ;  /* 0x000000ffff0d7224 */ /* 0x000fce00078e002d */
.L_x_17:
[----:B------:R-:W-:Y:S05]  /*3200*/  BSYNC.RECONVERGENT B2 ;  /* 0x0000000000027941 */ /* 0x000fea0003800200 */
.L_x_16:
[----:B------:R-:W2:Y:S04]  /*3210*/  LDG.E.64 R20, desc[UR24][R18.64+0x10] ;  /* 0x0000101812147981 */ /* 0x000ea8000c1e1b00 */
[----:B------:R-:W3:Y:S01]  /*3220*/  LDG.E.64 R22, desc[UR24][R16.64+0x10] ;  /* 0x0000101810167981 */ /* 0x000ee2000c1e1b00 */
[----:B------:R-:W-:Y:S01]  /*3230*/  UMOV UR4, 0xfefa39ef ;  /* 0xfefa39ef00047882 */ /* 0x000fe20000000000 */
[----:B------:R-:W-:Y:S01]  /*3240*/  UMOV UR5, 0x3fe62e42 ;  /* 0x3fe62e4200057882 */ /* 0x000fe20000000000 */
[----:B------:R-:W-:Y:S01]  /*3250*/  BSSY.RECONVERGENT B1, `(.L_x_18) ;  /* 0x000003c000017945 */ /* 0x000fe20003800200 */
[----:B------:R-:W2:Y:S02]  /*3260*/  LDS.64 R14, [R9+0x10] ;  /* 0x00001000090e7984 */ /* 0x000ea40000000a00 */
[----:B--2---:R-:W-:Y:S01]  /*3270*/  DADD R14, R14, R20 ;  /* 0x000000000e0e7229 */ /* 0x004fe20000000014 */
[----:B------:R-:W-:Y:S01]  /*3280*/  IMAD.MOV.U32 R20, RZ, RZ, 0x652b82fe ;  /* 0x652b82feff147424 */ /* 0x000fe200078e00ff */
[----:B------:R-:W-:-:S06]  /*3290*/  MOV R21, 0x3ff71547 ;  /* 0x3ff7154700157802 */ /* 0x000fcc0000000f00 */
        /* <DEDUP_REMOVED lines=40> */
[----:B------:R-:W-:Y:S01]  /*3520*/  IMAD R23, R20, 0x100000, R27 ;  /* 0x0010000014177824 */ /* 0x000fe200078e021b */
[----:B------:R-:W-:Y:S01]  /*3530*/  MOV R22, R26 ;  /* 0x0000001a00167202 */ /* 0x000fe20000000f00 */
        /* <DEDUP_REMOVED lines=13> */
.L_x_19:
[----:B------:R-:W-:Y:S05]  /*3610*/  BSYNC.RECONVERGENT B1 ;  /* 0x0000000000017941 */ /* 0x000fea0003800200 */
.L_x_18:
[----:B------:R-:W-:Y:S01]  /*3620*/  DADD R42, R22, 1 ;  /* 0x3ff00000162a7429 */ /* 0x000fe20000000000 */
[----:B------:R0:W-:Y:S01]  /*3630*/  STS.64 [R9+0x8], R12 ;  /* 0x0000080c09007388 */ /* 0x0001e20000000a00 */
[----:B------:R-:W-:Y:S04]  /*3640*/  BSSY.RECONVERGENT B2, `(.L_x_20) ;  /* 0x0000010000027945 */ /* 0x000fe80003800200 */
[----:B------:R-:W2:Y:S04]  /*3650*/  MUFU.RCP64H R15, R43 ;  /* 0x0000002b000f7308 */ /* 0x000ea80000001800 */
[----:B------:R-:W-:-:S04]  /*3660*/  IADD3 R14, PT, PT, R43, 0x300402, RZ ;  /* 0x003004022b0e7810 */ /* 0x000fc80007ffe0ff */
[----:B------:R-:W-:Y:S02]  /*3670*/  FSETP.GEU.AND P0, PT, |R14|, 5.8789094863358348022e-39, PT ;  /* 0x004004020e00780b */ /* 0x000fe40003f0e200 */
[----:B--2---:R-:W-:-:S08]  /*3680*/  DFMA R20, -R42, R14, 1 ;  /* 0x3ff000002a14742b */ /* 0x004fd0000000010e */
[----:B------:R-:W-:-:S08]  /*3690*/  DFMA R20, R20, R20, R20 ;  /* 0x000000141414722b */ /* 0x000fd00000000014 */
[----:B------:R-:W-:-:S08]  /*36a0*/  DFMA R20, R14, R20, R14 ;  /* 0x000000140e14722b */ /* 0x000fd0000000000e */
        /* <DEDUP_REMOVED lines=9> */
.L_x_21:
[----:B------:R-:W-:Y:S05]  /*3740*/  BSYNC.RECONVERGENT B2 ;  /* 0x0000000000027941 */ /* 0x000fea0003800200 */
.L_x_20:
[----:B------:R-:W2:Y:S04]  /*3750*/  LDG.E.64 R18, desc[UR24][R18.64+0x18] ;  /* 0x0000181812127981 */ /* 0x000ea8000c1e1b00 */
[----:B------:R-:W3:Y:S01]  /*3760*/  LDG.E.64 R16, desc[UR24][R16.64+0x18] ;  /* 0x0000181810107981 */ /* 0x000ee2000c1e1b00 */
[----:B------:R-:W-:Y:S01]  /*3770*/  MOV R20, 0x652b82fe ;  /* 0x652b82fe00147802 */ /* 0x000fe20000000f00 */
[----:B------:R-:W-:Y:S01]  /*3780*/  IMAD.MOV.U32 R21, RZ, RZ, 0x3ff71547 ;  /* 0x3ff71547ff157424 */ /* 0x000fe200078e00ff */
[----:B------:R-:W-:Y:S01]  /*3790*/  UMOV UR4, 0xfefa39ef ;  /* 0xfefa39ef00047882 */ /* 0x000fe20000000000 */
[----:B------:R-:W2:Y:S01]  /*37a0*/  LDS.64 R22, [R9+0x18] ;  /* 0x0000180009167984 */ /* 0x000ea20000000a00 */
[----:B------:R-:W-:Y:S01]  /*37b0*/  UMOV UR5, 0x3fe62e42 ;  /* 0x3fe62e4200057882 */ /* 0x000fe20000000000 */
[----:B------:R-:W-:Y:S01]  /*37c0*/  BSSY.RECONVERGENT B1, `(.L_x_22) ;  /* 0x000003a000017945 */ /* 0x000fe20003800200 */
[----:B--2---:R-:W-:-:S08]  /*37d0*/  DADD R22, R18, R22 ;  /* 0x0000000012167229 */ /* 0x004fd00000000016 */
[----:B---3--:R-:W-:Y:S01]  /*37e0*/  DADD R22, R22, R16 ;  /* 0x0000000016167229 */ /* 0x008fe20000000010 */
[----:B------:R-:W-:Y:S02]  /*37f0*/  IMAD.MOV.U32 R16, RZ, RZ, -0x35dec16 ;  /* 0xfca213eaff107424 */ /* 0x000fe400078e00ff */
[----:B------:R-:W-:-:S05]  /*3800*/  IMAD.MOV.U32 R17, RZ, RZ, 0x3e928af3 ;  /* 0x3e928af3ff117424 */ /* 0x000fca00078e00ff */
[----:B------:R-:W-:Y:S02]  /*3810*/  DFMA R20, R22, -R20, 6.75539944105574400000e+15 ;  /* 0x433800001614742b */ /* 0x000fe40000000814 */
[----:B------:R-:W-:-:S06]  /*3820*/  DADD R18, -RZ, -R22 ;  /* 0x00000000ff127229 */ /* 0x000fcc0000000916 */
[----:B------:R-:W-:-:S04]  /*3830*/  DADD R26, R20, -6.75539944105574400000e+15 ;  /* 0xc3380000141a7429 */ /* 0x000fc80000000000 */
[----:B------:R-:W-:-:S04]  /*3840*/  MOV R5, R19 ;  /* 0x0000001300057202 */ /* 0x000fc80000000f00 */
[----:B------:R-:W-:Y:S01]  /*3850*/  DFMA R28, R26, -UR4, -R22 ;  /* 0x800000041a1c7c2b */ /* 0x000fe20008000816 */
[----:B------:R-:W-:Y:S01]  /*3860*/  UMOV UR4, 0x3b39803f ;  /* 0x3b39803f00047882 */ /* 0x000fe20000000000 */
[----:B------:R-:W-:Y:S01]  /*3870*/  UMOV UR5, 0x3c7abc9e ;  /* 0x3c7abc9e00057882 */ /* 0x000fe20000000000 */
[----:B------:R-:W-:-:S05]  /*3880*/  FSETP.GEU.AND P0, PT, |R5|, 4.1917929649353027344, PT ;  /* 0x4086232b0500780b */ /* 0x000fca0003f0e200 */
[----:B------:R-:W-:Y:S01]  /*3890*/  DFMA R28, R26, -UR4, R28 ;  /* 0x800000041a1c7c2b */ /* 0x000fe2000800001c */
[----:B------:R-:W-:Y:S01]  /*38a0*/  UMOV UR4, 0x69ce2bdf ;  /* 0x69ce2bdf00047882 */ /* 0x000fe20000000000 */
[----:B------:R-:W-:-:S06]  /*38b0*/  UMOV UR5, 0x3e5ade15 ;  /* 0x3e5ade1500057882 */ /* 0x000fcc0000000000 */
        /* <DEDUP_REMOVED lines=37> */
[----:B------:R-:W-:Y:S01]  /*3b10*/  @!P1 LEA R17, R5, R17, 0x14 ;  /* 0x0000001105119211 */ /* 0x000fe200078ea0ff */
[----:B------:R-:W-:-:S05]  /*3b20*/  @!P1 IMAD.IADD R20, R20, 0x1, -R5 ;  /* 0x0000000114149824 */ /* 0x000fca00078e0a05 */
[----:B------:R-:W-:Y:S01]  /*3b30*/  @!P1 LEA R21, R20, 0x3ff00000, 0x14 ;  /* 0x3ff0000014159811 */ /* 0x000fe200078ea0ff */
[----:B------:R-:W-:-:S06]  /*3b40*/  @!P1 IMAD.MOV.U32 R20, RZ, RZ, RZ ;  /* 0x000000ffff149224 */ /* 0x000fcc00078e00ff */
[----:B------:R-:W-:-:S11]  /*3b50*/  @!P1 DMUL R18, R16, R20 ;  /* 0x0000001410129228 */ /* 0x000fd60000000000 */
.L_x_23:
[----:B------:R-:W-:Y:S05]  /*3b60*/  BSYNC.RECONVERGENT B1 ;  /* 0x0000000000017941 */ /* 0x000fea0003800200 */
.L_x_22:
[----:B------:R-:W-:Y:S01]  /*3b70*/  DADD R42, R18, 1 ;  /* 0x3ff00000122a7429 */ /* 0x000fe20000000000 */
[----:B------:R0:W-:Y:S01]  /*3b80*/  STS.64 [R9+0x10], R14 ;  /* 0x0000100e09007388 */ /* 0x0001e20000000a00 */
        /* <DEDUP_REMOVED lines=14> */
[----:B------:R-:W-:Y:S01]  /*3c70*/  MOV R16, R44 ;  /* 0x0000002c00107202 */ /* 0x000fe20000000f00 */
[----:B------:R-:W-:-:S07]  /*3c80*/  IMAD.MOV.U32 R17, RZ, RZ, R45 ;  /* 0x000000ffff117224 */ /* 0x000fce00078e002d */
.L_x_25:
[----:B------:R-:W-:Y:S05]  /*3c90*/  BSYNC.RECONVERGENT B2 ;  /* 0x0000000000027941 */ /* 0x000fea0003800200 */
.L_x_24:
[----:B-1----:R-:W-:-:S05]  /*3ca0*/  IMAD.WIDE.U32 R6, R40, 0x8, R6 ;  /* 0x0000000828067825 */ /* 0x002fca00078e0006 */
[----:B------:R-:W2:Y:S01]  /*3cb0*/  LDG.E.64 R20, desc[UR24][R6.64] ;  /* 0x0000001806147981 */ /* 0x000ea2000c1e1b00 */
[----:B------:R-:W-:-:S05]  /*3cc0*/  IMAD.WIDE.U32 R24, R40, 0x8, R24 ;  /* 0x0000000828187825 */ /* 0x000fca00078e0018 */
[----:B------:R-:W3:Y:S01]  /*3cd0*/  LDG.E.64 R22, desc[UR24][R24.64] ;  /* 0x0000001818167981 */ /* 0x000ee2000c1e1b00 */
[----:B------:R-:W0:Y:S01]  /*3ce0*/  S2UR UR5, SR_CgaCtaId ;  /* 0x00000000000579c3 */ /* 0x000e220000008800 */
[----:B------:R-:W-:Y:S01]  /*3cf0*/  UMOV UR4, 0x400 ;  /* 0x0000040000047882 */ /* 0x000fe20000000000 */
[----:B------:R-:W-:Y:S01]  /*3d00*/  MOV R8, 0xfca213ea ;  /* 0xfca213ea00087802 */ /* 0x000fe20000000f00 */
[----:B------:R-:W-:Y:S01]  /*3d10*/  UIADD3 UR4, UPT, UPT, UR4, 0x17e0, URZ ;  /* 0x000017e004047890 */ /* 0x000fe2000fffe0ff */
[----:B------:R1:W-:Y:S01]  /*3d20*/  STS.64 [R9+0x18], R16 ;  /* 0x0000181009007388 */ /* 0x0003e20000000a00 */
[----:B------:R-:W-:Y:S01]  /*3d30*/  BSSY.RECONVERGENT B1, `(.L_x_26) ;  /* 0x000003f000017945 */ /* 0x000fe20003800200 */
[----:B-1----:R-:W-:Y:S01]  /*3d40*/  IMAD.MOV.U32 R9, RZ, RZ, 0x3e928af3 ;  /* 0x3e928af3ff097424 */ /* 0x002fe200078e00ff */
        /* <DEDUP_REMOVED lines=9> */
[----:B------:R-:W-:-:S08]  /*3de0*/  DFMA R20, R18, -R20, 6.75539944105574400000e+15 ;  /* 0x433800001214742b */ /* 0x000fd00000000814 */
[----:B------:R-:W-:-:S08]  /*3df0*/  DADD R22, R20, -6.75539944105574400000e+15 ;  /* 0xc338000014167429 */ /* 0x000fd00000000000 */
[----:B------:R-:W-:Y:S01]  /*3e00*/  DFMA R26, R22, -UR4, -R18 ;  /* 0x80000004161a7c2b */ /* 0x000fe20008000812 */
[----:B------:R-:W-:Y:S01]  /*3e10*/  UMOV UR4, 0x3b39803f ;  /* 0x3b39803f00047882 */ /* 0x000fe20000000000 */
[----:B------:R-:W-:-:S06]  /*3e20*/  UMOV UR5, 0x3c7abc9e ;  /* 0x3c7abc9e00057882 */ /* 0x000fcc0000000000 */
[----:B------:R-:W-:Y:S01]  /*3e30*/  DFMA R22, R22, -UR4, R26 ;  /* 0x8000000416167c2b */ /* 0x000fe2000800001a */
[----:B------:R-:W-:Y:S01]  /*3e40*/  UMOV UR4, 0x69ce2bdf ;  /* 0x69ce2bdf00047882 */ /* 0x000fe20000000000 */
[----:B------:R-:W-:Y:S01]  /*3e50*/  UMOV UR5, 0x3e5ade15 ;  /* 0x3e5ade1500057882 */ /* 0x000fe20000000000 */
[----:B------:R-:W-:-:S05]  /*3e60*/  DADD R26, -RZ, -R18 ;  /* 0x00000000ff1a7229 */ /* 0x000fca0000000912 */
[----:B------:R-:W-:Y:S01]  /*3e70*/  DFMA R8, R22, UR4, R8 ;  /* 0x0000000416087c2b */ /* 0x000fe20008000008 */
[----:B------:R-:W-:Y:S01]  /*3e80*/  UMOV UR4, 0x62401315 ;  /* 0x6240131500047882 */ /* 0x000fe20000000000 */
[----:B------:R-:W-:-:S03]  /*3e90*/  UMOV UR5, 0x3ec71dee ;  /* 0x3ec71dee00057882 */ /* 0x000fc60000000000 */
[----:B------:R-:W-:-:S03]  /*3ea0*/  FSETP.GEU.AND P0, PT, |R27|, 4.1917929649353027344, PT ;  /* 0x4086232b1b00780b */ /* 0x000fc60003f0e200 */
        /* <DEDUP_REMOVED lines=39> */
.L_x_27:
[----:B------:R-:W-:Y:S05]  /*4120*/  BSYNC.RECONVERGENT B1 ;  /* 0x0000000000017941 */ /* 0x000fea0003800200 */
.L_x_26:
[----:B------:R-:W-:Y:S01]  /*4130*/  DADD R42, R22, 1 ;  /* 0x3ff00000162a7429 */ /* 0x000fe20000000000 */
[----:B------:R-:W-:Y:S05]  /*4140*/  BSSY.RECONVERGENT B2, `(.L_x_28) ;  /* 0x0000010000027945 */ /* 0x000fea0003800200 */
[----:B------:R-:W0:Y:S04]  /*4150*/  MUFU.RCP64H R9, R43 ;  /* 0x0000002b00097308 */ /* 0x000e280000001800 */
[----:B------:R-:W-:-:S05]  /*4160*/  VIADD R8, R43, 0x300402 ;  /* 0x003004022b087836 */ /* 0x000fca0000000000 */
[----:B------:R-:W-:Y:S01]  /*4170*/  FSETP.GEU.AND P0, PT, |R8|, 5.8789094863358348022e-39, PT ;  /* 0x004004020800780b */ /* 0x000fe20003f0e200 */
[----:B0-----:R-:W-:-:S08]  /*4180*/  DFMA R18, -R42, R8, 1 ;  /* 0x3ff000002a12742b */ /* 0x001fd00000000108 */
[----:B------:R-:W-:-:S08]  /*4190*/  DFMA R18, R18, R18, R18 ;  /* 0x000000121212722b */ /* 0x000fd00000000012 */
[----:B------:R-:W-:-:S08]  /*41a0*/  DFMA R18, R8, R18, R8 ;  /* 0x000000120812722b */ /* 0x000fd00000000008 */
[----:B------:R-:W-:-:S08]  /*41b0*/  DFMA R20, -R42, R18, 1 ;  /* 0x3ff000002a14742b */ /* 0x000fd00000000112 */
[----:B------:R-:W-:Y:S01]  /*41c0*/  DFMA R18, R18, R20, R18 ;  /* 0x000000141212722b */ /* 0x000fe20000000012 */
[----:B------:R-:W-:Y:S10]  /*41d0*/  @P0 BRA `(.L_x_29) ;  /* 0x0000000000180947 */ /* 0x000ff40003800000 */
[----:B------:R-:W-:Y:S02]  /*41e0*/  LOP3.LUT R46, R43, 0x7fffffff, RZ, 0xc0, !PT ;  /* 0x7fffffff2b2e7812 */ /* 0x000fe400078ec0ff */
[----:B------:R-:W-:Y:S02]  /*41f0*/  MOV R8, 0x4220 ;  /* 0x0000422000087802 */ /* 0x000fe40000000f00 */
[----:B------:R-:W-:-:S07]  /*4200*/  IADD3 R46, PT, PT, R46, -0x100000, RZ ;  /* 0xfff000002e2e7810 */ /* 0x000fce0007ffe0ff */
[----:B------:R-:W-:Y:S05]  /*4210*/  CALL.REL.NOINC `($__internal_0_$__cuda_sm20_dblrcp_rn_slowpath_v3) ;  /* 0x0000005c00c47944 */ /* 0x000fea0003c00000 */
[----:B------:R-:W-:Y:S02]  /*4220*/  IMAD.MOV.U32 R18, RZ, RZ, R44 ;  /* 0x000000ffff127224 */ /* 0x000fe400078e002c */
[----:B------:R-:W-:-:S07]  /*4230*/  IMAD.MOV.U32 R19, RZ, RZ, R45 ;  /* 0x000000ffff137224 */ /* 0x000fce00078e002d */
.L_x_29:
[----:B------:R-:W-:Y:S05]  /*4240*/  BSYNC.RECONVERGENT B2 ;  /* 0x0000000000027941 */ /* 0x000fea0003800200 */
.L_x_28:
        /* <DEDUP_REMOVED lines=64> */
.L_x_31:
[----:B------:R-:W-:Y:S05]  /*4650*/  BSYNC.RECONVERGENT B1 ;  /* 0x0000000000017941 */ /* 0x000fea0003800200 */
.L_x_30:
[----:B------:R-:W-:Y:S01]  /*4660*/  DADD R42, R22, 1 ;  /* 0x3ff00000162a7429 */ /* 0x000fe20000000000 */
[----:B------:R0:W-:Y:S01]  /*4670*/  STS.64 [R5], R18 ;  /* 0x0000001205007388 */ /* 0x0001e20000000a00 */
[----:B------:R-:W-:Y:S04]  /*4680*/  BSSY.RECONVERGENT B2, `(.L_x_32) ;  /* 0x0000010000027945 */ /* 0x000fe80003800200 */
[----:B------:R-:W1:Y:S04]  /*4690*/  MUFU.RCP64H R9, R43 ;  /* 0x0000002b00097308 */ /* 0x000e680000001800 */
[----:B------:R-:W-:-:S04]  /*46a0*/  IADD3 R8, PT, PT, R43, 0x300402, RZ ;  /* 0x003004022b087810 */ /* 0x000fc80007ffe0ff */
[----:B------:R-:W-:Y:S02]  /*46b0*/  FSETP.GEU.AND P0, PT, |R8|, 5.8789094863358348022e-39, PT ;  /* 0x004004020800780b */ /* 0x000fe40003f0e200 */
[----:B-1----:R-:W-:-:S08]  /*46c0*/  DFMA R20, -R42, R8, 1 ;  /* 0x3ff000002a14742b */ /* 0x002fd00000000108 */
        /* <DEDUP_REMOVED lines=8> */
[----:B------:R-:W-:Y:S05]  /*4750*/  CALL.REL.NOINC `($__internal_0_$__cuda_sm20_dblrcp_rn_slowpath_v3) ;  /* 0x0000005800747944 */ /* 0x000fea0003c00000 */
[----:B------:R-:W-:Y:S02]  /*4760*/  IMAD.MOV.U32 R20, RZ, RZ, R44 ;  /* 0x000000ffff147224 */ /* 0x000fe400078e002c */
[----:B------:R-:W-:-:S07]  /*4770*/  IMAD.MOV.U32 R21, RZ, RZ, R45 ;  /* 0x000000ffff157224 */ /* 0x000fce00078e002d */
.L_x_33:
[----:B------:R-:W-:Y:S05]  /*4780*/  BSYNC.RECONVERGENT B2 ;  /* 0x0000000000027941 */ /* 0x000fea0003800200 */
.L_x_32:
[----:B------:R-:W2:Y:S04]  /*4790*/  LDG.E.64 R22, desc[UR24][R6.64+0x10] ;  /* 0x0000101806167981 */ /* 0x000ea8000c1e1b00 */
[----:B------:R-:W3:Y:S01]  /*47a0*/  LDG.E.64 R26, desc[UR24][R24.64+0x10] ;  /* 0x00001018181a7981 */ /* 0x000ee2000c1e1b00 */
[----:B------:R-:W-:Y:S01]  /*47b0*/  UMOV UR4, 0xfefa39ef ;  /* 0xfefa39ef00047882 */ /* 0x000fe20000000000 */
[----:B------:R-:W-:Y:S01]  /*47c0*/  UMOV UR5, 0x3fe62e42 ;  /* 0x3fe62e4200057882 */ /* 0x000fe20000000000 */
[----:B------:R-:W-:Y:S01]  /*47d0*/  BSSY.RECONVERGENT B1, `(.L_x_34) ;  /* 0x000003c000017945 */ /* 0x000fe20003800200 */
[----:B------:R-:W2:Y:S02]  /*47e0*/  LDS.64 R8, [R5+0x10] ;  /* 0x0000100005087984 */ /* 0x000ea40000000a00 */
[----:B--2---:R-:W-:Y:S01]  /*47f0*/  DADD R8, R8, R22 ;  /* 0x0000000008087229 */ /* 0x004fe20000000016 */
[----:B------:R-:W-:Y:S01]  /*4800*/  MOV R22, 0x652b82fe ;  /* 0x652b82fe00167802 */ /* 0x000fe20000000f00 */
[----:B------:R-:W-:-:S06]  /*4810*/  IMAD.MOV.U32 R23, RZ, RZ, 0x3ff71547 ;  /* 0x3ff71547ff177424 */ /* 0x000fcc00078e00ff */
        /* <DEDUP_REMOVED lines=52> */
[----:B------:R-:W-:Y:S02]  /*4b60*/  @!P1 LEA R9, R8, 0x3ff00000, 0x14 ;  /* 0x3ff0000008099811 */ /* 0x000fe400078ea0ff */
[----:B------:R-:W-:-:S06]  /*4b70*/  @!P1 MOV R8, RZ ;  /* 0x000000ff00089202 */ /* 0x000fcc0000000f00 */
[----:B------:R-:W-:-:S11]  /*4b80*/  @!P1 DMUL R26, R28, R8 ;  /* 0x000000081c1a9228 */ /* 0x000fd60000000000 */
.L_x_35:
[----:B------:R-:W-:Y:S05]  /*4b90*/  BSYNC.RECONVERGENT B1 ;  /* 0x0000000000017941 */ /* 0x000fea0003800200 */
.L_x_34:
[----:B------:R-:W-:Y:S01]  /*4ba0*/  DADD R42, R26, 1 ;  /* 0x3ff000001a2a7429 */ /* 0x000fe20000000000 */
[----:B------:R0:W-:Y:S01]  /*4bb0*/  STS.64 [R5+0x8], R20 ;  /* 0x0000081405007388 */ /* 0x0001e20000000a00 */
[----:B------:R-:W-:Y:S04]  /*4bc0*/  BSSY.RECONVERGENT B2, `(.L_x_36) ;  /* 0x0000010000027945 */ /* 0x000fe80003800200 */
[----:B------:R-:W1:Y:S04]  /*4bd0*/  MUFU.RCP64H R9, R43 ;  /* 0x0000002b00097308 */ /* 0x000e680000001800 */
[----:B------:R-:W-:-:S05]  /*4be0*/  VIADD R8, R43, 0x300402 ;  /* 0x003004022b087836 */ /* 0x000fca0000000000 */
[----:B------:R-:W-:Y:S01]  /*4bf0*/  FSETP.GEU.AND P0, PT, |R8|, 5.8789094863358348022e-39, PT ;  /* 0x004004020800780b */ /* 0x000fe20003f0e200 */
        /* <DEDUP_REMOVED lines=10> */
[----:B------:R-:W-:Y:S01]  /*4ca0*/  IMAD.MOV.U32 R22, RZ, RZ, R44 ;  /* 0x000000ffff167224 */ /* 0x000fe200078e002c */
[----:B------:R-:W-:-:S07]  /*4cb0*/  MOV R23, R45 ;  /* 0x0000002d00177202 */ /* 0x000fce0000000f00 */
.L_x_37:
[----:B------:R-:W-:Y:S05]  /*4cc0*/  BSYNC.RECONVERGENT B2 ;  /* 0x0000000000027941 */ /* 0x000fea0003800200 */
.L_x_36:
[----:B------:R-:W2:Y:S04]  /*4cd0*/  LDG.E.64 R6, desc[UR24][R6.64+0x18] ;  /* 0x0000181806067981 */ /* 0x000ea8000c1e1b00 */
[----:B------:R-:W3:Y:S01]  /*4ce0*/  LDG.E.64 R24, desc[UR24][R24.64+0x18] ;  /* 0x0000181818187981 */ /* 0x000ee2000c1e1b00 */
[----:B------:R-:W-:Y:S01]  /*4cf0*/  IMAD.MOV.U32 R26, RZ, RZ, 0x652b82fe ;  /* 0x652b82feff1a7424 */ /* 0x000fe200078e00ff */
[----:B------:R-:W-:Y:S01]  /*4d00*/  UMOV UR4, 0xfefa39ef ;  /* 0xfefa39ef00047882 */ /* 0x000fe20000000000 */
[----:B------:R-:W-:Y:S01]  /*4d10*/  IMAD.MOV.U32 R27, RZ, RZ, 0x3ff71547 ;  /* 0x3ff71547ff1b7424 */ /* 0x000fe200078e00ff */
[----:B------:R-:W2:Y:S01]  /*4d20*/  LDS.64 R8, [R5+0x18] ;  /* 0x0000180005087984 */ /* 0x000ea20000000a00 */
[----:B------:R-:W-:Y:S01]  /*4d30*/  UMOV UR5, 0x3fe62e42 ;  /* 0x3fe62e4200057882 */ /* 0x000fe20000000000 */
[----:B------:R-:W-:Y:S01]  /*4d40*/  BSSY.RECONVERGENT B1, `(.L_x_38) ;  /* 0x0000039000017945 */ /* 0x000fe20003800200 */
[----:B--2---:R-:W-:-:S08]  /*4d50*/  DADD R8, R6, R8 ;  /* 0x0000000006087229 */ /* 0x004fd00000000008 */
[----:B---3--:R-:W-:Y:S01]  /*4d60*/  DADD R8, R8, R24 ;  /* 0x0000000008087229 */ /* 0x008fe20000000018 */
[----:B------:R-:W-:Y:S01]  /*4d70*/  IMAD.MOV.U32 R24, RZ, RZ, -0x35dec16 ;  /* 0xfca213eaff187424 */ /* 0x000fe200078e00ff */
[----:B------:R-:W-:-:S06]  /*4d80*/  MOV R25, 0x3e928af3 ;  /* 0x3e928af300197802 */ /* 0x000fcc0000000f00 */
        /* <DEDUP_REMOVED lines=44> */
[----:B------:R-:W-:-:S04]  /*5050*/  @!P1 LEA.HI R6, R26, R26, RZ, 0x1 ;  /* 0x0000001a1a069211 */ /* 0x000fc800078f08ff */
[----:B------:R-:W-:Y:S02]  /*5060*/  @!P1 SHF.R.S32.HI R9, RZ, 0x1, R6 ;  /* 0x00000001ff099819 */ /* 0x000fe40000011406 */
[----:B------:R-:W-:Y:S02]  /*5070*/  FSEL R6, R28, RZ, !P0 ;  /* 0x000000ff1c067208 */ /* 0x000fe40004000000 */
[----:B------:R-:W-:Y:S01]  /*5080*/  @!P1 LEA R25, R9, R25, 0x14 ;  /* 0x0000001909199211 */ /* 0x000fe200078ea0ff */
[----:B------:R-:W-:-:S05]  /*5090*/  @!P1 IMAD.IADD R8, R26, 0x1, -R9 ;  /* 0x000000011a089824 */ /* 0x000fca00078e0a09 */
[----:B------:R-:W-:Y:S01]  /*50a0*/  @!P1 LEA R9, R8, 0x3ff00000, 0x14 ;  /* 0x3ff0000008099811 */ /* 0x000fe200078ea0ff */
[----:B------:R-:W-:-:S06]  /*50b0*/  @!P1 IMAD.MOV.U32 R8, RZ, RZ, RZ ;  /* 0x000000ffff089224 */ /* 0x000fcc00078e00ff */
[----:B------:R-:W-:-:S11]  /*50c0*/  @!P1 DMUL R6, R24, R8 ;  /* 0x0000000818069228 */ /* 0x000fd60000000000 */
.L_x_39:
[----:B------:R-:W-:Y:S05]  /*50d0*/  BSYNC.RECONVERGENT B1 ;  /* 0x0000000000017941 */ /* 0x000fea0003800200 */
.L_x_38:
        /* <DEDUP_REMOVED lines=16> */
[----:B------:R-:W-:Y:S01]  /*51e0*/  MOV R24, R44 ;  /* 0x0000002c00187202 */ /* 0x000fe20000000f00 */
[----:B------:R-:W-:-:S07]  /*51f0*/  IMAD.MOV.U32 R25, RZ, RZ, R45 ;  /* 0x000000ffff197224 */ /* 0x000fce00078e002d */
.L_x_41:
[----:B------:R-:W-:Y:S05]  /*5200*/  BSYNC.RECONVERGENT B2 ;  /* 0x0000000000027941 */ /* 0x000fea0003800200 */
.L_x_40:
[----:B------:R-:W0:Y:S08]  /*5210*/  LDC.64 R6, c[0x0][0x3e0] ;  /* 0x0000f800ff067b82 */ /* 0x000e300000000a00 */
[----:B------:R-:W1:Y:S01]  /*5220*/  LDC.64 R32, c[0x0][0x3c0] ;  /* 0x0000f000ff207b82 */ /* 0x000e620000000a00 */
[----:B------:R-:W2:Y:S01]  /*5230*/  S2R R9, SR_CgaCtaId ;  /* 0x0000000000097919 */ /* 0x000ea20000008800 */
[----:B------:R-:W-:Y:S01]  /*5240*/  MOV R8, 0x400 ;  /* 0x0000040000087802 */ /* 0x000fe20000000f00 */
[----:B------:R-:W-:Y:S05]  /*5250*/  STS.64 [R5+0x18], R24 ;  /* 0x0000181805007388 */ /* 0x000fea0000000a00 */
[----:B------:R-:W3:Y:S01]  /*5260*/  LDC.64 R38, c[0x0][0x3e8] ;  /* 0x0000fa00ff267b82 */ /* 0x000ee20000000a00 */
[----:B0-----:R-:W-:-:S07]  /*5270*/  IMAD.WIDE.U32 R6, R40, 0x8, R6 ;  /* 0x0000000828067825 */ /* 0x001fce00078e0006 */
[----:B------:R-:W0:Y:S01]  /*5280*/  LDC.64 R36, c[0x0][0x3c8] ;  /* 0x0000f200ff247b82 */ /* 0x000e220000000a00 */
[----:B------:R-:W4:Y:S01]  /*5290*/  LDG.E.64 R28, desc[UR24][R6.64] ;  /* 0x00000018061c7981 */ /* 0x000f22000c1e1b00 */
[----:B-1----:R-:W-:-:S05]  /*52a0*/  IMAD.WIDE.U32 R32, R40, 0x8, R32 ;  /* 0x0000000828207825 */ /* 0x002fca00078e0020 */
[----:B------:R-:W5:Y:S01]  /*52b0*/  LDG.E.64 R48, desc[UR24][R32.64] ;  /* 0x0000001820307981 */ /* 0x000f62000c1e1b00 */
[----:B------:R-:W-:Y:S01]  /*52c0*/  VIADD R26, R8, 0x2fc0 ;  /* 0x00002fc0081a7836 */ /* 0x000fe20000000000 */
[----:B------:R-:W-:Y:S01]  /*52d0*/  MOV R42, 0x24dd2f1a ;  /* 0x24dd2f1a002a7802 */ /* 0x000fe20000000f00 */
[----:B------:R-:W-:Y:S01]  /*52e0*/  IMAD.MOV.U32 R43, RZ, RZ, 0x3fe4f922 ;  /* 0x3fe4f922ff2b7424 */ /* 0x000fe200078e00ff */
[----:B------:R-:W-:Y:S02]  /*52f0*/  BSSY.RECONVERGENT B1, `(.L_x_42) ;  /* 0x0000066000017945 */ /* 0x000fe40003800200 */
[----:B--2---:R-:W-:-:S05]  /*5300*/  LEA R35, R9, R26, 0x18 ;  /* 0x0000001a09237211 */ /* 0x004fca00078ec0ff */
[----:B------:R-:W-:-:S05]  /*5310*/  IMAD R35, R4, 0x20, R35 ;  /* 0x0000002004237824 */ /* 0x000fca00078e0223 */
[----:B------:R-:W4:Y:S02]  /*5320*/  LDS.64 R26, [R35] ;  /* 0x00000000231a7984 */ /* 0x000f240000000a00 */
[----:B----4-:R-:W-:-:S08]  /*5330*/  DADD R26, R26, R28 ;  /* 0x000000001a1a7229 */ /* 0x010fd0000000001c */
[----:B-----5:R-:W-:-:S10]  /*5340*/  DADD R48, R26, R48 ;  /* 0x000000001a307229 */ /* 0x020fd40000000030 */
[----:B------:R-:W-:Y:S01]  /*5350*/  LOP3.LUT R27, R49, 0x7fffffff, RZ, 0xc0, !PT ;  /* 0x7fffffff311b7812 */ /* 0x000fe200078ec0ff */
[----:B------:R-:W-:-:S06]  /*5360*/  IMAD.MOV.U32 R26, RZ, RZ, R48 ;  /* 0x000000ffff1a7224 */ /* 0x000fcc00078e0030 */
[----:B------:R-:W-:-:S14]  /*5370*/  DSETP.GE.AND P0, PT, R26, R42, PT ;  /* 0x0000002a1a00722a */ /* 0x000fdc0003f06000 */
[----:B0--3--:R-:W-:Y:S05]  /*5380*/  @!P0 BRA `(.L_x_43) ;  /* 0x0000000000e48947 */ /* 0x009fea0003800000 */
[----:B------:R-:W-:Y:S01]  /*5390*/  DADD R30, R26, R26 ;  /* 0x000000001a1e7229 */ /* 0x000fe2000000001a */
[----:B------:R-:W-:Y:S01]  /*53a0*/  UMOV UR4, 0xfefa39ef ;  /* 0xfefa39ef00047882 */ /* 0x000fe20000000000 */
[----:B------:R-:W-:Y:S01]  /*53b0*/  UMOV UR5, 0x3fe62e42 ;  /* 0x3fe62e4200057882 */ /* 0x000fe20000000000 */
[----:B------:R-:W-:Y:S01]  /*53c0*/  IMAD.MOV.U32 R44, RZ, RZ, -0x7649667 ;  /* 0xf89b6999ff2c7424 */ /* 0x000fe200078e00ff */
[----:B------:R-:W-:Y:S02]  /*53d0*/  MOV R45, 0x3e928a27 ;  /* 0x3e928a27002d7802 */ /* 0x000fe40000000f00 */
[----:B------:R-:W0:Y:S01]  /*53e0*/  F2F.F32.F64 R5, R30 ;  /* 0x0000001e00057310 */ /* 0x000e220000301000 */
[----:B------:R-:W-:Y:S01]  /*53f0*/  ISETP.GT.U32.AND P0, PT, R27, 0x40330fc1, PT ;  /* 0x40330fc11b00780c */ /* 0x000fe20003f04070 */
[----:B0-----:R-:W-:-:S06]  /*5400*/  FMUL R5, R5, 1.4426950216293334961 ;  /* 0x3fb8aa3b05057820 */ /* 0x001fcc0000400000 */
[----:B------:R-:W0:Y:S08]  /*5410*/  FRND R5, R5 ;  /* 0x0000000500057307 */ /* 0x000e300000201000 */
[----:B0-----:R0:W1:Y:S08]  /*5420*/  F2F.F64.F32 R28, R5 ;  /* 0x00000005001c7310 */ /* 0x0010700000201800 */
[----:B0-----:R-:W0:Y:S01]  /*5430*/  MUFU.EX2 R5, R5 ;  /* 0x0000000500057308 */ /* 0x001e220000000800 */
[----:B-1----:R-:W-:Y:S01]  /*5440*/  DFMA R28, R28, -UR4, R30 ;  /* 0x800000041c1c7c2b */ /* 0x002fe2000800001e */
        /* <DEDUP_REMOVED lines=23> */
[C---:B------:R-:W-:Y:S01]  /*55c0*/  DFMA R44, R28.reuse, R30, UR4 ;  /* 0x000000041c2c7e2b */ /* 0x040fe2000800001e */
[----:B------:R-:W-:Y:S01]  /*55d0*/  UMOV UR4, 0x5 ;  /* 0x0000000500047882 */ /* 0x000fe20000000000 */
[----:B------:R-:W-:Y:S01]  /*55e0*/  UMOV UR5, 0x3fe00000 ;  /* 0x3fe0000000057882 */ /* 0x000fe20000000000 */
[----:B0-----:R-:W0:Y:S05]  /*55f0*/  F2F.F64.F32 R30, R5 ;  /* 0x00000005001e7310 */ /* 0x001e2a0000201800 */
[----:B------:R-:W-:-:S08]  /*5600*/  DFMA R44, R28, R44, UR4 ;  /* 0x000000041c2c7e2b */ /* 0x000fd0000800002c */
[----:B------:R-:W-:Y:S02]  /*5610*/  DMUL R44, R28, R44 ;  /* 0x0000002c1c2c7228 */ /* 0x000fe40000000000 */
[----:B0-----:R-:W-:-:S06]  /*5620*/  DADD R46, -R30, 1 ;  /* 0x3ff000001e2e7429 */ /* 0x001fcc0000000100 */
[----:B------:R-:W-:Y:S01]  /*5630*/  DFMA R44, R28, R44, R28 ;  /* 0x0000002c1c2c722b */ /* 0x000fe2000000001c */
[----:B------:R-:W-:-:S07]  /*5640*/  IMAD.MOV.U32 R28, RZ, RZ, RZ ;  /* 0x000000ffff1c7224 */ /* 0x000fce00078e00ff */
[----:B------:R-:W-:-:S08]  /*5650*/  DFMA R44, -R44, R30, R46 ;  /* 0x0000001e2c2c722b */ /* 0x000fd0000000012e */
[----:B------:R-:W-:-:S06]  /*5660*/  DADD R44, -R44, 2 ;  /* 0x400000002c2c7429 */ /* 0x000fcc0000000100 */
[----:B------:R-:W0:Y:S02]  /*5670*/  MUFU.RCP64H R29, R45 ;  /* 0x0000002d001d7308 */ /* 0x000e240000001800 */
[----:B0-----:R-:W-:-:S08]  /*5680*/  DFMA R30, -R44, R28, 1 ;  /* 0x3ff000002c1e742b */ /* 0x001fd0000000011c */
[----:B------:R-:W-:-:S08]  /*5690*/  DFMA R30, R30, R30, R30 ;  /* 0x0000001e1e1e722b */ /* 0x000fd0000000001e */
[----:B------:R-:W-:Y:S01]  /*56a0*/  DFMA R30, R28, R30, R28 ;  /* 0x0000001e1c1e722b */ /* 0x000fe2000000001c */
[----:B------:R-:W-:Y:S02]  /*56b0*/  IMAD.MOV.U32 R28, RZ, RZ, 0x0 ;  /* 0x00000000ff1c7424 */ /* 0x000fe400078e00ff */
[----:B------:R-:W-:-:S06]  /*56c0*/  IMAD.MOV.U32 R29, RZ, RZ, 0x40000000 ;  /* 0x40000000ff1d7424 */ /* 0x000fcc00078e00ff */
[----:B------:R-:W-:-:S10]  /*56d0*/  DFMA R30, R30, -R28, 1 ;  /* 0x3ff000001e1e742b */ /* 0x000fd4000000081c */
[----:B------:R-:W-:Y:S02]  /*56e0*/  FSEL R5, R31, 1.875, !P0 ;  /* 0x3ff000001f057808 */ /* 0x000fe40004000000 */
[----:B------:R-:W-:Y:S02]  /*56f0*/  FSEL R26, R30, RZ, !P0 ;  /* 0x000000ff1e1a7208 */ /* 0x000fe40004000000 */
[----:B------:R-:W-:Y:S01]  /*5700*/  LOP3.LUT R27, R5, 0x80000000, R49, 0xb8, !PT ;  /* 0x80000000051b7812 */ /* 0x000fe200078eb831 */
[----:B------:R-:W-:Y:S06]  /*5710*/  BRA `(.L_x_44) ;  /* 0x00000000008c7947 */ /* 0x000fec0003800000 */
.L_x_43:
[----:B------:R-:W-:Y:S01]  /*5720*/  DMUL R26, R48, R48 ;  /* 0x00000030301a7228 */ /* 0x000fe20000000000 */
[----:B------:R-:W-:Y:S01]  /*5730*/  MOV R28, 0x420afc3d ;  /* 0x420afc3d001c7802 */ /* 0x000fe20000000f00 */
[----:B------:R-:W-:Y:S01]  /*5740*/  IMAD.MOV.U32 R29, RZ, RZ, 0x3f14359f ;  /* 0x3f14359fff1d7424 */ /* 0x000fe200078e00ff */
[----:B------:R-:W-:Y:S01]  /*5750*/  UMOV UR4, 0xe2f5e964 ;  /* 0xe2f5e96400047882 */ /* 0x000fe20000000000 */
[----:B------:R-:W-:-:S04]  /*5760*/  UMOV UR5, 0x3ef0bc46 ;  /* 0x3ef0bc4600057882 */ /* 0x000fc80000000000 */
[----:B------:R-:W-:Y:S01]  /*5770*/  DFMA R28, R26, -UR4, R28 ;  /* 0x800000041a1c7c2b */ /* 0x000fe2000800001c */
[----:B------:R-:W-:Y:S01]  /*5780*/  UMOV UR4, 0x728c5d84 ;  /* 0x728c5d8400047882 */ /* 0x000fe20000000000 */
[----:B------:R-:W-:-:S06]  /*5790*/  UMOV UR5, 0x3f2df9f0 ;  /* 0x3f2df9f000057882 */ /* 0x000fcc0000000000 */
[----:B------:R-:W-:Y:S01]  /*57a0*/  DFMA R28, R26, R28, -UR4 ;  /* 0x800000041a1c7e2b */ /* 0x000fe2000800001c */
[----:B------:R-:W-:Y:S01]  /*57b0*/  UMOV UR4, 0xcec4f033 ;  /* 0xcec4f03300047882 */ /* 0x000fe20000000000 */
[----:B------:R-:W-:-:S06]  /*57c0*/  UMOV UR5, 0x3f4337d1 ;  /* 0x3f4337d100057882 */ /* 0x000fcc0000000000 */
[----:B------:R-:W-:Y:S01]  /*57d0*/  DFMA R28, R26, R28, UR4 ;  /* 0x000000041a1c7e2b */ /* 0x000fe2000800001c */
        /* <DEDUP_REMOVED lines=20> */
[----:B------:R-:W-:-:S08]  /*5920*/  DFMA R28, R26, R28, -UR4 ;  /* 0x800000041a1c7e2b */ /* 0x000fd0000800001c */
[----:B------:R-:W-:-:S08]  /*5930*/  DFMA R26, R26, R28, RZ ;  /* 0x0000001c1a1a722b */ /* 0x000fd000000000ff */
[----:B------:R-:W-:-:S11]  /*5940*/  DFMA R26, R48, R26, R48 ;  /* 0x0000001a301a722b */ /* 0x000fd60000000030 */
.L_x_44:
[----:B------:R-:W-:Y:S05]  /*5950*/  BSYNC.RECONVERGENT B1 ;  /* 0x0000000000017941 */ /* 0x000fea0003800200 */
.L_x_42:
[----:B------:R-:W2:Y:S04]  /*5960*/  LDG.E.64 R28, desc[UR24][R6.64+0x8] ;  /* 0x00000818061c7981 */ /* 0x000ea8000c1e1b00 */
[----:B------:R-:W3:Y:S01]  /*5970*/  LDG.E.64 R48, desc[UR24][R32.64+0x8] ;  /* 0x0000081820307981 */ /* 0x000ee2000c1e1b00 */
[----:B------:R-:W-:Y:S03]  /*5980*/  BSSY.RECONVERGENT B1, `(.L_x_45) ;  /* 0x0000065000017945 */ /* 0x000fe60003800200 */
[----:B------:R-:W2:Y:S04]  /*5990*/  LDS.64 R30, [R35+0x8] ;  /* 0x00000800231e7984 */ /* 0x000ea80000000a00 */
[----:B------:R0:W-:Y:S01]  /*59a0*/  STS.64 [R35], R26 ;  /* 0x0000001a23007388 */ /* 0x0001e20000000a00 */
[----:B--2---:R-:W-:-:S08]  /*59b0*/  DADD R28, R28, R30 ;  /* 0x000000001c1c7229 */ /* 0x004fd0000000001e */
[----:B---3--:R-:W-:-:S10]  /*59c0*/  DADD R48, R28, R48 ;  /* 0x000000001c307229 */ /* 0x008fd40000000030 */
[----:B------:R-:W-:Y:S01]  /*59d0*/  LOP3.LUT R29, R49, 0x7fffffff, RZ, 0xc0, !PT ;  /* 0x7fffffff311d7812 */ /* 0x000fe200078ec0ff */
[----:B------:R-:W-:-:S06]  /*59e0*/  IMAD.MOV.U32 R28, RZ, RZ, R48 ;  /* 0x000000ffff1c7224 */ /* 0x000fcc00078e0030 */
[----:B------:R-:W-:-:S14]  /*59f0*/  DSETP.GE.AND P0, PT, R28, R42, PT ;  /* 0x0000002a1c00722a */ /* 0x000fdc0003f06000 */
[----:B0-----:R-:W-:Y:S05]  /*5a00*/  @!P0 BRA `(.L_x_46) ;  /* 0x0000000000e48947 */ /* 0x001fea0003800000 */
        /* <DEDUP_REMOVED lines=38> */
[C---:B------:R-:W-:Y:S02]  /*5c70*/  DFMA R44, R46.reuse, R30, UR4 ;  /* 0x000000042e2c7e2b */ /* 0x040fe4000800001e */
[----:B0-----:R-:W0:Y:S06]  /*5c80*/  F2F.F64.F32 R30, R5 ;  /* 0x00000005001e7310 */ /* 0x001e2c0000201800 */
[----:B------:R-:W-:-:S08]  /*5c90*/  DMUL R44, R46, R44 ;  /* 0x0000002c2e2c7228 */ /* 0x000fd00000000000 */
[----:B------:R-:W-:Y:S02]  /*5ca0*/  DFMA R44, R46, R44, R46 ;  /* 0x0000002c2e2c722b */ /* 0x000fe4000000002e */
[----:B0-----:R-:W-:-:S08]  /*5cb0*/  DADD R46, -R30, 1 ;  /* 0x3ff000001e2e7429 */ /* 0x001fd00000000100 */
[----:B------:R-:W-:Y:S01]  /*5cc0*/  DFMA R44, -R44, R30, R46 ;  /* 0x0000001e2c2c722b */ /* 0x000fe2000000012e */
[----:B------:R-:W-:-:S07]  /*5cd0*/  IMAD.MOV.U32 R30, RZ, RZ, RZ ;  /* 0x000000ffff1e7224 */ /* 0x000fce00078e00ff */
        /* <DEDUP_REMOVED lines=12> */
.L_x_46:
        /* <DEDUP_REMOVED lines=35> */
.L_x_47:
[----:B------:R-:W-:Y:S05]  /*5fd0*/  BSYNC.RECONVERGENT B1 ;  /* 0x0000000000017941 */ /* 0x000fea0003800200 */
.L_x_45:
[----:B------:R-:W2:Y:S04]  /*5fe0*/  LDG.E.64 R44, desc[UR24][R6.64+0x10] ;  /* 0x00001018062c7981 */ /* 0x000ea8000c1e1b00 */
[----:B------:R-:W3:Y:S01]  /*5ff0*/  LDG.E.64 R50, desc[UR24][R32.64+0x10] ;  /* 0x0000101820327981 */ /* 0x000ee2000c1e1b00 */
[----:B------:R-:W-:Y:S03]  /*6000*/  BSSY.RECONVERGENT B1, `(.L_x_48) ;  /* 0x0000065000017945 */ /* 0x000fe60003800200 */
[----:B------:R-:W2:Y:S04]  /*6010*/  LDS.64 R30, [R35+0x10] ;  /* 0x00001000231e7984 */ /* 0x000ea80000000a00 */
[----:B------:R0:W-:Y:S01]  /*6020*/  STS.64 [R35+0x8], R28 ;  /* 0x0000081c23007388 */ /* 0x0001e20000000a00 */
        /* <DEDUP_REMOVED lines=63> */
.L_x_49:
        /* <DEDUP_REMOVED lines=35> */
.L_x_50:
[----:B------:R-:W-:Y:S05]  /*6650*/  BSYNC.RECONVERGENT B1 ;  /* 0x0000000000017941 */ /* 0x000fea0003800200 */
.L_x_48:
        /* <DEDUP_REMOVED lines=53> */
[----:B------:R-:W-:-:S08]  /*69b0*/  DFMA R32, R48, R32, R48 ;  /* 0x000000203020722b */ /* 0x000fd00000000030 */
        /* <DEDUP_REMOVED lines=14> */
.L_x_52:
        /* <DEDUP_REMOVED lines=35> */
.L_x_53:
[----:B------:R-:W-:Y:S05]  /*6cd0*/  BSYNC.RECONVERGENT B1 ;  /* 0x0000000000017941 */ /* 0x000fea0003800200 */
.L_x_51:
[----:B------:R-:W-:-:S05]  /*6ce0*/  IMAD.WIDE.U32 R6, R40, 0x8, R38 ;  /* 0x0000000828067825 */ /* 0x000fca00078e0026 */
[----:B------:R-:W2:Y:S01]  /*6cf0*/  LDG.E.64 R38, desc[UR24][R6.64] ;  /* 0x0000001806267981 */ /* 0x000ea2000c1e1b00 */
[----:B------:R-:W-:-:S05]  /*6d00*/  IMAD.WIDE.U32 R40, R40, 0x8, R36 ;  /* 0x0000000828287825 */ /* 0x000fca00078e0024 */
[----:B------:R-:W3:Y:S01]  /*6d10*/  LDG.E.64 R36, desc[UR24][R40.64] ;  /* 0x0000001828247981 */ /* 0x000ee2000c1e1b00 */
[----:B------:R-:W-:Y:S01]  /*6d20*/  VIADD R8, R8, 0x47a0 ;  /* 0x000047a008087836 */ /* 0x000fe20000000000 */
[----:B------:R-:W-:Y:S01]  /*6d30*/  UMOV UR4, 0xfefa39ef ;  /* 0xfefa39ef00047882 */ /* 0x000fe20000000000 */
[----:B------:R-:W-:Y:S01]  /*6d40*/  UMOV UR5, 0x3fe62e42 ;  /* 0x3fe62e4200057882 */ /* 0x000fe20000000000 */
[----:B------:R0:W-:Y:S01]  /*6d50*/  STS.64 [R35+0x18], R32 ;  /* 0x0000182023007388 */ /* 0x0001e20000000a00 */
[----:B------:R-:W-:Y:S01]  /*6d60*/  IMAD.MOV.U32 R34, RZ, RZ, -0x35dec16 ;  /* 0xfca213eaff227424 */ /* 0x000fe200078e00ff */
[----:B------:R-:W-:Y:S01]  /*6d70*/  LEA R9, R9, R8, 0x18 ;  /* 0x0000000809097211 */ /* 0x000fe200078ec0ff */
[----:B------:R-:W-:Y:S04]  /*6d80*/  BSSY.RECONVERGENT B1, `(.L_x_54) ;  /* 0x000003c000017945 */ /* 0x000fe80003800200 */
[----:B------:R-:W-:-:S05]  /*6d90*/  IMAD R9, R4, 0x20, R9 ;  /* 0x0000002004097824 */ /* 0x000fca00078e0209 */
[----:B------:R-:W2:Y:S01]  /*6da0*/  LDS.64 R42, [R9] ;  /* 0x00000000092a7984 */ /* 0x000ea20000000a00 */
[----:B0-----:R-:W-:Y:S01]  /*6db0*/  IMAD.MOV.U32 R35, RZ, RZ, 0x3e928af3 ;  /* 0x3e928af3ff237424 */ /* 0x001fe200078e00ff */
[----:B--2---:R-:W-:-:S08]  /*6dc0*/  DADD R38, R42, R38 ;  /* 0x000000002a267229 */ /* 0x004fd00000000026 */
[----:B---3--:R-:W-:Y:S01]  /*6dd0*/  DADD R36, R38, R36 ;  /* 0x0000000026247229 */ /* 0x008fe20000000024 */
[----:B------:R-:W-:Y:S01]  /*6de0*/  MOV R38, 0x652b82fe ;  /* 0x652b82fe00267802 */ /* 0x000fe20000000f00 */
[----:B------:R-:W-:-:S06]  /*6df0*/  IMAD.MOV.U32 R39, RZ, RZ, 0x3ff71547 ;  /* 0x3ff71547ff277424 */ /* 0x000fcc00078e00ff */
        /* <DEDUP_REMOVED lines=52> */
.L_x_55:
[----:B------:R-:W-:Y:S05]  /*7140*/  BSYNC.RECONVERGENT B1 ;  /* 0x0000000000017941 */ /* 0x000fea0003800200 */
.L_x_54:
        /* <DEDUP_REMOVED lines=12> */
[----:B------:R-:W-:-:S03]  /*7210*/  MOV R8, 0x7240 ;  /* 0x0000724000087802 */ /* 0x000fc60000000f00 */
[----:B------:R-:W-:-:S07]  /*7220*/  VIADD R46, R46, 0xfff00000 ;  /* 0xfff000002e2e7836 */ /* 0x000fce0000000000 */
[----:B------:R-:W-:Y:S05]  /*7230*/  CALL.REL.NOINC `($__internal_0_$__cuda_sm20_dblrcp_rn_slowpath_v3) ;  /* 0x0000002c00bc7944 */ /* 0x000fea0003c00000 */
[----:B------:R-:W-:Y:S01]  /*7240*/  IMAD.MOV.U32 R34, RZ, RZ, R44 ;  /* 0x000000ffff227224 */ /* 0x000fe200078e002c */
[----:B------:R-:W-:-:S07]  /*7250*/  MOV R35, R45 ;  /* 0x0000002d00237202 */ /* 0x000fce0000000f00 */
.L_x_57:
[----:B------:R-:W-:Y:S05]  /*7260*/  BSYNC.RECONVERGENT B2 ;  /* 0x0000000000027941 */ /* 0x000fea0003800200 */
.L_x_56:
        /* <DEDUP_REMOVED lines=8> */
[----:B------:R-:W-:Y:S02]  /*72f0*/  IMAD.MOV.U32 R38, RZ, RZ, 0x652b82fe ;  /* 0x652b82feff267424 */ /* 0x000fe400078e00ff */
[----:B------:R-:W-:-:S05]  /*7300*/  IMAD.MOV.U32 R39, RZ, RZ, 0x3ff71547 ;  /* 0x3ff71547ff277424 */ /* 0x000fca00078e00ff */
        /* <DEDUP_REMOVED lines=10> */
[----:B------:R-:W-:Y:S01]  /*73b0*/  MOV R45, 0x3e928af3 ;  /* 0x3e928af3002d7802 */ /* 0x000fe20000000f00 */
[----:B------:R-:W-:-:S05]  /*73c0*/  UMOV UR5, 0x3e5ade15 ;  /* 0x3e5ade1500057882 */ /* 0x000fca0000000000 */
        /* <DEDUP_REMOVED lines=42> */
.L_x_59:
[----:B------:R-:W-:Y:S05]  /*7670*/  BSYNC.RECONVERGENT B1 ;  /* 0x0000000000017941 */ /* 0x000fea0003800200 */
.L_x_58:
[----:B------:R-:W-:Y:S01]  /*7680*/  DADD R42, R42, 1 ;  /* 0x3ff000002a2a7429 */ /* 0x000fe20000000000 */
[----:B------:R0:W-:Y:S01]  /*7690*/  STS.64 [R9], R34 ;  /* 0x0000002209007388 */ /* 0x0001e20000000a00 */
        /* <DEDUP_REMOVED lines=16> */
.L_x_61:
[----:B------:R-:W-:Y:S05]  /*77a0*/  BSYNC.RECONVERGENT B2 ;  /* 0x0000000000027941 */ /* 0x000fea0003800200 */
.L_x_60:
[----:B------:R-:W2:Y:S04]  /*77b0*/  LDG.E.64 R42, desc[UR24][R6.64+0x10] ;  /* 0x00001018062a7981 */ /* 0x000ea8000c1e1b00 */
[----:B------:R-:W3:Y:S01]  /*77c0*/  LDG.E.64 R44, desc[UR24][R40.64+0x10] ;  /* 0x00001018282c7981 */ /* 0x000ee2000c1e1b00 */
[----:B------:R-:W-:Y:S01]  /*77d0*/  UMOV UR4, 0xfefa39ef ;  /* 0xfefa39ef00047882 */ /* 0x000fe20000000000 */
[----:B------:R-:W-:Y:S01]  /*77e0*/  UMOV UR5, 0x3fe62e42 ;  /* 0x3fe62e4200057882 */ /* 0x000fe20000000000 */
[----:B------:R-:W-:Y:S01]  /*77f0*/  BSSY.RECONVERGENT B1, `(.L_x_62) ;  /* 0x000003c000017945 */ /* 0x000fe20003800200 */
[----:B------:R-:W2:Y:S02]  /*7800*/  LDS.64 R38, [R9+0x10] ;  /* 0x0000100009267984 */ /* 0x000ea40000000a00 */
[----:B--2---:R-:W-:Y:S01]  /*7810*/  DADD R42, R38, R42 ;  /* 0x00000000262a7229 */ /* 0x004fe2000000002a */
[----:B------:R-:W-:-:S02]  /*7820*/  IMAD.MOV.U32 R38, RZ, RZ, 0x652b82fe ;  /* 0x652b82feff267424 */ /* 0x000fc400078e00ff */
        /* <DEDUP_REMOVED lines=9> */
[----:B------:R-:W-:Y:S01]  /*78c0*/  MOV R46, 0xfca213ea ;  /* 0xfca213ea002e7802 */ /* 0x000fe20000000f00 */
[----:B------:R-:W-:Y:S01]  /*78d0*/  IMAD.MOV.U32 R47, RZ, RZ, 0x3e928af3 ;  /* 0x3e928af3ff2f7424 */ /* 0x000fe200078e00ff */
        /* <DEDUP_REMOVED lines=26> */
[----:B------:R-:W-:Y:S02]  /*7a80*/  DFMA R48, R44, R46, 1 ;  /* 0x3ff000002c30742b */ /* 0x000fe4000000002e */
[----:B------:R-:W-:-:S06]  /*7a90*/  DADD R46, -RZ, -R42 ;  /* 0x00000000ff2e7229 */ /* 0x000fcc000000092a */
[----:B------:R-:W-:-:S04]  /*7aa0*/  DFMA R48, R44, R48, 1 ;  /* 0x3ff000002c30742b */ /* 0x000fc80000000030 */
[----:B------:R-:W-:-:S06]  /*7ab0*/  FSETP.GEU.AND P0, PT, |R47|, 4.1917929649353027344, PT ;  /* 0x4086232b2f00780b */ /* 0x000fcc0003f0e200 */
[----:B------:R-:W-:Y:S02]  /*7ac0*/  IMAD R45, R38, 0x100000, R49 ;  /* 0x00100000262d7824 */ /* 0x000fe400078e0231 */
[----:B------:R-:W-:-:S05]  /*7ad0*/  IMAD.MOV.U32 R44, RZ, RZ, R48 ;  /* 0x000000ffff2c7224 */ /* 0x000fca00078e0030 */
[----:B------:R-:W-:Y:S05]  /*7ae0*/  @!P0 BRA `(.L_x_63) ;  /* 0x0000000000308947 */ /* 0x000fea0003800000 */
        /* <DEDUP_REMOVED lines=12> */
.L_x_63:
[----:B------:R-:W-:Y:S05]  /*7bb0*/  BSYNC.RECONVERGENT B1 ;  /* 0x0000000000017941 */ /* 0x000fea0003800200 */
.L_x_62:
        /* <DEDUP_REMOVED lines=15> */
[----:B------:R-:W-:Y:S05]  /*7cb0*/  CALL.REL.NOINC `($__internal_0_$__cuda_sm20_dblrcp_rn_slowpath_v3) ;  /* 0x00000024001c7944 */ /* 0x000fea0003c00000 */
[----:B------:R-:W-:Y:S02]  /*7cc0*/  IMAD.MOV.U32 R38, RZ, RZ, R44 ;  /* 0x000000ffff267224 */ /* 0x000fe400078e002c */
[----:B------:R-:W-:-:S07]  /*7cd0*/  IMAD.MOV.U32 R39, RZ, RZ, R45 ;  /* 0x000000ffff277224 */ /* 0x000fce00078e002d */
.L_x_65:
[----:B------:R-:W-:Y:S05]  /*7ce0*/  BSYNC.RECONVERGENT B2 ;  /* 0x0000000000027941 */ /* 0x000fea0003800200 */
.L_x_64:
[----:B------:R-:W2:Y:S04]  /*7cf0*/  LDG.E.64 R6, desc[UR24][R6.64+0x18] ;  /* 0x0000181806067981 */ /* 0x000ea8000c1e1b00 */
[----:B------:R-:W3:Y:S01]  /*7d00*/  LDG.E.64 R40, desc[UR24][R40.64+0x18] ;  /* 0x0000181828287981 */ /* 0x000ee2000c1e1b00 */
[----:B------:R-:W-:Y:S01]  /*7d10*/  IMAD.MOV.U32 R44, RZ, RZ, 0x652b82fe ;  /* 0x652b82feff2c7424 */ /* 0x000fe200078e00ff */
[----:B------:R-:W-:Y:S01]  /*7d20*/  MOV R45, 0x3ff71547 ;  /* 0x3ff71547002d7802 */ /* 0x000fe20000000f00 */
        /* <DEDUP_REMOVED lines=60> */
.L_x_67:
[----:B------:R-:W-:Y:S05]  /*80f0*/  BSYNC.RECONVERGENT B1 ;  /* 0x0000000000017941 */ /* 0x000fea0003800200 */
.L_x_66:
[----:B------:R-:W-:Y:S01]  /*8100*/  DADD R42, R6, 1 ;  /* 0x3ff00000062a7429 */ /* 0x000fe20000000000 */
[----:B------:R0:W-:Y:S01]  /*8110*/  STS.64 [R9+0x10], R38 ;  /* 0x0000102609007388 */ /* 0x0001e20000000a00 */
        /* <DEDUP_REMOVED lines=16> */
.L_x_69:
[----:B------:R-:W-:Y:S05]  /*8220*/  BSYNC.RECONVERGENT B2 ;  /* 0x0000000000027941 */ /* 0x000fea0003800200 */
.L_x_68:
[----:B------:R-:W0:Y:S01]  /*8230*/  LDC.64 R42, c[0x0][0x388] ;  /* 0x0000e200ff2a7b82 */ /* 0x000e220000000a00 */
[----:B------:R-:W-:-:S07]  /*8240*/  SHF.L.U32 R5, R4, 0x2, RZ ;  /* 0x0000000204057819 */ /* 0x000fce00000006ff */
[----:B------:R-:W1:Y:S01]  /*8250*/  LDC.64 R40, c[0x0][0x410] ;  /* 0x00010400ff287b82 */ /* 0x000e620000000a00 */
[----:B0-----:R-:W-:-:S05]  /*8260*/  IMAD.WIDE.U32 R42, R5, 0x8, R42 ;  /* 0x00000008052a7825 */ /* 0x001fca00078e002a */
[----:B------:R-:W2:Y:S01]  /*8270*/  LDG.E.64 R44, desc[UR24][R42.64] ;  /* 0x000000182a2c7981 */ /* 0x000ea2000c1e1b00 */
[----:B------:R-:W-:Y:S01]  /*8280*/  DMUL R10, R26, R10 ;  /* 0x0000000a1a0a7228 */ /* 0x000fe20000000000 */
[----:B------:R-:W-:Y:S01]  /*8290*/  BSSY.RECONVERGENT B1, `(.L_x_70) ;  /* 0x0000067000017945 */ /* 0x000fe20003800200 */
[----:B------:R-:W-:Y:S01]  /*82a0*/  IMAD.MOV.U32 R26, RZ, RZ, 0x24dd2f1a ;  /* 0x24dd2f1aff1a7424 */ /* 0x000fe200078e00ff */
[----:B------:R0:W-:Y:S01]  /*82b0*/  STS.64 [R9+0x18], R6 ;  /* 0x0000180609007388 */ /* 0x0001e20000000a00 */
[----:B------:R-:W-:-:S04]  /*82c0*/  IMAD.MOV.U32 R27, RZ, RZ, 0x3fe4f922 ;  /* 0x3fe4f922ff1b7424 */ /* 0x000fc800078e00ff */
[----:B--2---:R-:W-:Y:S01]  /*82d0*/  DFMA R18, R44, R18, R10 ;  /* 0x000000122c12722b */ /* 0x004fe2000000000a */
[----:B-1----:R-:W-:-:S06]  /*82e0*/  IMAD.WIDE.U32 R10, R5, 0x8, R40 ;  /* 0x00000008050a7825 */ /* 0x002fcc00078e0028 */
[----:B------:R0:W-:Y:S03]  /*82f0*/  STG.E.64 desc[UR24][R10.64], R18 ;  /* 0x000000120a007986 */ /* 0x0001e6000c101b18 */
[----:B------:R-:W-:Y:S01]  /*8300*/  LOP3.LUT R41, R19, 0x7fffffff, RZ, 0xc0, !PT ;  /* 0x7fffffff13297812 */ /* 0x000fe200078ec0ff */
[----:B------:R-:W-:-:S06]  /*8310*/  IMAD.MOV.U32 R40, RZ, RZ, R18 ;  /* 0x000000ffff287224 */ /* 0x000fcc00078e0012 */
[----:B------:R-:W-:-:S14]  /*8320*/  DSETP.GE.AND P0, PT, R40, R26, PT ;  /* 0x0000001a2800722a */ /* 0x000fdc0003f06000 */
[----:B0-----:R-:W-:Y:S05]  /*8330*/  @!P0 BRA `(.L_x_71) ;  /* 0x0000000000e48947 */ /* 0x001fea0003800000 */
[----:B------:R-:W-:Y:S01]  /*8340*/  DADD R44, R40, R40 ;  /* 0x00000000282c7229 */ /* 0x000fe20000000028 */
[----:B------:R-:W-:Y:S01]  /*8350*/  UMOV UR4, 0xfefa39ef ;  /* 0xfefa39ef00047882 */ /* 0x000fe20000000000 */
[----:B------:R-:W-:Y:S01]  /*8360*/  UMOV UR5, 0x3fe62e42 ;  /* 0x3fe62e4200057882 */ /* 0x000fe20000000000 */
[----:B------:R-:W-:Y:S01]  /*8370*/  MOV R46, 0xf89b6999 ;  /* 0xf89b6999002e7802 */ /* 0x000fe20000000f00 */
[----:B------:R-:W-:Y:S01]  /*8380*/  IMAD.MOV.U32 R47, RZ, RZ, 0x3e928a27 ;  /* 0x3e928a27ff2f7424 */ /* 0x000fe200078e00ff */
[----:B------:R-:W-:Y:S01]  /*8390*/  ISETP.GT.U32.AND P0, PT, R41, 0x40330fc1, PT ;  /* 0x40330fc12900780c */ /* 0x000fe20003f04070 */
[----:B------:R-:W0:Y:S02]  /*83a0*/  F2F.F32.F64 R8, R44 ;  /* 0x0000002c00087310 */ /* 0x000e240000301000 */
        /* <DEDUP_REMOVED lines=36> */
[----:B------:R-:W-:-:S08]  /*85f0*/  DFMA R8, -R46, R44, R8 ;  /* 0x0000002c2e08722b */ /* 0x000fd00000000108 */
[----:B------:R-:W-:Y:S01]  /*8600*/  DADD R44, -R8, 2 ;  /* 0x40000000082c7429 */ /* 0x000fe20000000100 */
[----:B------:R-:W-:-:S05]  /*8610*/  IMAD.MOV.U32 R8, RZ, RZ, RZ ;  /* 0x000000ffff087224 */ /* 0x000fca00078e00ff */
[----:B------:R-:W0:Y:S02]  /*8620*/  MUFU.RCP64H R9, R45 ;  /* 0x0000002d00097308 */ /* 0x000e240000001800 */
[----:B0-----:R-:W-:-:S08]  /*8630*/  DFMA R46, -R44, R8, 1 ;  /* 0x3ff000002c2e742b */ /* 0x001fd00000000108 */
[----:B------:R-:W-:-:S08]  /*8640*/  DFMA R46, R46, R46, R46 ;  /* 0x0000002e2e2e722b */ /* 0x000fd0000000002e */
[----:B------:R-:W-:Y:S01]  /*8650*/  DFMA R46, R8, R46, R8 ;  /* 0x0000002e082e722b */ /* 0x000fe20000000008 */
[----:B------:R-:W-:Y:S01]  /*8660*/  IMAD.MOV.U32 R8, RZ, RZ, 0x0 ;  /* 0x00000000ff087424 */ /* 0x000fe200078e00ff */
[----:B------:R-:W-:-:S06]  /*8670*/  MOV R9, 0x40000000 ;  /* 0x4000000000097802 */ /* 0x000fcc0000000f00 */
[----:B------:R-:W-:-:S10]  /*8680*/  DFMA R46, R46, -R8, 1 ;  /* 0x3ff000002e2e742b */ /* 0x000fd40000000808 */
[----:B------:R-:W-:Y:S02]  /*8690*/  FSEL R9, R47, 1.875, !P0 ;  /* 0x3ff000002f097808 */ /* 0x000fe40004000000 */
[----:B------:R-:W-:Y:S02]  /*86a0*/  FSEL R18, R46, RZ, !P0 ;  /* 0x000000ff2e127208 */ /* 0x000fe40004000000 */
[----:B------:R-:W-:Y:S01]  /*86b0*/  LOP3.LUT R19, R9, 0x80000000, R19, 0xb8, !PT ;  /* 0x8000000009137812 */ /* 0x000fe200078eb813 */
[----:B------:R-:W-:Y:S06]  /*86c0*/  BRA `(.L_x_72) ;  /* 0x00000000008c7947 */ /* 0x000fec0003800000 */
.L_x_71:
[----:B------:R-:W-:Y:S01]  /*86d0*/  DMUL R8, R18, R18 ;  /* 0x0000001212087228 */ /* 0x000fe20000000000 */
[----:B------:R-:W-:Y:S01]  /*86e0*/  IMAD.MOV.U32 R40, RZ, RZ, 0x420afc3d ;  /* 0x420afc3dff287424 */ /* 0x000fe200078e00ff */
[----:B------:R-:W-:Y:S01]  /*86f0*/  UMOV UR4, 0xe2f5e964 ;  /* 0xe2f5e96400047882 */ /* 0x000fe20000000000 */
[----:B------:R-:W-:Y:S01]  /*8700*/  IMAD.MOV.U32 R41, RZ, RZ, 0x3f14359f ;  /* 0x3f14359fff297424 */ /* 0x000fe200078e00ff */
[----:B------:R-:W-:-:S05]  /*8710*/  UMOV UR5, 0x3ef0bc46 ;  /* 0x3ef0bc4600057882 */ /* 0x000fca0000000000 */
        /* <DEDUP_REMOVED lines=30> */
.L_x_72:
[----:B------:R-:W-:Y:S05]  /*8900*/  BSYNC.RECONVERGENT B1 ;  /* 0x0000000000017941 */ /* 0x000fea0003800200 */
.L_x_70:
[----:B------:R-:W0:Y:S01]  /*8910*/  LDC.64 R40, c[0x0][0x418] ;  /* 0x00010600ff287b82 */ /* 0x000e220000000a00 */
[----:B------:R-:W-:Y:S01]  /*8920*/  DMUL R18, R18, R34 ;  /* 0x0000002212127228 */ /* 0x000fe20000000000 */
[----:B0-----:R-:W-:-:S06]  /*8930*/  IMAD.WIDE.U32 R40, R5, 0x8, R40 ;  /* 0x0000000805287825 */ /* 0x001fcc00078e0028 */
[----:B------:R0:W-:Y:S04]  /*8940*/  STG.E.64 desc[UR24][R40.64], R18 ;  /* 0x0000001228007986 */ /* 0x0001e8000c101b18 */
[----:B------:R-:W2:Y:S01]  /*8950*/  LDG.E.64 R8, desc[UR24][R42.64+0x8] ;  /* 0x000008182a087981 */ /* 0x000ea2000c1e1b00 */
[----:B------:R-:W-:Y:S01]  /*8960*/  DMUL R12, R28, R12 ;  /* 0x0000000c1c0c7228 */ /* 0x000fe20000000000 */
[----:B------:R-:W-:Y:S07]  /*8970*/  BSSY.RECONVERGENT B1, `(.L_x_73) ;  /* 0x0000063000017945 */ /* 0x000fee0003800200 */
[----:B--2---:R-:W-:-:S07]  /*8980*/  DFMA R20, R8, R20, R12 ;  /* 0x000000140814722b */ /* 0x004fce000000000c */
        /* <DEDUP_REMOVED lines=19> */
[C---:B------:R-:W-:Y:S01]  /*8ac0*/  DFMA R28, R12.reuse, UR4, R28 ;  /* 0x000000040c1c7c2b */ /* 0x040fe2000800001c */
[----:B------:R-:W-:Y:S01]  /*8ad0*/  UMOV UR4, 0x15ff7e07 ;  /* 0x15ff7e0700047882 */ /* 0x000fe20000000000 */
[----:B------:R-:W-:Y:S01]  /*8ae0*/  UMOV UR5, 0x3ec71de7 ;  /* 0x3ec71de700057882 */ /* 0x000fe20000000000 */
[----:B0-----:R-:W0:Y:S05]  /*8af0*/  F2F.F64.F32 R18, R8 ;  /* 0x0000000800127310 */ /* 0x001e2a0000201800 */
[----:B------:R-:W-:Y:S01]  /*8b00*/  DFMA R28, R12, R28, UR4 ;  /* 0x000000040c1c7e2b */ /* 0x000fe2000800001c */
[----:B------:R-:W-:Y:S01]  /*8b10*/  UMOV UR4, 0x6b0ac45a ;  /* 0x6b0ac45a00047882 */ /* 0x000fe20000000000 */
[----:B------:R-:W-:-:S06]  /*8b20*/  UMOV UR5, 0x3efa019a ;  /* 0x3efa019a00057882 */ /* 0x000fcc0000000000 */
[----:B------:R-:W-:Y:S01]  /*8b30*/  DFMA R28, R12, R28, UR4 ;  /* 0x000000040c1c7e2b */ /* 0x000fe2000800001c */
[----:B------:R-:W-:Y:S01]  /*8b40*/  UMOV UR4, 0x17eed94f ;  /* 0x17eed94f00047882 */ /* 0x000fe20000000000 */
[----:B------:R-:W-:Y:S01]  /*8b50*/  UMOV UR5, 0x3f2a01a0 ;  /* 0x3f2a01a000057882 */ /* 0x000fe20000000000 */
[----:B0-----:R-:W-:-:S05]  /*8b60*/  DADD R34, -R18, 1 ;  /* 0x3ff0000012227429 */ /* 0x001fca0000000100 */
        /* <DEDUP_REMOVED lines=16> */
[----:B------:R-:W-:-:S08]  /*8c70*/  DMUL R28, R12, R28 ;  /* 0x0000001c0c1c7228 */ /* 0x000fd00000000000 */
        /* <DEDUP_REMOVED lines=15> */
.L_x_74:
        /* <DEDUP_REMOVED lines=35> */
.L_x_75:
[----:B------:R-:W-:Y:S05]  /*8fa0*/  BSYNC.RECONVERGENT B1 ;  /* 0x0000000000017941 */ /* 0x000fea0003800200 */
.L_x_73:
[----:B------:R-:W-:-:S07]  /*8fb0*/  DMUL R18, R18, R36 ;  /* 0x0000002412127228 */ /* 0x000fce0000000000 */
        /* <DEDUP_REMOVED lines=67> */
.L_x_77:
        /* <DEDUP_REMOVED lines=35> */
.L_x_78:
[----:B------:R-:W-:Y:S05]  /*9620*/  BSYNC.RECONVERGENT B1 ;  /* 0x0000000000017941 */ /* 0x000fea0003800200 */
.L_x_76:
        /* <DEDUP_REMOVED lines=68> */
.L_x_80:
        /* <DEDUP_REMOVED lines=35> */
.L_x_81:
[----:B------:R-:W-:Y:S05]  /*9ca0*/  BSYNC.RECONVERGENT B1 ;  /* 0x0000000000017941 */ /* 0x000fea0003800200 */
.L_x_79:
[----:B------:R-:W0:Y:S01]  /*9cb0*/  S2UR UR6, SR_CgaCtaId ;  /* 0x00000000000679c3 */ /* 0x000e220000008800 */
[----:B------:R-:W-:Y:S01]  /*9cc0*/  UMOV UR4, 0x400 ;  /* 0x0000040000047882 */ /* 0x000fe20000000000 */
[----:B------:R-:W-:Y:S01]  /*9cd0*/  DMUL R50, R36, R6 ;  /* 0x0000000624327228 */ /* 0x000fe20000000000 */
[----:B------:R-:W-:Y:S02]  /*9ce0*/  UIADD3 UR5, UPT, UPT, UR4, 0x5f80, URZ ;  /* 0x00005f8004057890 */ /* 0x000fe4000fffe0ff */
[----:B------:R-:W-:Y:S02]  /*9cf0*/  UIADD3 UR7, UPT, UPT, UR4, 0x7760, URZ ;  /* 0x0000776004077890 */ /* 0x000fe4000fffe0ff */
[----:B------:R-:W-:Y:S01]  /*9d00*/  UIADD3 UR8, UPT, UPT, UR4, 0x8f40, URZ ;  /* 0x00008f4004087890 */ /* 0x000fe2000fffe0ff */
[----:B------:R-:W1:Y:S01]  /*9d10*/  LDC.64 R42, c[0x0][0x3f0] ;  /* 0x0000fc00ff2a7b82 */ /* 0x000e620000000a00 */
[----:B------:R-:W-:Y:S07]  /*9d20*/  STG.E.64 desc[UR24][R40.64+0x18], R50 ;  /* 0x0000183228007986 */ /* 0x000fee000c101b18 */
[----:B------:R-:W2:Y:S01]  /*9d30*/  LDC.64 R44, c[0x0][0x3f8] ;  /* 0x0000fe00ff2c7b82 */ /* 0x000ea20000000a00 */
[----:B0-----:R-:W-:-:S07]  /*9d40*/  ULEA UR5, UR6, UR5, 0x18 ;  /* 0x0000000506057291 */ /* 0x001fce000f8ec0ff */
[----:B------:R-:W0:Y:S01]  /*9d50*/  LDC.64 R46, c[0x0][0x400] ;  /* 0x00010000ff2e7b82 */ /* 0x000e220000000a00 */
[----:B------:R-:W-:Y:S02]  /*9d60*/  ULEA UR7, UR6, UR7, 0x18 ;  /* 0x0000000706077291 */ /* 0x000fe4000f8ec0ff */
[----:B------:R-:W-:Y:S01]  /*9d70*/  ULEA UR8, UR6, UR8, 0x18 ;  /* 0x0000000806087291 */ /* 0x000fe2000f8ec0ff */
[C---:B------:R-:W-:Y:S01]  /*9d80*/  LEA R38, R4.reuse, UR5, 0x5 ;  /* 0x0000000504267c11 */ /* 0x040fe2000f8e28ff */
[----:B------:R-:W-:Y:S02]  /*9d90*/  UIADD3 UR5, UPT, UPT, UR4, 0xa720, URZ ;  /* 0x0000a72004057890 */ /* 0x000fe4000fffe0ff */
[C---:B------:R-:W-:Y:S01]  /*9da0*/  LEA R48, R4.reuse, UR7, 0x5 ;  /* 0x0000000704307c11 */ /* 0x040fe2000f8e28ff */
[----:B------:R-:W3:Y:S01]  /*9db0*/  LDC.64 R6, c[0x0][0x408] ;  /* 0x00010200ff067b82 */ /* 0x000ee20000000a00 */
[C---:B------:R-:W-:Y:S01]  /*9dc0*/  LEA R52, R4.reuse, UR8, 0x5 ;  /* 0x0000000804347c11 */ /* 0x040fe2000f8e28ff */
[----:B------:R-:W-:Y:S01]  /*9dd0*/  ULEA UR5, UR6, UR5, 0x18 ;  /* 0x0000000506057291 */ /* 0x000fe2000f8ec0ff */
[----:B------:R-:W4:Y:S04]  /*9de0*/  LDS.128 R8, [R38] ;  /* 0x0000000026087984 */ /* 0x000f280000000c00 */
[----:B------:R-:W5:Y:S01]  /*9df0*/  LDS.128 R12, [R38+0x10] ;  /* 0x00001000260c7984 */ /* 0x000f620000000c00 */
[----:B------:R-:W-:Y:S01]  /*9e00*/  LEA R53, R4, UR5, 0x5 ;  /* 0x0000000504357c11 */ /* 0x000fe2000f8e28ff */
[----:B--2---:R-:W-:-:S02]  /*9e10*/  IMAD.WIDE.U32 R44, R5, 0x8, R44 ;  /* 0x00000008052c7825 */ /* 0x004fc400078e002c */
[----:B------:R-:W2:Y:S04]  /*9e20*/  LDS.128 R16, [R48] ;  /* 0x0000000030107984 */ /* 0x000ea80000000c00 */
[----:B------:R1:W2:Y:S01]  /*9e30*/  LDS.128 R20, [R48+0x10] ;  /* 0x0000100030147984 */ /* 0x0002a20000000c00 */
[----:B0-----:R-:W-:-:S03]  /*9e40*/  IMAD.WIDE.U32 R46, R5, 0x8, R46 ;  /* 0x00000008052e7825 */ /* 0x001fc600078e002e */
[----:B------:R-:W0:Y:S04]  /*9e50*/  LDS.128 R24, [R52] ;  /* 0x0000000034187984 */ /* 0x000e280000000c00 */
[----:B------:R-:W0:Y:S01]  /*9e60*/  LDS.128 R28, [R52+0x10] ;  /* 0x00001000341c7984 */ /* 0x000e220000000c00 */
[C---:B-1----:R-:W-:Y:S02]  /*9e70*/  IMAD.WIDE.U32 R48, R5.reuse, 0x8, R42 ;  /* 0x0000000805307825 */ /* 0x042fe400078e002a */
[----:B------:R-:W1:Y:S01]  /*9e80*/  LDC.64 R42, c[0x0][0x380] ;  /* 0x0000e000ff2a7b82 */ /* 0x000e620000000a00 */
[----:B------:R-:W0:Y:S01]  /*9e90*/  LDS.128 R32, [R53] ;  /* 0x0000000035207984 */ /* 0x000e220000000c00 */
[----:B---3--:R-:W-:-:S03]  /*9ea0*/  IMAD.WIDE.U32 R6, R5, 0x8, R6 ;  /* 0x0000000805067825 */ /* 0x008fc600078e0006 */
[----:B------:R-:W3:Y:S04]  /*9eb0*/  LDS.128 R36, [R53+0x10] ;  /* 0x0000100035247984 */ /* 0x000ee80000000c00 */
[----:B----4-:R-:W-:Y:S04]  /*9ec0*/  STG.E.64 desc[UR24][R48.64], R8 ;  /* 0x0000000830007986 */ /* 0x010fe8000c101b18 */
[----:B------:R-:W-:Y:S01]  /*9ed0*/  STG.E.64 desc[UR24][R48.64+0x8], R10 ;  /* 0x0000080a30007986 */ /* 0x000fe2000c101b18 */
[----:B-1----:R-:W-:-:S03]  /*9ee0*/  IMAD.WIDE.U32 R42, R5, 0x8, R42 ;  /* 0x00000008052a7825 */ /* 0x002fc600078e002a */
[----:B-----5:R-:W-:Y:S04]  /*9ef0*/  STG.E.64 desc[UR24][R48.64+0x10], R12 ;  /* 0x0000100c30007986 */ /* 0x020fe8000c101b18 */
[----:B------:R-:W-:Y:S04]  /*9f00*/  STG.E.64 desc[UR24][R48.64+0x18], R14 ;  /* 0x0000180e30007986 */ /* 0x000fe8000c101b18 */
[----:B--2---:R1:W-:Y:S04]  /*9f10*/  STG.E.64 desc[UR24][R44.64], R16 ;  /* 0x000000102c007986 */ /* 0x0043e8000c101b18 */
[----:B------:R2:W-:Y:S04]  /*9f20*/  STG.E.64 desc[UR24][R44.64+0x8], R18 ;  /* 0x000008122c007986 */ /* 0x0005e8000c101b18 */
[----:B------:R4:W-:Y:S04]  /*9f30*/  STG.E.64 desc[UR24][R44.64+0x10], R20 ;  /* 0x000010142c007986 */ /* 0x0009e8000c101b18 */
[----:B------:R5:W-:Y:S04]  /*9f40*/  STG.E.64 desc[UR24][R44.64+0x18], R22 ;  /* 0x000018162c007986 */ /* 0x000be8000c101b18 */
[----:B0-----:R0:W-:Y:S04]  /*9f50*/  STG.E.64 desc[UR24][R46.64], R24 ;  /* 0x000000182e007986 */ /* 0x0011e8000c101b18 */
[----:B------:R0:W-:Y:S04]  /*9f60*/  STG.E.64 desc[UR24][R46.64+0x8], R26 ;  /* 0x0000081a2e007986 */ /* 0x0001e8000c101b18 */
[----:B------:R0:W-:Y:S04]  /*9f70*/  STG.E.64 desc[UR24][R46.64+0x10], R28 ;  /* 0x0000101c2e007986 */ /* 0x0001e8000c101b18 */
[----:B------:R0:W-:Y:S04]  /*9f80*/  STG.E.64 desc[UR24][R46.64+0x18], R30 ;  /* 0x0000181e2e007986 */ /* 0x0001e8000c101b18 */
[----:B------:R0:W-:Y:S04]  /*9f90*/  STG.E.64 desc[UR24][R6.64], R32 ;  /* 0x0000002006007986 */ /* 0x0001e8000c101b18 */
[----:B------:R0:W-:Y:S04]  /*9fa0*/  STG.E.64 desc[UR24][R6.64+0x8], R34 ;  /* 0x0000082206007986 */ /* 0x0001e8000c101b18 */
[----:B---3--:R0:W-:Y:S04]  /*9fb0*/  STG.E.64 desc[UR24][R6.64+0x10], R36 ;  /* 0x0000102406007986 */ /* 0x0081e8000c101b18 */
[----:B------:R0:W-:Y:S04]  /*9fc0*/  STG.E.64 desc[UR24][R6.64+0x18], R38 ;  /* 0x0000182606007986 */ /* 0x0001e8000c101b18 */
[----:B-1----:R-:W3:Y:S04]  /*9fd0*/  LDG.E.64 R16, desc[UR24][R40.64] ;  /* 0x0000001828107981 */ /* 0x002ee8000c1e1b00 */
[----:B--2---:R-:W3:Y:S04]  /*9fe0*/  LDG.E.64 R18, desc[UR24][R40.64+0x8] ;  /* 0x0000081828127981 */ /* 0x004ee8000c1e1b00 */
[----:B------:R-:W2:Y:S04]  /*9ff0*/  LDG.E.64 R8, desc[UR24][R42.64] ;  /* 0x000000182a087981 */ /* 0x000ea8000c1e1b00 */
[----:B------:R-:W2:Y:S04]  /*a000*/  LDG.E.64 R10, desc[UR24][R42.64+0x8] ;  /* 0x000008182a0a7981 */ /* 0x000ea8000c1e1b00 */
[----:B------:R-:W2:Y:S04]  /*a010*/  LDG.E.64 R12, desc[UR24][R42.64+0x10] ;  /* 0x000010182a0c7981 */ /* 0x000ea8000c1e1b00 */
[----:B------:R-:W2:Y:S04]  /*a020*/  LDG.E.64 R14, desc[UR24][R42.64+0x18] ;  /* 0x000018182a0e7981 */ /* 0x000ea8000c1e1b00 */
[----:B----4-:R-:W4:Y:S04]  /*a030*/  LDG.E.64 R20, desc[UR24][R40.64+0x10] ;  /* 0x0000101828147981 */ /* 0x010f28000c1e1b00 */
[----:B-----5:R-:W4:Y:S01]  /*a040*/  LDG.E.64 R22, desc[UR24][R40.64+0x18] ;  /* 0x0000181828167981 */ /* 0x020f22000c1e1b00 */
[----:B------:R-:W-:-:S09]  /*a050*/  ULEA UR4, UR6, UR4, 0x18 ;  /* 0x0000000406047291 */ /* 0x000fd2000f8ec0ff */
[----:B---3--:R0:W-:Y:S04]  /*a060*/  STS.128 [UR4+0xbf20], R16 ;  /* 0x00bf2010ff007988 */ /* 0x0081e80008000c04 */
[----:B--2---:R0:W-:Y:S04]  /*a070*/  STS.128 [UR4+0xbf00], R8 ;  /* 0x00bf0008ff007988 */ /* 0x0041e80008000c04 */
[----:B------:R0:W-:Y:S04]  /*a080*/  STS.128 [UR4+0xbf10], R12 ;  /* 0x00bf100cff007988 */ /* 0x0001e80008000c04 */
[----:B----4-:R0:W-:Y:S02]  /*a090*/  STS.128 [UR4+0xbf30], R20 ;  /* 0x00bf3014ff007988 */ /* 0x0101e40008000c04 */
.L_x_9:
[----:B------:R-:W-:Y:S05]  /*a0a0*/  BSYNC.RECONVERGENT B0 ;  /* 0x0000000000007941 */ /* 0x000fea0003800200 */
.L_x_8:
[C---:B------:R-:W-:Y:S01]  /*a0b0*/  VIADD R5, R2.reuse, 0x2 ;  /* 0x0000000202057836 */ /* 0x040fe20000000000 */
[----:B------:R-:W-:Y:S01]  /*a0c0*/  BAR.SYNC.DEFER_BLOCKING 0x0 ;  /* 0x0000000000007b1d */ /* 0x000fe20000010000 */
[----:B------:R-:W-:Y:S01]  /*a0d0*/  IADD3 R2, PT, PT, R2, -0x1, RZ ;  /* 0xffffffff02027810 */ /* 0x000fe20007ffe0ff */
[----:B------:R-:W-:Y:S02]  /*a0e0*/  VIADD R3, R3, 0xffffffff ;  /* 0xffffffff03037836 */ /* 0x000fe40000000000 */
[----:B------:R-:W-:Y:S01]  /*a0f0*/  ISETP.GT.U32.AND P0, PT, R5, 0x2, PT ;  /* 0x000000020500780c */ /* 0x000fe20003f04070 */
[----:B------:R-:W-:-:S12]  /*a100*/  VIADD R0, R0, 0xfffffffc ;  /* 0xfffffffc00007836 */ /* 0x000fd80000000000 */
[----:B------:R-:W-:Y:S05]  /*a110*/  @P0 BRA `(.L_x_82) ;  /* 0xffffff6c00f80947 */ /* 0x000fea000383ffff */
[----:B------:R-:W-:Y:S05]  /*a120*/  EXIT ;  /* 0x000000000000794d */ /* 0x000fea0003800000 */
        .weak           $__internal_0_$__cuda_sm20_dblrcp_rn_slowpath_v3
        .type           $__internal_0_$__cuda_sm20_dblrcp_rn_slowpath_v3,@function
        .size           $__internal_0_$__cuda_sm20_dblrcp_rn_slowpath_v3,(.L_x_226 - $__internal_0_$__cuda_sm20_dblrcp_rn_slowpath_v3)
$__internal_0_$__cuda_sm20_dblrcp_rn_slowpath_v3:
[----:B------:R-:W-:Y:S01]  /*a130*/  DSETP.GTU.AND P0, PT, |R42|, +INF , PT ;  /* 0x7ff000002a00742a */ /* 0x000fe20003f0c200 */
[----:B------:R-:W-:-:S13]  /*a140*/  BSSY.RECONVERGENT B1, `(.L_x_83) ;  /* 0x0000023000017945 */ /* 0x000fda0003800200 */
[----:B------:R-:W-:Y:S05]  /*a150*/  @P0 BRA `(.L_x_84) ;  /* 0x00000000007c0947 */ /* 0x000fea0003800000 */
[----:B------:R-:W-:-:S05]  /*a160*/  LOP3.LUT R47, R43, 0x7fffffff, RZ, 0xc0, !PT ;  /* 0x7fffffff2b2f7812 */ /* 0x000fca00078ec0ff */
[----:B------:R-:W-:-:S05]  /*a170*/  VIADD R44, R47, 0xffffffff ;  /* 0xffffffff2f2c7836 */ /* 0x000fca0000000000 */
[----:B------:R-:W-:-:S13]  /*a180*/  ISETP.GE.U32.AND P0, PT, R44, 0x7fefffff, PT ;  /* 0x7fefffff2c00780c */ /* 0x000fda0003f06070 */
[----:B------:R-:W-:Y:S02]  /*a190*/  @P0 LOP3.LUT R45, R43, 0x7ff00000, RZ, 0x3c, !PT ;  /* 0x7ff000002b2d0812 */ /* 0x000fe400078e3cff */
[----:B------:R-:W-:Y:S01]  /*a1a0*/  @P0 MOV R44, RZ ;  /* 0x000000ff002c0202 */ /* 0x000fe20000000f00 */
[----:B------:R-:W-:Y:S06]  /*a1b0*/  @P0 BRA `(.L_x_85) ;  /* 0x00000000006c0947 */ /* 0x000fec0003800000 */
[----:B------:R-:W-:-:S13]  /*a1c0*/  ISETP.GE.U32.AND P0, PT, R47, 0x1000001, PT ;  /* 0x010000012f00780c */ /* 0x000fda0003f06070 */
[----:B------:R-:W-:Y:S05]  /*a1d0*/  @!P0 BRA `(.L_x_86) ;  /* 0x0000000000348947 */ /* 0x000fea0003800000 */
[----:B------:R-:W-:Y:S02]  /*a1e0*/  VIADD R45, R43, 0xc0200000 ;  /* 0xc02000002b2d7836 */ /* 0x000fe40000000000 */
[----:B------:R-:W-:Y:S02]  /*a1f0*/  IMAD.MOV.U32 R44, RZ, RZ, R42 ;  /* 0x000000ffff2c7224 */ /* 0x000fe400078e002a */
[----:B------:R-:W0:Y:S04]  /*a200*/  MUFU.RCP64H R47, R45 ;  /* 0x0000002d002f7308 */ /* 0x000e280000001800 */
[----:B0-----:R-:W-:-:S08]  /*a210*/  DFMA R48, -R44, R46, 1 ;  /* 0x3ff000002c30742b */ /* 0x001fd0000000012e */
[----:B------:R-:W-:-:S08]  /*a220*/  DFMA R48, R48, R48, R48 ;  /* 0x000000303030722b */ /* 0x000fd00000000030 */
[----:B------:R-:W-:-:S08]  /*a230*/  DFMA R48, R46, R48, R46 ;  /* 0x000000302e30722b */ /* 0x000fd0000000002e */
[----:B------:R-:W-:-:S08]  /*a240*/  DFMA R46, -R44, R48, 1 ;  /* 0x3ff000002c2e742b */ /* 0x000fd00000000130 */
[----:B------:R-:W-:-:S08]  /*a250*/  DFMA R46, R48, R46, R48 ;  /* 0x0000002e302e722b */ /* 0x000fd00000000030 */
[----:B------:R-:W-:-:S08]  /*a260*/  DMUL R46, R46, 2.2250738585072013831e-308 ;  /* 0x001000002e2e7828 */ /* 0x000fd00000000000 */
[----:B------:R-:W-:-:S08]  /*a270*/  DFMA R42, -R42, R46, 1 ;  /* 0x3ff000002a2a742b */ /* 0x000fd0000000012e */
[----:B------:R-:W-:-:S08]  /*a280*/  DFMA R42, R42, R42, R42 ;  /* 0x0000002a2a2a722b */ /* 0x000fd0000000002a */
[----:B------:R-:W-:Y:S01]  /*a290*/  DFMA R44, R46, R42, R46 ;  /* 0x0000002a2e2c722b */ /* 0x000fe2000000002e */
[----:B------:R-:W-:Y:S10]  /*a2a0*/  BRA `(.L_x_85) ;  /* 0x0000000000307947 */ /* 0x000ff40003800000 */
.L_x_86:
[----:B------:R-:W-:Y:S01]  /*a2b0*/  DMUL R42, R42, 8.11296384146066816958e+31 ;  /* 0x469000002a2a7828 */ /* 0x000fe20000000000 */
[----:B------:R-:W-:-:S05]  /*a2c0*/  IMAD.MOV.U32 R44, RZ, RZ, R46 ;  /* 0x000000ffff2c7224 */ /* 0x000fca00078e002e */
[----:B------:R-:W0:Y:S02]  /*a2d0*/  MUFU.RCP64H R45, R43 ;  /* 0x0000002b002d7308 */ /* 0x000e240000001800 */
[----:B0-----:R-:W-:-:S08]  /*a2e0*/  DFMA R46, -R42, R44, 1 ;  /* 0x3ff000002a2e742b */ /* 0x001fd0000000012c */
[----:B------:R-:W-:-:S08]  /*a2f0*/  DFMA R46, R46, R46, R46 ;  /* 0x0000002e2e2e722b */ /* 0x000fd0000000002e */
[----:B------:R-:W-:-:S08]  /*a300*/  DFMA R46, R44, R46, R44 ;  /* 0x0000002e2c2e722b */ /* 0x000fd0000000002c */
[----:B------:R-:W-:-:S08]  /*a310*/  DFMA R44, -R42, R46, 1 ;  /* 0x3ff000002a2c742b */ /* 0x000fd0000000012e */
[----:B------:R-:W-:-:S08]  /*a320*/  DFMA R44, R46, R44, R46 ;  /* 0x0000002c2e2c722b */ /* 0x000fd0000000002e */
[----:B------:R-:W-:Y:S01]  /*a330*/  DMUL R44, R44, 8.11296384146066816958e+31 ;  /* 0x469000002c2c7828 */ /* 0x000fe20000000000 */
[----:B------:R-:W-:Y:S10]  /*a340*/  BRA `(.L_x_85) ;  /* 0x0000000000087947 */ /* 0x000ff40003800000 */
.L_x_84:
[----:B------:R-:W-:Y:S02]  /*a350*/  LOP3.LUT R45, R43, 0x80000, RZ, 0xfc, !PT ;  /* 0x000800002b2d7812 */ /* 0x000fe400078efcff */
[----:B------:R-:W-:-:S07]  /*a360*/  MOV R44, R42 ;  /* 0x0000002a002c7202 */ /* 0x000fce0000000f00 */
.L_x_85:
[----:B------:R-:W-:Y:S05]  /*a370*/  BSYNC.RECONVERGENT B1 ;  /* 0x0000000000017941 */ /* 0x000fea0003800200 */
.L_x_83:
[----:B------:R-:W-:Y:S02]  /*a380*/  IMAD.MOV.U32 R42, RZ, RZ, R8 ;  /* 0x000000ffff2a7224 */ /* 0x000fe400078e0008 */
[----:B------:R-:W-:-:S04]  /*a390*/  IMAD.MOV.U32 R43, RZ, RZ, 0x0 ;  /* 0x00000000ff2b7424 */ /* 0x000fc800078e00ff */
[----:B------:R-:W-:Y:S05]  /*a3a0*/  RET.REL.NODEC R42 `(_Z26gateValueComputation_Cond1PdS_S_S_S_S_S_S_S_S_S_S_S_S_S_S_S_S_S_S_ii) ;  /* 0xffffff5c2a147950 */ /* 0x000fea0003c3ffff */
.L_x_87:
[----:B------:R-:W-:-:S00]  /*a3b0*/  BRA `(.L_x_87) ;  /* 0xfffffffc00fc7947 */ /* 0x000fc0000383ffff */
[----:B------:R-:W-:-:S00]  /*a3c0*/  NOP ;  /* 0x0000000000007918 */ /* 0x000fc00000000000 */
        /* <DEDUP_REMOVED lines=11> */
.L_x_226:


//--------------------- .text._Z30outputElementComputation_Cond1PdS_S_S_S_S_S_S_S_S_S_S_S_S_S_iii --------------------------
	.section	.text._Z30outputElementComputation_Cond1PdS_S_S_S_S_S_S_S_S_S_S_S_S_S_iii,"ax",@progbits
	.align	128
        .global         _Z30outputElementComputation_Cond1PdS_S_S_S_S_S_S_S_S_S_S_S_S_S_iii
        .type           _Z30outputElementComputation_Cond1PdS_S_S_S_S_S_S_S_S_S_S_S_S_S_iii,@function
        .size           _Z30outputElementComputation_Cond1PdS_S_S_S_S_S_S_S_S_S_S_S_S_S_iii,(.L_x_227 - _Z30outputElementComputation_Cond1PdS_S_S_S_S_S_S_S_S_S_S_S_S_S_iii)
        .other          _Z30outputElementComputation_Cond1PdS_S_S_S_S_S_S_S_S_S_S_S_S_S_iii,@"STO_CUDA_ENTRY STV_DEFAULT"
_Z30outputElementComputation_Cond1PdS_S_S_S_S_S_S_S_S_S_S_S_S_S_iii:
.text._Z30outputElementComputation_Cond1PdS_S_S_S_S_S_S_S_S_S_S_S_S_S_iii:
[----:B------:R-:W-:Y:S08]  /*0000*/  LDC R1, c[0x0][0x37c] ;  /* 0x0000df00ff017b82 */ /* 0x000ff00000000800 */
[----:B------:R-:W0:Y:S01]  /*0010*/  LDC R2, c[0x0][0x3f8] ;  /* 0x0000fe00ff027b82 */ /* 0x000e220000000800 */
[----:B------:R-:W1:Y:S07]  /*0020*/  LDCU.64 UR4, c[0x0][0x358] ;  /* 0x00006b00ff0477ac */ /* 0x000e6e0008000a00 */
[----:B------:R-:W2:Y:S08]  /*0030*/  LDC.64 R8, c[0x0][0x3c8] ;  /* 0x0000f200ff087b82 */ /* 0x000eb00000000a00 */
[----:B------:R-:W3:Y:S08]  /*0040*/  LDC.64 R14, c[0x0][0x388] ;  /* 0x0000e200ff0e7b82 */ /* 0x000ef00000000a00 */
[----:B------:R-:W4:Y:S01]  /*0050*/  LDC.64 R6, c[0x0][0x3a8] ;  /* 0x0000ea00ff067b82 */ /* 0x000f220000000a00 */
[----:B0-----:R-:W-:-:S04]  /*0060*/  IMAD.SHL.U32 R2, R2, 0x4, RZ ;  /* 0x0000000402027824 */ /* 0x001fc800078e00ff */
[----:B--2---:R-:W-:-:S05]  /*0070*/  IMAD.WIDE R8, R2, 0x8, R8 ;  /* 0x0000000802087825 */ /* 0x004fca00078e0208 */
[----:B-1----:R-:W2:Y:S01]  /*0080*/  LDG.E.64 R4, desc[UR4][R8.64] ;  /* 0x0000000408047981 */ /* 0x002ea2000c1e1b00 */
[----:B---3--:R-:W-:-:S05]  /*0090*/  IMAD.WIDE R14, R2, 0x8, R14 ;  /* 0x00000008020e7825 */ /* 0x008fca00078e020e */
[----:B------:R-:W2:Y:S01]  /*00a0*/  LDG.E.64 R10, desc[UR4][R14.64] ;  /* 0x000000040e0a7981 */ /* 0x000ea2000c1e1b00 */
[----:B----4-:R-:W-:-:S05]  /*00b0*/  IMAD.WIDE R6, R2, 0x8, R6 ;  /* 0x0000000802067825 */ /* 0x010fca00078e0206 */
[----:B------:R-:W3:Y:S01]  /*00c0*/  LDG.E.64 R12, desc[UR4][R6.64] ;  /* 0x00000004060c7981 */ /* 0x000ee2000c1e1b00 */
[----:B------:R-:W-:Y:S01]  /*00d0*/  UMOV UR6, 0xfefa39ef ;  /* 0xfefa39ef00067882 */ /* 0x000fe20000000000 */
[----:B------:R-:W-:Y:S01]  /*00e0*/  UMOV UR7, 0x3fe62e42 ;  /* 0x3fe62e4200077882 */ /* 0x000fe20000000000 */
        /* <DEDUP_REMOVED lines=10> */
[----:B------:R-:W-:Y:S02]  /*0190*/  IMAD.MOV.U32 R16, RZ, RZ, -0x35dec16 ;  /* 0xfca213eaff107424 */ /* 0x000fe400078e00ff */
[----:B------:R-:W-:Y:S01]  /*01a0*/  IMAD.MOV.U32 R17, RZ, RZ, 0x3e928af3 ;  /* 0x3e928af3ff117424 */ /* 0x000fe200078e00ff */
[----:B------:R-:W-:Y:S01]  /*01b0*/  UMOV UR6, 0x69ce2bdf ;  /* 0x69ce2bdf00067882 */ /* 0x000fe20000000000 */
[----:B------:R-:W-:-:S04]  /*01c0*/  UMOV UR7, 0x3e5ade15 ;  /* 0x3e5ade1500077882 */ /* 0x000fc80000000000 */
        /* <DEDUP_REMOVED lines=23> */
[----:B------:R-:W-:Y:S01]  /*0340*/  UMOV UR7, 0x3fe00000 ;  /* 0x3fe0000000077882 */ /* 0x000fe20000000000 */
[----:B------:R-:W-:-:S05]  /*0350*/  DADD R18, -RZ, -R4 ;  /* 0x00000000ff127229 */ /* 0x000fca0000000904 */
[----:B------:R-:W-:-:S05]  /*0360*/  DFMA R16, R12, R16, UR6 ;  /* 0x000000060c107e2b */ /* 0x000fca0008000010 */
[----:B------:R-:W-:-:S03]  /*0370*/  FSETP.GEU.AND P0, PT, |R19|, 4.1917929649353027344, PT ;  /* 0x4086232b1300780b */ /* 0x000fc60003f0e200 */
        /* <DEDUP_REMOVED lines=9> */
[----:B------:R-:W-:Y:S01]  /*0410*/  FSEL R13, R13, RZ, !P0 ;  /* 0x000000ff0d0d7208 */ /* 0x000fe20004000000 */
[----:B------:R-:W-:Y:S06]  /*0420*/  @P1 BRA `(.L_x_88) ;  /* 0x00000000001c1947 */ /* 0x000fec0003800000 */
[----:B------:R-:W-:Y:S01]  /*0430*/  LEA.HI R0, R10, R10, RZ, 0x1 ;  /* 0x0000000a0a007211 */ /* 0x000fe200078f08ff */
[----:B------:R-:W-:-:S03]  /*0440*/  IMAD.MOV.U32 R12, RZ, RZ, RZ ;  /* 0x000000ffff0c7224 */ /* 0x000fc600078e00ff */
[----:B------:R-:W-:-:S05]  /*0450*/  SHF.R.S32.HI R3, RZ, 0x1, R0 ;  /* 0x00000001ff037819 */ /* 0x000fca0000011400 */
[----:B------:R-:W-:Y:S02]  /*0460*/  IMAD.IADD R10, R10, 0x1, -R3 ;  /* 0x000000010a0a7824 */ /* 0x000fe400078e0a03 */
[----:B------:R-:W-:-:S03]  /*0470*/  IMAD R17, R3, 0x100000, R17 ;  /* 0x0010000003117824 */ /* 0x000fc600078e0211 */
[----:B------:R-:W-:-:S06]  /*0480*/  LEA R13, R10, 0x3ff00000, 0x14 ;  /* 0x3ff000000a0d7811 */ /* 0x000fcc00078ea0ff */
[----:B------:R-:W-:-:S11]  /*0490*/  DMUL R12, R16, R12 ;  /* 0x0000000c100c7228 */ /* 0x000fd60000000000 */
.L_x_88:
[----:B------:R-:W-:-:S06]  /*04a0*/  DADD R16, R12, 1 ;  /* 0x3ff000000c107429 */ /* 0x000fcc0000000000 */
        /* <DEDUP_REMOVED lines=9> */
[----:B------:R-:W-:Y:S01]  /*0540*/  LOP3.LUT R4, R17, 0x7fffffff, RZ, 0xc0, !PT ;  /* 0x7fffffff11047812 */ /* 0x000fe200078ec0ff */
[----:B------:R-:W-:Y:S01]  /*0550*/  IMAD.MOV.U32 R11, RZ, RZ, R17 ;  /* 0x000000ffff0b7224 */ /* 0x000fe200078e0011 */
[----:B------:R-:W-:Y:S02]  /*0560*/  MOV R10, R16 ;  /* 0x00000010000a7202 */ /* 0x000fe40000000f00 */
[----:B------:R-:W-:Y:S01]  /*0570*/  MOV R0, 0x5a0 ;  /* 0x000005a000007802 */ /* 0x000fe20000000f00 */
[----:B------:R-:W-:-:S07]  /*0580*/  VIADD R4, R4, 0xfff00000 ;  /* 0xfff0000004047836 */ /* 0x000fce0000000000 */
[----:B------:R-:W-:Y:S05]  /*0590*/  CALL.REL.NOINC `($__internal_1_$__cuda_sm20_dblrcp_rn_slowpath_v3) ;  /* 0x0000006c00a47944 */ /* 0x000fea0003c00000 */
.L_x_89:
[----:B------:R0:W-:Y:S04]  /*05a0*/  STG.E.64 desc[UR4][R8.64], R12 ;  /* 0x0000000c08007986 */ /* 0x0001e8000c101b04 */
[----:B------:R-:W2:Y:S04]  /*05b0*/  LDG.E.64 R4, desc[UR4][R8.64+0x8] ;  /* 0x0000080408047981 */ /* 0x000ea8000c1e1b00 */
[----:B------:R-:W2:Y:S04]  /*05c0*/  LDG.E.64 R10, desc[UR4][R14.64+0x8] ;  /* 0x000008040e0a7981 */ /* 0x000ea8000c1e1b00 */
[----:B------:R-:W3:Y:S01]  /*05d0*/  LDG.E.64 R16, desc[UR4][R6.64+0x8] ;  /* 0x0000080406107981 */ /* 0x000ee2000c1e1b00 */
[----:B------:R-:W-:Y:S01]  /*05e0*/  UMOV UR6, 0xfefa39ef ;  /* 0xfefa39ef00067882 */ /* 0x000fe20000000000 */
[----:B------:R-:W-:Y:S01]  /*05f0*/  UMOV UR7, 0x3fe62e42 ;  /* 0x3fe62e4200077882 */ /* 0x000fe20000000000 */
        /* <DEDUP_REMOVED lines=9> */
[----:B0-----:R-:W-:Y:S01]  /*0690*/  DFMA R12, R16, -UR6, R18 ;  /* 0x80000006100c7c2b */ /* 0x001fe20008000012 */
[----:B------:R-:W-:Y:S01]  /*06a0*/  UMOV UR6, 0x69ce2bdf ;  /* 0x69ce2bdf00067882 */ /* 0x000fe20000000000 */
[----:B------:R-:W-:Y:S01]  /*06b0*/  IMAD.MOV.U32 R16, RZ, RZ, -0x35dec16 ;  /* 0xfca213eaff107424 */ /* 0x000fe200078e00ff */
[----:B------:R-:W-:Y:S01]  /*06c0*/  MOV R17, 0x3e928af3 ;  /* 0x3e928af300117802 */ /* 0x000fe20000000f00 */
[----:B------:R-:W-:Y:S01]  /*06d0*/  UMOV UR7, 0x3e5ade15 ;  /* 0x3e5ade1500077882 */ /* 0x000fe20000000000 */
[----:B------:R-:W-:-:S04]  /*06e0*/  DADD R18, -RZ, -R4 ;  /* 0x00000000ff127229 */ /* 0x000fc80000000904 */
[----:B------:R-:W-:Y:S01]  /*06f0*/  DFMA R16, R12, UR6, R16 ;  /* 0x000000060c107c2b */ /* 0x000fe20008000010 */
[----:B------:R-:W-:Y:S01]  /*0700*/  UMOV UR6, 0x62401315 ;  /* 0x6240131500067882 */ /* 0x000fe20000000000 */
[----:B------:R-:W-:-:S04]  /*0710*/  UMOV UR7, 0x3ec71dee ;  /* 0x3ec71dee00077882 */ /* 0x000fc80000000000 */
[----:B------:R-:W-:Y:S02]  /*0720*/  FSETP.GEU.AND P0, PT, |R19|, 4.1917929649353027344, PT ;  /* 0x4086232b1300780b */ /* 0x000fe40003f0e200 */
        /* <DEDUP_REMOVED lines=40> */
.L_x_90:
[----:B------:R-:W-:-:S06]  /*09b0*/  DADD R16, R12, 1 ;  /* 0x3ff000000c107429 */ /* 0x000fcc0000000000 */
[----:B------:R-:W0:Y:S04]  /*09c0*/  MUFU.RCP64H R5, R17 ;  /* 0x0000001100057308 */ /* 0x000e280000001800 */
[----:B------:R-:W-:-:S04]  /*09d0*/  IADD3 R4, PT, PT, R17, 0x300402, RZ ;  /* 0x0030040211047810 */ /* 0x000fc80007ffe0ff */
[----:B------:R-:W-:Y:S02]  /*09e0*/  FSETP.GEU.AND P0, PT, |R4|, 5.8789094863358348022e-39, PT ;  /* 0x004004020400780b */ /* 0x000fe40003f0e200 */
        /* <DEDUP_REMOVED lines=8> */
[----:B------:R-:W-:Y:S01]  /*0a70*/  MOV R0, 0xab0 ;  /* 0x00000ab000007802 */ /* 0x000fe20000000f00 */
[----:B------:R-:W-:Y:S02]  /*0a80*/  IMAD.MOV.U32 R11, RZ, RZ, R17 ;  /* 0x000000ffff0b7224 */ /* 0x000fe400078e0011 */
[----:B------:R-:W-:-:S07]  /*0a90*/  VIADD R4, R4, 0xfff00000 ;  /* 0xfff0000004047836 */ /* 0x000fce0000000000 */
[----:B------:R-:W-:Y:S05]  /*0aa0*/  CALL.REL.NOINC `($__internal_1_$__cuda_sm20_dblrcp_rn_slowpath_v3) ;  /* 0x0000006800607944 */ /* 0x000fea0003c00000 */
.L_x_91:
        /* <DEDUP_REMOVED lines=17> */
[----:B------:R-:W-:Y:S01]  /*0bc0*/  MOV R16, 0xfca213ea ;  /* 0xfca213ea00107802 */ /* 0x000fe20000000f00 */
[----:B------:R-:W-:Y:S01]  /*0bd0*/  IMAD.MOV.U32 R17, RZ, RZ, 0x3e928af3 ;  /* 0x3e928af3ff117424 */ /* 0x000fe200078e00ff */
        /* <DEDUP_REMOVED lines=39> */
[----:B------:R-:W-:Y:S02]  /*0e50*/  LEA.HI R0, R10, R10, RZ, 0x1 ;  /* 0x0000000a0a007211 */ /* 0x000fe400078f08ff */
[----:B------:R-:W-:Y:S02]  /*0e60*/  MOV R12, RZ ;  /* 0x000000ff000c7202 */ /* 0x000fe40000000f00 */
[----:B------:R-:W-:-:S05]  /*0e70*/  SHF.R.S32.HI R3, RZ, 0x1, R0 ;  /* 0x00000001ff037819 */ /* 0x000fca0000011400 */
[----:B------:R-:W-:Y:S02]  /*0e80*/  IMAD.IADD R10, R10, 0x1, -R3 ;  /* 0x000000010a0a7824 */ /* 0x000fe400078e0a03 */
[----:B------:R-:W-:-:S03]  /*0e90*/  IMAD R17, R3, 0x100000, R17 ;  /* 0x0010000003117824 */ /* 0x000fc600078e0211 */
[----:B------:R-:W-:-:S06]  /*0ea0*/  LEA R13, R10, 0x3ff00000, 0x14 ;  /* 0x3ff000000a0d7811 */ /* 0x000fcc00078ea0ff */
[----:B------:R-:W-:-:S11]  /*0eb0*/  DMUL R12, R16, R12 ;  /* 0x0000000c100c7228 */ /* 0x000fd60000000000 */
.L_x_92:
        /* <DEDUP_REMOVED lines=16> */
.L_x_93:
[----:B------:R0:W-:Y:S04]  /*0fc0*/  STG.E.64 desc[UR4][R8.64+0x10], R12 ;  /* 0x0000100c08007986 */ /* 0x0001e8000c101b04 */
[----:B------:R-:W2:Y:S04]  /*0fd0*/  LDG.E.64 R4, desc[UR4][R8.64+0x18] ;  /* 0x0000180408047981 */ /* 0x000ea8000c1e1b00 */
[----:B------:R-:W2:Y:S04]  /*0fe0*/  LDG.E.64 R14, desc[UR4][R14.64+0x18] ;  /* 0x000018040e0e7981 */ /* 0x000ea8000c1e1b00 */
[----:B------:R-:W3:Y:S01]  /*0ff0*/  LDG.E.64 R6, desc[UR4][R6.64+0x18] ;  /* 0x0000180406067981 */ /* 0x000ee2000c1e1b00 */
[----:B------:R-:W-:Y:S01]  /*1000*/  IMAD.MOV.U32 R10, RZ, RZ, 0x652b82fe ;  /* 0x652b82feff0a7424 */ /* 0x000fe200078e00ff */
[----:B------:R-:W-:Y:S01]  /*1010*/  MOV R11, 0x3ff71547 ;  /* 0x3ff71547000b7802 */ /* 0x000fe20000000f00 */
[----:B------:R-:W-:Y:S01]  /*1020*/  UMOV UR6, 0xfefa39ef ;  /* 0xfefa39ef00067882 */ /* 0x000fe20000000000 */
[----:B------:R-:W-:Y:S01]  /*1030*/  UMOV UR7, 0x3fe62e42 ;  /* 0x3fe62e4200077882 */ /* 0x000fe20000000000 */
[----:B--2---:R-:W-:Y:S01]  /*1040*/  DADD R4, R4, R14 ;  /* 0x0000000004047229 */ /* 0x004fe2000000000e */
[----:B------:R-:W-:-:S02]  /*1050*/  IMAD.MOV.U32 R14, RZ, RZ, -0x35dec16 ;  /* 0xfca213eaff0e7424 */ /* 0x000fc400078e00ff */
        /* <DEDUP_REMOVED lines=9> */
[----:B------:R-:W-:-:S06]  /*10f0*/  UMOV UR7, 0x3e5ade15 ;  /* 0x3e5ade1500077882 */ /* 0x000fcc0000000000 */
[----:B------:R-:W-:Y:S01]  /*1100*/  DFMA R6, R12, UR6, R14 ;  /* 0x000000060c067c2b */ /* 0x000fe2000800000e */
[----:B------:R-:W-:Y:S01]  /*1110*/  UMOV UR6, 0x62401315 ;  /* 0x6240131500067882 */ /* 0x000fe20000000000 */
[----:B------:R-:W-:Y:S01]  /*1120*/  UMOV UR7, 0x3ec71dee ;  /* 0x3ec71dee00077882 */ /* 0x000fe20000000000 */
[----:B------:R-:W-:-:S05]  /*1130*/  DADD R14, -RZ, -R4 ;  /* 0x00000000ff0e7229 */ /* 0x000fca0000000904 */
[----:B------:R-:W-:Y:S01]  /*1140*/  DFMA R6, R12, R6, UR6 ;  /* 0x000000060c067e2b */ /* 0x000fe20008000006 */
        /* <DEDUP_REMOVED lines=35> */
[----:B------:R-:W-:-:S04]  /*1380*/  SHF.R.S32.HI R3, RZ, 0x1, R0 ;  /* 0x00000001ff037819 */ /* 0x000fc80000011400 */
[----:B------:R-:W-:Y:S01]  /*1390*/  LEA R7, R3, R7, 0x14 ;  /* 0x0000000703077211 */ /* 0x000fe200078ea0ff */
[----:B------:R-:W-:-:S05]  /*13a0*/  IMAD.IADD R10, R10, 0x1, -R3 ;  /* 0x000000010a0a7824 */ /* 0x000fca00078e0a03 */
[----:B------:R-:W-:-:S06]  /*13b0*/  LEA R13, R10, 0x3ff00000, 0x14 ;  /* 0x3ff000000a0d7811 */ /* 0x000fcc00078ea0ff */
[----:B------:R-:W-:-:S11]  /*13c0*/  DMUL R12, R6, R12 ;  /* 0x0000000c060c7228 */ /* 0x000fd60000000000 */
.L_x_94:
        /* <DEDUP_REMOVED lines=16> */
.L_x_95:
[----:B------:R-:W0:Y:S01]  /*14d0*/  LDC.64 R6, c[0x0][0x3d0] ;  /* 0x0000f400ff067b82 */ /* 0x000e220000000a00 */
[----:B------:R1:W-:Y:S07]  /*14e0*/  STG.E.64 desc[UR4][R8.64+0x18], R12 ;  /* 0x0000180c08007986 */ /* 0x0003ee000c101b04 */
[----:B------:R-:W2:Y:S08]  /*14f0*/  LDC.64 R14, c[0x0][0x390] ;  /* 0x0000e400ff0e7b82 */ /* 0x000eb00000000a00 */
[----:B------:R-:W3:Y:S01]  /*1500*/  LDC.64 R16, c[0x0][0x3b0] ;  /* 0x0000ec00ff107b82 */ /* 0x000ee20000000a00 */
[----:B0-----:R-:W-:-:S05]  /*1510*/  IMAD.WIDE R6, R2, 0x8, R6 ;  /* 0x0000000802067825 */ /* 0x001fca00078e0206 */
[----:B------:R-:W4:Y:S01]  /*1520*/  LDG.E.64 R4, desc[UR4][R6.64] ;  /* 0x0000000406047981 */ /* 0x000f22000c1e1b00 */
[----:B--2---:R-:W-:-:S05]  /*1530*/  IMAD.WIDE R14, R2, 0x8, R14 ;  /* 0x00000008020e7825 */ /* 0x004fca00078e020e */
[----:B------:R-:W4:Y:S01]  /*1540*/  LDG.E.64 R10, desc[UR4][R14.64] ;  /* 0x000000040e0a7981 */ /* 0x000f22000c1e1b00 */
[----:B---3--:R-:W-:-:S05]  /*1550*/  IMAD.WIDE R16, R2, 0x8, R16 ;  /* 0x0000000802107825 */ /* 0x008fca00078e0210 */
[----:B------:R-:W2:Y:S01]  /*1560*/  LDG.E.64 R18, desc[UR4][R16.64] ;  /* 0x0000000410127981 */ /* 0x000ea2000c1e1b00 */
[----:B------:R-:W-:Y:S01]  /*1570*/  UMOV UR6, 0xfefa39ef ;  /* 0xfefa39ef00067882 */ /* 0x000fe20000000000 */
[----:B------:R-:W-:Y:S01]  /*1580*/  UMOV UR7, 0x3fe62e42 ;  /* 0x3fe62e4200077882 */ /* 0x000fe20000000000 */
[----:B----4-:R-:W-:Y:S01]  /*1590*/  DADD R4, R4, R10 ;  /* 0x0000000004047229 */ /* 0x010fe2000000000a */
[----:B------:R-:W-:Y:S01]  /*15a0*/  MOV R10, 0x652b82fe ;  /* 0x652b82fe000a7802 */ /* 0x000fe20000000f00 */
[----:B------:R-:W-:-:S06]  /*15b0*/  IMAD.MOV.U32 R11, RZ, RZ, 0x3ff71547 ;  /* 0x3ff71547ff0b7424 */ /* 0x000fcc00078e00ff */
[----:B--2---:R-:W-:-:S08]  /*15c0*/  DADD R4, R4, R18 ;  /* 0x0000000004047229 */ /* 0x004fd00000000012 */
[----:B------:R-:W-:-:S08]  /*15d0*/  DFMA R10, R4, -R10, 6.75539944105574400000e+15 ;  /* 0x43380000040a742b */ /* 0x000fd0000000080a */
[----:B------:R-:W-:-:S08]  /*15e0*/  DADD R18, R10, -6.75539944105574400000e+15 ;  /* 0xc33800000a127429 */ /* 0x000fd00000000000 */
[----:B-1----:R-:W-:Y:S01]  /*15f0*/  DFMA R12, R18, -UR6, -R4 ;  /* 0x80000006120c7c2b */ /* 0x002fe20008000804 */
        /* <DEDUP_REMOVED lines=48> */
[----:B------:R-:W-:Y:S01]  /*1900*/  IADD3 R10, PT, PT, R10, -R3, RZ ;  /* 0x800000030a0a7210 */ /* 0x000fe20007ffe0ff */
[----:B------:R-:W-:-:S03]  /*1910*/  IMAD R13, R3, 0x100000, R13 ;  /* 0x00100000030d7824 */ /* 0x000fc600078e020d */
[----:B------:R-:W-:-:S06]  /*1920*/  LEA R19, R10, 0x3ff00000, 0x14 ;  /* 0x3ff000000a137811 */ /* 0x000fcc00078ea0ff */
[----:B------:R-:W-:-:S11]  /*1930*/  DMUL R18, R12, R18 ;  /* 0x000000120c127228 */ /* 0x000fd60000000000 */
.L_x_96:
        /* <DEDUP_REMOVED lines=13> */
[----:B------:R-:W-:Y:S01]  /*1a10*/  IMAD.MOV.U32 R11, RZ, RZ, R19 ;  /* 0x000000ffff0b7224 */ /* 0x000fe200078e0013 */
[----:B------:R-:W-:-:S07]  /*1a20*/  IADD3 R4, PT, PT, R4, -0x100000, RZ ;  /* 0xfff0000004047810 */ /* 0x000fce0007ffe0ff */
[----:B------:R-:W-:Y:S05]  /*1a30*/  CALL.REL.NOINC `($__internal_1_$__cuda_sm20_dblrcp_rn_slowpath_v3) ;  /* 0x00000058007c7944 */ /* 0x000fea0003c00000 */
.L_x_97:
        /* <DEDUP_REMOVED lines=18> */
[----:B------:R-:W-:Y:S01]  /*1b60*/  UMOV UR7, 0x3e5ade15 ;  /* 0x3e5ade1500077882 */ /* 0x000fe20000000000 */
[----:B------:R-:W-:Y:S01]  /*1b70*/  IMAD.MOV.U32 R19, RZ, RZ, 0x3e928af3 ;  /* 0x3e928af3ff137424 */ /* 0x000fe200078e00ff */
        /* <DEDUP_REMOVED lines=45> */
.L_x_98:
        /* <DEDUP_REMOVED lines=16> */
.L_x_99:
        /* <DEDUP_REMOVED lines=65> */
.L_x_100:
        /* <DEDUP_REMOVED lines=16> */
.L_x_101:
[----:B------:R0:W-:Y:S04]  /*2460*/  STG.E.64 desc[UR4][R6.64+0x10], R12 ;  /* 0x0000100c06007986 */ /* 0x0001e8000c101b04 */
[----:B------:R-:W2:Y:S04]  /*2470*/  LDG.E.64 R4, desc[UR4][R6.64+0x18] ;  /* 0x0000180406047981 */ /* 0x000ea8000c1e1b00 */
[----:B------:R-:W2:Y:S04]  /*2480*/  LDG.E.64 R14, desc[UR4][R14.64+0x18] ;  /* 0x000018040e0e7981 */ /* 0x000ea8000c1e1b00 */
[----:B------:R-:W3:Y:S01]  /*2490*/  LDG.E.64 R16, desc[UR4][R16.64+0x18] ;  /* 0x0000180410107981 */ /* 0x000ee2000c1e1b00 */
[----:B------:R-:W-:Y:S01]  /*24a0*/  IMAD.MOV.U32 R10, RZ, RZ, 0x652b82fe ;  /* 0x652b82feff0a7424 */ /* 0x000fe200078e00ff */
[----:B------:R-:W-:Y:S01]  /*24b0*/  UMOV UR6, 0xfefa39ef ;  /* 0xfefa39ef00067882 */ /* 0x000fe20000000000 */
[----:B------:R-:W-:Y:S01]  /*24c0*/  IMAD.MOV.U32 R11, RZ, RZ, 0x3ff71547 ;  /* 0x3ff71547ff0b7424 */ /* 0x000fe200078e00ff */
[----:B------:R-:W-:Y:S01]  /*24d0*/  UMOV UR7, 0x3fe62e42 ;  /* 0x3fe62e4200077882 */ /* 0x000fe20000000000 */
[----:B--2---:R-:W-:Y:S01]  /*24e0*/  DADD R4, R4, R14 ;  /* 0x0000000004047229 */ /* 0x004fe2000000000e */
[----:B------:R-:W-:-:S02]  /*24f0*/  IMAD.MOV.U32 R14, RZ, RZ, -0x35dec16 ;  /* 0xfca213eaff0e7424 */ /* 0x000fc400078e00ff */
        /* <DEDUP_REMOVED lines=55> */
.L_x_102:
        /* <DEDUP_REMOVED lines=16> */
[----:B------:R-:W-:Y:S01]  /*2970*/  IMAD.MOV.U32 R18, RZ, RZ, R12 ;  /* 0x000000ffff127224 */ /* 0x000fe200078e000c */
[----:B------:R-:W-:-:S07]  /*2980*/  MOV R19, R13 ;  /* 0x0000000d00137202 */ /* 0x000fce0000000f00 */
.L_x_103:
        /* <DEDUP_REMOVED lines=12> */
[----:B----4-:R-:W-:-:S08]  /*2a50*/  DADD R12, R12, R16 ;  /* 0x000000000c0c7229 */ /* 0x010fd00000000010 */
[----:B--2---:R-:W-:-:S10]  /*2a60*/  DADD R12, R12, R20 ;  /* 0x000000000c0c7229 */ /* 0x004fd40000000014 */
[----:B------:R-:W-:Y:S01]  /*2a70*/  LOP3.LUT R17, R13, 0x7fffffff, RZ, 0xc0, !PT ;  /* 0x7fffffff0d117812 */ /* 0x000fe200078ec0ff */
[----:B------:R-:W-:-:S06]  /*2a80*/  IMAD.MOV.U32 R16, RZ, RZ, R12 ;  /* 0x000000ffff107224 */ /* 0x000fcc00078e000c */
[----:B------:R-:W-:-:S14]  /*2a90*/  DSETP.GE.AND P0, PT, R16, UR6, PT ;  /* 0x0000000610007e2a */ /* 0x000fdc000bf06000 */
[----:B-1----:R-:W-:Y:S05]  /*2aa0*/  @!P0 BRA `(.L_x_104) ;  /* 0x0000000000e48947 */ /* 0x002fea0003800000 */
[----:B------:R-:W-:Y:S01]  /*2ab0*/  DADD R20, R16, R16 ;  /* 0x0000000010147229 */ /* 0x000fe20000000010 */
[----:B------:R-:W-:Y:S01]  /*2ac0*/  UMOV UR8, 0xfefa39ef ;  /* 0xfefa39ef00087882 */ /* 0x000fe20000000000 */
[----:B------:R-:W-:Y:S01]  /*2ad0*/  UMOV UR9, 0x3fe62e42 ;  /* 0x3fe62e4200097882 */ /* 0x000fe20000000000 */
[----:B------:R-:W-:Y:S01]  /*2ae0*/  IMAD.MOV.U32 R22, RZ, RZ, -0x7649667 ;  /* 0xf89b6999ff167424 */ /* 0x000fe200078e00ff */
[----:B------:R-:W-:Y:S01]  /*2af0*/  ISETP.GT.U32.AND P0, PT, R17, 0x40330fc1, PT ;  /* 0x40330fc11100780c */ /* 0x000fe20003f04070 */
[----:B------:R-:W-:Y:S01]  /*2b00*/  IMAD.MOV.U32 R23, RZ, RZ, 0x3e928a27 ;  /* 0x3e928a27ff177424 */ /* 0x000fe200078e00ff */
        /* <DEDUP_REMOVED lines=44> */
[----:B------:R-:W-:Y:S01]  /*2dd0*/  MOV R18, 0x0 ;  /* 0x0000000000127802 */ /* 0x000fe20000000f00 */
[----:B------:R-:W-:-:S06]  /*2de0*/  IMAD.MOV.U32 R19, RZ, RZ, 0x40000000 ;  /* 0x40000000ff137424 */ /* 0x000fcc00078e00ff */
[----:B------:R-:W-:-:S10]  /*2df0*/  DFMA R20, R20, -R18, 1 ;  /* 0x3ff000001414742b */ /* 0x000fd40000000812 */
[----:B------:R-:W-:Y:S02]  /*2e00*/  FSEL R3, R21, 1.875, !P0 ;  /* 0x3ff0000015037808 */ /* 0x000fe40004000000 */
[----:B------:R-:W-:Y:S02]  /*2e10*/  FSEL R20, R20, RZ, !P0 ;  /* 0x000000ff14147208 */ /* 0x000fe40004000000 */
[----:B------:R-:W-:Y:S01]  /*2e20*/  LOP3.LUT R21, R3, 0x80000000, R13, 0xb8, !PT ;  /* 0x8000000003157812 */ /* 0x000fe200078eb80d */
[----:B------:R-:W-:Y:S06]  /*2e30*/  BRA `(.L_x_105) ;  /* 0x00000000008c7947 */ /* 0x000fec0003800000 */
.L_x_104:
        /* <DEDUP_REMOVED lines=35> */
.L_x_105:
[----:B------:R0:W-:Y:S04]  /*3070*/  STG.E.64 desc[UR4][R14.64], R20 ;  /* 0x000000140e007986 */ /* 0x0001e8000c101b04 */
[----:B------:R-:W2:Y:S04]  /*3080*/  LDG.E.64 R12, desc[UR4][R14.64+0x8] ;  /* 0x000008040e0c7981 */ /* 0x000ea8000c1e1b00 */
[----:B------:R-:W2:Y:S04]  /*3090*/  LDG.E.64 R16, desc[UR4][R4.64+0x8] ;  /* 0x0000080404107981 */ /* 0x000ea8000c1e1b00 */
[----:B------:R-:W3:Y:S01]  /*30a0*/  LDG.E.64 R18, desc[UR4][R10.64+0x8] ;  /* 0x000008040a127981 */ /* 0x000ee2000c1e1b00 */
[----:B--2---:R-:W-:-:S08]  /*30b0*/  DADD R12, R12, R16 ;  /* 0x000000000c0c7229 */ /* 0x004fd00000000010 */
[----:B---3--:R-:W-:-:S10]  /*30c0*/  DADD R12, R12, R18 ;  /* 0x000000000c0c7229 */ /* 0x008fd40000000012 */
[----:B------:R-:W-:Y:S01]  /*30d0*/  LOP3.LUT R17, R13, 0x7fffffff, RZ, 0xc0, !PT ;  /* 0x7fffffff0d117812 */ /* 0x000fe200078ec0ff */
[----:B------:R-:W-:-:S06]  /*30e0*/  IMAD.MOV.U32 R16, RZ, RZ, R12 ;  /* 0x000000ffff107224 */ /* 0x000fcc00078e000c */
[----:B------:R-:W-:-:S14]  /*30f0*/  DSETP.GE.AND P0, PT, R16, UR6, PT ;  /* 0x0000000610007e2a */ /* 0x000fdc000bf06000 */
        /* <DEDUP_REMOVED lines=58> */
.L_x_106:
        /* <DEDUP_REMOVED lines=35> */
.L_x_107:
        /* <DEDUP_REMOVED lines=53> */
[----:B------:R-:W-:-:S07]  /*3a20*/  MOV R18, RZ ;  /* 0x000000ff00127202 */ /* 0x000fce0000000f00 */
        /* <DEDUP_REMOVED lines=13> */
.L_x_108:
        /* <DEDUP_REMOVED lines=35> */
.L_x_109:
[----:B------:R0:W-:Y:S04]  /*3d30*/  STG.E.64 desc[UR4][R14.64+0x10], R20 ;  /* 0x000010140e007986 */ /* 0x0001e8000c101b04 */
[----:B------:R-:W2:Y:S04]  /*3d40*/  LDG.E.64 R12, desc[UR4][R14.64+0x18] ;  /* 0x000018040e0c7981 */ /* 0x000ea8000c1e1b00 */
[----:B------:R-:W2:Y:S04]  /*3d50*/  LDG.E.64 R4, desc[UR4][R4.64+0x18] ;  /* 0x0000180404047981 */ /* 0x000ea8000c1e1b00 */
[----:B------:R-:W3:Y:S01]  /*3d60*/  LDG.E.64 R10, desc[UR4][R10.64+0x18] ;  /* 0x000018040a0a7981 */ /* 0x000ee2000c1e1b00 */
[----:B--2---:R-:W-:-:S08]  /*3d70*/  DADD R12, R12, R4 ;  /* 0x000000000c0c7229 */ /* 0x004fd00000000004 */
[----:B---3--:R-:W-:-:S10]  /*3d80*/  DADD R12, R12, R10 ;  /* 0x000000000c0c7229 */ /* 0x008fd4000000000a */
[----:B------:R-:W-:Y:S02]  /*3d90*/  LOP3.LUT R17, R13, 0x7fffffff, RZ, 0xc0, !PT ;  /* 0x7fffffff0d117812 */ /* 0x000fe400078ec0ff */
[----:B------:R-:W-:-:S06]  /*3da0*/  MOV R16, R12 ;  /* 0x0000000c00107202 */ /* 0x000fcc0000000f00 */
        /* <DEDUP_REMOVED lines=59> */
.L_x_110:
        /* <DEDUP_REMOVED lines=35> */
.L_x_111:
        /* <DEDUP_REMOVED lines=13> */
[----:B------:R-:W-:Y:S02]  /*4460*/  IMAD.MOV.U32 R10, RZ, RZ, 0x652b82fe ;  /* 0x652b82feff0a7424 */ /* 0x000fe400078e00ff */
[----:B------:R-:W-:-:S05]  /*4470*/  IMAD.MOV.U32 R11, RZ, RZ, 0x3ff71547 ;  /* 0x3ff71547ff0b7424 */ /* 0x000fca00078e00ff */
[----:B--2---:R-:W-:-:S08]  /*4480*/  DADD R4, R4, R22 ;  /* 0x0000000004047229 */ /* 0x004fd00000000016 */
[----:B------:R-:W-:-:S08]  /*4490*/  DFMA R10, R4, -R10, 6.75539944105574400000e+15 ;  /* 0x43380000040a742b */ /* 0x000fd0000000080a */
[----:B------:R-:W-:-:S08]  /*44a0*/  DADD R22, R10, -6.75539944105574400000e+15 ;  /* 0xc33800000a167429 */ /* 0x000fd00000000000 */
[----:B-1----:R-:W-:Y:S01]  /*44b0*/  DFMA R12, R22, -UR6, -R4 ;  /* 0x80000006160c7c2b */ /* 0x002fe20008000804 */
[----:B------:R-:W-:Y:S01]  /*44c0*/  UMOV UR6, 0x3b39803f ;  /* 0x3b39803f00067882 */ /* 0x000fe20000000000 */
[----:B------:R-:W-:-:S06]  /*44d0*/  UMOV UR7, 0x3c7abc9e ;  /* 0x3c7abc9e00077882 */ /* 0x000fcc0000000000 */
[----:B------:R-:W-:Y:S01]  /*44e0*/  DFMA R12, R22, -UR6, R12 ;  /* 0x80000006160c7c2b */ /* 0x000fe2000800000c */
[----:B------:R-:W-:Y:S01]  /*44f0*/  MOV R22, 0xfca213ea ;  /* 0xfca213ea00167802 */ /* 0x000fe20000000f00 */
        /* <DEDUP_REMOVED lines=48> */
.L_x_112:
        /* <DEDUP_REMOVED lines=13> */
[----:B------:R-:W-:Y:S05]  /*48d0*/  CALL.REL.NOINC `($__internal_1_$__cuda_sm20_dblrcp_rn_slowpath_v3) ;  /* 0x0000002800d47944 */ /* 0x000fea0003c00000 */
.L_x_113:
[----:B------:R0:W-:Y:S04]  /*48e0*/  STG.E.64 desc[UR4][R16.64], R12 ;  /* 0x0000000c10007986 */ /* 0x0001e8000c101b04 */
[----:B------:R-:W2:Y:S04]  /*48f0*/  LDG.E.64 R4, desc[UR4][R16.64+0x8] ;  /* 0x0000080410047981 */ /* 0x000ea8000c1e1b00 */
[----:B------:R-:W2:Y:S04]  /*4900*/  LDG.E.64 R10, desc[UR4][R18.64+0x8] ;  /* 0x00000804120a7981 */ /* 0x000ea8000c1e1b00 */
[----:B------:R-:W3:Y:S01]  /*4910*/  LDG.E.64 R22, desc[UR4][R20.64+0x8] ;  /* 0x0000080414167981 */ /* 0x000ee2000c1e1b00 */
[----:B------:R-:W-:Y:S01]  /*4920*/  UMOV UR6, 0xfefa39ef ;  /* 0xfefa39ef00067882 */ /* 0x000fe20000000000 */
[----:B------:R-:W-:Y:S01]  /*4930*/  UMOV UR7, 0x3fe62e42 ;  /* 0x3fe62e4200077882 */ /* 0x000fe20000000000 */
[----:B--2---:R-:W-:Y:S01]  /*4940*/  DADD R4, R4, R10 ;  /* 0x0000000004047229 */ /* 0x004fe2000000000a */
[----:B------:R-:W-:Y:S01]  /*4950*/  IMAD.MOV.U32 R10, RZ, RZ, 0x652b82fe ;  /* 0x652b82feff0a7424 */ /* 0x000fe200078e00ff */
[----:B------:R-:W-:-:S06]  /*4960*/  MOV R11, 0x3ff71547 ;  /* 0x3ff71547000b7802 */ /* 0x000fcc0000000f00 */
        /* <DEDUP_REMOVED lines=56> */
.L_x_114:
        /* <DEDUP_REMOVED lines=14> */
.L_x_115:
[----:B------:R0:W-:Y:S04]  /*4dd0*/  STG.E.64 desc[UR4][R16.64+0x8], R12 ;  /* 0x0000080c10007986 */ /* 0x0001e8000c101b04 */
[----:B------:R-:W2:Y:S04]  /*4de0*/  LDG.E.64 R4, desc[UR4][R16.64+0x10] ;  /* 0x0000100410047981 */ /* 0x000ea8000c1e1b00 */
[----:B------:R-:W2:Y:S04]  /*4df0*/  LDG.E.64 R10, desc[UR4][R18.64+0x10] ;  /* 0x00001004120a7981 */ /* 0x000ea8000c1e1b00 */
[----:B------:R-:W3:Y:S01]  /*4e00*/  LDG.E.64 R22, desc[UR4][R20.64+0x10] ;  /* 0x0000100414167981 */ /* 0x000ee2000c1e1b00 */
[----:B------:R-:W-:Y:S01]  /*4e10*/  UMOV UR6, 0xfefa39ef ;  /* 0xfefa39ef00067882 */ /* 0x000fe20000000000 */
[----:B------:R-:W-:Y:S01]  /*4e20*/  UMOV UR7, 0x3fe62e42 ;  /* 0x3fe62e4200077882 */ /* 0x000fe20000000000 */
[----:B--2---:R-:W-:Y:S01]  /*4e30*/  DADD R4, R4, R10 ;  /* 0x0000000004047229 */ /* 0x004fe2000000000a */
[----:B------:R-:W-:Y:S01]  /*4e40*/  MOV R10, 0x652b82fe ;  /* 0x652b82fe000a7802 */ /* 0x000fe20000000f00 */
[----:B------:R-:W-:-:S06]  /*4e50*/  IMAD.MOV.U32 R11, RZ, RZ, 0x3ff71547 ;  /* 0x3ff71547ff0b7424 */ /* 0x000fcc00078e00ff */
        /* <DEDUP_REMOVED lines=56> */
.L_x_116:
        /* <DEDUP_REMOVED lines=13> */
[----:B------:R-:W-:Y:S05]  /*52b0*/  CALL.REL.NOINC `($__internal_1_$__cuda_sm20_dblrcp_rn_slowpath_v3) ;  /* 0x00000020005c7944 */ /* 0x000fea0003c00000 */
.L_x_117:
        /* <DEDUP_REMOVED lines=65> */
.L_x_118:
        /* <DEDUP_REMOVED lines=16> */
.L_x_119:
[----:B------:R-:W0:Y:S01]  /*57d0*/  LDC.64 R10, c[0x0][0x380] ;  /* 0x0000e000ff0a7b82 */ /* 0x000e220000000a00 */
[----:B------:R1:W-:Y:S04]  /*57e0*/  STG.E.64 desc[UR4][R16.64+0x18], R12 ;  /* 0x0000180c10007986 */ /* 0x0003e8000c101b04 */
[----:B------:R-:W2:Y:S03]  /*57f0*/  LDG.E.64 R20, desc[UR4][R8.64] ;  /* 0x0000000408147981 */ /* 0x000ea6000c1e1b00 */
[----:B------:R-:W3:Y:S01]  /*5800*/  LDC.64 R24, c[0x0][0x3e8] ;  /* 0x0000fa00ff187b82 */ /* 0x000ee20000000a00 */
[----:B------:R-:W2:Y:S04]  /*5810*/  LDG.E.64 R22, desc[UR4][R14.64] ;  /* 0x000000040e167981 */ /* 0x000ea8000c1e1b00 */
[----:B------:R-:W4:Y:S01]  /*5820*/  LDG.E.64 R18, desc[UR4][R6.64] ;  /* 0x0000000406127981 */ /* 0x000f22000c1e1b00 */
[----:B0-----:R-:W-:-:S05]  /*5830*/  IMAD.WIDE R10, R2, 0x8, R10 ;  /* 0x00000008020a7825 */ /* 0x001fca00078e020a */
[----:B------:R-:W4:Y:S01]  /*5840*/  LDG.E.64 R4, desc[UR4][R10.64] ;  /* 0x000000040a047981 */ /* 0x000f22000c1e1b00 */
[----:B--2---:R-:W-:-:S08]  /*5850*/  DMUL R20, R20, R22 ;  /* 0x0000001614147228 */ /* 0x004fd00000000000 */
[----:B----4-:R-:W-:Y:S01]  /*5860*/  DFMA R18, R18, R4, R20 ;  /* 0x000000041212722b */ /* 0x010fe20000000014 */
[----:B---3--:R-:W-:-:S06]  /*5870*/  IMAD.WIDE R4, R2, 0x8, R24 ;  /* 0x0000000802047825 */ /* 0x008fcc00078e0218 */
[----:B------:R0:W-:Y:S04]  /*5880*/  STG.E.64 desc[UR4][R4.64], R18 ;  /* 0x0000001204007986 */ /* 0x0001e8000c101b04 */
[----:B-1----:R0:W5:Y:S01]  /*5890*/  LDG.E.64 R12, desc[UR4][R16.64] ;  /* 0x00000004100c7981 */ /* 0x002162000c1e1b00 */
[----:B------:R-:W-:Y:S01]  /*58a0*/  LOP3.LUT R21, R19, 0x7fffffff, RZ, 0xc0, !PT ;  /* 0x7fffffff13157812 */ /* 0x000fe200078ec0ff */
[----:B------:R-:W-:Y:S01]  /*58b0*/  IMAD.MOV.U32 R20, RZ, RZ, R18 ;  /* 0x000000ffff147224 */ /* 0x000fe200078e0012 */
[----:B------:R-:W-:Y:S01]  /*58c0*/  UMOV UR6, 0x24dd2f1a ;  /* 0x24dd2f1a00067882 */ /* 0x000fe20000000000 */
[----:B------:R-:W-:-:S04]  /*58d0*/  UMOV UR7, 0x3fe4f922 ;  /* 0x3fe4f92200077882 */ /* 0x000fc80000000000 */
        /* <DEDUP_REMOVED lines=59> */
.L_x_120:
        /* <DEDUP_REMOVED lines=35> */
.L_x_121:
[----:B------:R-:W0:Y:S01]  /*5ec0*/  LDC.64 R20, c[0x0][0x3f0] ;  /* 0x0000fc00ff147b82 */ /* 0x000e220000000a00 */
[----:B-----5:R-:W-:Y:S01]  /*5ed0*/  DMUL R22, R12, R18 ;  /* 0x000000120c167228 */ /* 0x020fe20000000000 */
[----:B0-----:R-:W-:-:S06]  /*5ee0*/  IMAD.WIDE R2, R2, 0x8, R20 ;  /* 0x0000000802027825 */ /* 0x001fcc00078e0214 */
[----:B------:R0:W-:Y:S04]  /*5ef0*/  STG.E.64 desc[UR4][R2.64], R22 ;  /* 0x0000001602007986 */ /* 0x0001e8000c101b04 */
[----:B------:R-:W2:Y:S04]  /*5f00*/  LDG.E.64 R20, desc[UR4][R8.64+0x8] ;  /* 0x0000080408147981 */ /* 0x000ea8000c1e1b00 */
[----:B------:R-:W2:Y:S04]  /*5f10*/  LDG.E.64 R24, desc[UR4][R14.64+0x8] ;  /* 0x000008040e187981 */ /* 0x000ea8000c1e1b00 */
[----:B------:R-:W3:Y:S04]  /*5f20*/  LDG.E.64 R18, desc[UR4][R6.64+0x8] ;  /* 0x0000080406127981 */ /* 0x000ee8000c1e1b00 */
[----:B------:R-:W3:Y:S01]  /*5f30*/  LDG.E.64 R12, desc[UR4][R10.64+0x8] ;  /* 0x000008040a0c7981 */ /* 0x000ee2000c1e1b00 */
[----:B--2---:R-:W-:-:S08]  /*5f40*/  DMUL R20, R20, R24 ;  /* 0x0000001814147228 */ /* 0x004fd00000000000 */
[----:B---3--:R-:W-:-:S07]  /*5f50*/  DFMA R18, R18, R12, R20 ;  /* 0x0000000c1212722b */ /* 0x008fce0000000014 */
[----:B------:R0:W-:Y:S04]  /*5f60*/  STG.E.64 desc[UR4][R4.64+0x8], R18 ;  /* 0x0000081204007986 */ /* 0x0001e8000c101b04 */
[----:B------:R0:W5:Y:S01]  /*5f70*/  LDG.E.64 R12, desc[UR4][R16.64+0x8] ;  /* 0x00000804100c7981 */ /* 0x000162000c1e1b00 */
        /* <DEDUP_REMOVED lines=48> */
[----:B------:R-:W-:-:S07]  /*6280*/  MOV R24, RZ ;  /* 0x000000ff00187202 */ /* 0x000fce0000000f00 */
        /* <DEDUP_REMOVED lines=12> */
.L_x_122:
        /* <DEDUP_REMOVED lines=35> */
.L_x_123:
[----:B-----5:R-:W-:-:S07]  /*6580*/  DMUL R22, R12, R18 ;  /* 0x000000120c167228 */ /* 0x020fce0000000000 */
        /* <DEDUP_REMOVED lines=70> */
.L_x_124:
        /* <DEDUP_REMOVED lines=35> */
.L_x_125:
        /* <DEDUP_REMOVED lines=71> */
.L_x_126:
[----:B------:R-:W-:Y:S01]  /*7090*/  DMUL R4, R12, R12 ;  /* 0x0000000c0c047228 */ /* 0x000fe20000000000 */
[----:B------:R-:W-:Y:S01]  /*70a0*/  IMAD.MOV.U32 R10, RZ, RZ, 0x420afc3d ;  /* 0x420afc3dff0a7424 */ /* 0x000fe200078e00ff */
[----:B------:R-:W-:Y:S01]  /*70b0*/  MOV R11, 0x3f14359f ;  /* 0x3f14359f000b7802 */ /* 0x000fe20000000f00 */
        /* <DEDUP_REMOVED lines=32> */
.L_x_127:
[----:B------:R-:W0:Y:S01]  /*72c0*/  LDC.64 R4, c[0x0][0x3f8] ;  /* 0x0000fe00ff047b82 */ /* 0x000e220000000a00 */
[----:B-----5:R-:W-:-:S07]  /*72d0*/  DMUL R10, R18, R10 ;  /* 0x0000000a120a7228 */ /* 0x020fce0000000000 */
[----:B------:R1:W-:Y:S01]  /*72e0*/  STG.E.64 desc[UR4][R2.64+0x18], R10 ;  /* 0x0000180a02007986 */ /* 0x0003e2000c101b04 */
[----:B0-----:R-:W-:-:S05]  /*72f0*/  VIADD R5, R5, 0xffffffff ;  /* 0xffffffff05057836 */ /* 0x001fca0000000000 */
[----:B------:R-:W-:-:S13]  /*7300*/  ISETP.NE.AND P0, PT, R5, R4, PT ;  /* 0x000000040500720c */ /* 0x000fda0003f05270 */
[----:B-1----:R-:W-:Y:S05]  /*7310*/  @P0 EXIT ;  /* 0x000000000000094d */ /* 0x002fea0003800000 */
[----:B------:R-:W-:Y:S04]  /*7320*/  STG.E.64 desc[UR4][R8.64], RZ ;  /* 0x000000ff08007986 */ /* 0x000fe8000c101b04 */
        /* <DEDUP_REMOVED lines=14> */
[----:B------:R-:W-:Y:S01]  /*7410*/  STG.E.64 desc[UR4][R16.64+0x18], RZ ;  /* 0x000018ff10007986 */ /* 0x000fe2000c101b04 */
[----:B------:R-:W-:Y:S05]  /*7420*/  EXIT ;  /* 0x000000000000794d */ /* 0x000fea0003800000 */
        .weak           $__internal_1_$__cuda_sm20_dblrcp_rn_slowpath_v3
        .type           $__internal_1_$__cuda_sm20_dblrcp_rn_slowpath_v3,@function
        .size           $__internal_1_$__cuda_sm20_dblrcp_rn_slowpath_v3,(.L_x_227 - $__internal_1_$__cuda_sm20_dblrcp_rn_slowpath_v3)
$__internal_1_$__cuda_sm20_dblrcp_rn_slowpath_v3:
[----:B------:R-:W-:-:S14]  /*7430*/  DSETP.GTU.AND P0, PT, |R10|, +INF , PT ;  /* 0x7ff000000a00742a */ /* 0x000fdc0003f0c200 */
[----:B------:R-:W-:Y:S05]  /*7440*/  @P0 BRA `(.L_x_128) ;  /* 0x0000000000780947 */ /* 0x000fea0003800000 */
[----:B------:R-:W-:-:S05]  /*7450*/  LOP3.LUT R5, R11, 0x7fffffff, RZ, 0xc0, !PT ;  /* 0x7fffffff0b057812 */ /* 0x000fca00078ec0ff */
[----:B------:R-:W-:-:S05]  /*7460*/  VIADD R3, R5, 0xffffffff ;  /* 0xffffffff05037836 */ /* 0x000fca0000000000 */
[----:B------:R-:W-:-:S13]  /*7470*/  ISETP.GE.U32.AND P0, PT, R3, 0x7fefffff, PT ;  /* 0x7fefffff0300780c */ /* 0x000fda0003f06070 */
[----:B------:R-:W-:Y:S01]  /*7480*/  @P0 LOP3.LUT R13, R11, 0x7ff00000, RZ, 0x3c, !PT ;  /* 0x7ff000000b0d0812 */ /* 0x000fe200078e3cff */
[----:B------:R-:W-:Y:S01]  /*7490*/  @P0 IMAD.MOV.U32 R12, RZ, RZ, RZ ;  /* 0x000000ffff0c0224 */ /* 0x000fe200078e00ff */
[----:B------:R-:W-:Y:S06]  /*74a0*/  @P0 BRA `(.L_x_129) ;  /* 0x0000000000680947 */ /* 0x000fec0003800000 */
[----:B------:R-:W-:-:S13]  /*74b0*/  ISETP.GE.U32.AND P0, PT, R5, 0x1000001, PT ;  /* 0x010000010500780c */ /* 0x000fda0003f06070 */
[----:B------:R-:W-:Y:S05]  /*74c0*/  @!P0 BRA `(.L_x_130) ;  /* 0x0000000000348947 */ /* 0x000fea0003800000 */
[----:B------:R-:W-:Y:S01]  /*74d0*/  VIADD R13, R11, 0xc0200000 ;  /* 0xc02000000b0d7836 */ /* 0x000fe20000000000 */
[----:B------:R-:W-:-:S03]  /*74e0*/  MOV R12, R10 ;  /* 0x0000000a000c7202 */ /* 0x000fc60000000f00 */
[----:B------:R-:W0:Y:S03]  /*74f0*/  MUFU.RCP64H R5, R13 ;  /* 0x0000000d00057308 */ /* 0x000e260000001800 */
        /* <DEDUP_REMOVED lines=10> */
.L_x_130:
[----:B------:R-:W-:-:S06]  /*75a0*/  DMUL R10, R10, 8.11296384146066816958e+31 ;  /* 0x469000000a0a7828 */ /* 0x000fcc0000000000 */
        /* <DEDUP_REMOVED lines=8> */
.L_x_128:
[----:B------:R-:W-:Y:S01]  /*7630*/  LOP3.LUT R13, R11, 0x80000, RZ, 0xfc, !PT ;  /* 0x000800000b0d7812 */ /* 0x000fe200078efcff */
[----:B------:R-:W-:-:S07]  /*7640*/  IMAD.MOV.U32 R12, RZ, RZ, R10 ;  /* 0x000000ffff0c7224 */ /* 0x000fce00078e000a */
.L_x_129:
[----:B------:R-:W-:Y:S02]  /*7650*/  IMAD.MOV.U32 R4, RZ, RZ, R0 ;  /* 0x000000ffff047224 */ /* 0x000fe400078e0000 */
[----:B------:R-:W-:-:S04]  /*7660*/  IMAD.MOV.U32 R5, RZ, RZ, 0x0 ;  /* 0x00000000ff057424 */ /* 0x000fc800078e00ff */
[----:B------:R-:W-:Y:S05]  /*7670*/  RET.REL.NODEC R4 `(_Z30outputElementComputation_Cond1PdS_S_S_S_S_S_S_S_S_S_S_S_S_S_iii) ;  /* 0xffffff8804607950 */ /* 0x000fea0003c3ffff */
.L_x_131:
        /* <DEDUP_REMOVED lines=16> */
.L_x_227:


//--------------------- .text._Z26gateValueComputation_Cond0PdS_S_S_S_S_S_S_S_S_S_S_S_S_S_S_S_S_S_S_ii --------------------------
	.section	.text._Z26gateValueComputation_Cond0PdS_S_S_S_S_S_S_S_S_S_S_S_S_S_S_S_S_S_S_ii,"ax",@progbits
	.align	128
        .global         _Z26gateValueComputation_Cond0PdS_S_S_S_S_S_S_S_S_S_S_S_S_S_S_S_S_S_S_ii
        .type           _Z26gateValueComputation_Cond0PdS_S_S_S_S_S_S_S_S_S_S_S_S_S_S_S_S_S_S_ii,@function
        .size           _Z26gateValueComputation_Cond0PdS_S_S_S_S_S_S_S_S_S_S_S_S_S_S_S_S_S_S_ii,(.L_x_228 - _Z26gateValueComputation_Cond0PdS_S_S_S_S_S_S_S_S_S_S_S_S_S_S_S_S_S_S_ii)
        .other          _Z26gateValueComputation_Cond0PdS_S_S_S_S_S_S_S_S_S_S_S_S_S_S_S_S_S_S_ii,@"STO_CUDA_ENTRY STV_DEFAULT"
_Z26gateValueComputation_Cond0PdS_S_S_S_S_S_S_S_S_S_S_S_S_S_S_S_S_S_S_ii:
.text._Z26gateValueComputation_Cond0PdS_S_S_S_S_S_S_S_S_S_S_S_S_S_S_S_S_S_S_ii:
[----:B------:R-:W-:Y:S01]  /*0000*/  LDC R1, c[0x0][0x37c] ;  /* 0x0000df00ff017b82 */ /* 0x000fe20000000800 */
[----:B------:R-:W0:Y:S07]  /*0010*/  S2R R224, SR_CTAID.X ;  /* 0x0000000000e07919 */ /* 0x000e2e0000002500 */
[----:B------:R-:W1:Y:S01]  /*0020*/  LDC R69, c[0x0][0x424] ;  /* 0x00010900ff457b82 */ /* 0x000e620000000800 */
[----:B------:R-:W0:Y:S01]  /*0030*/  LDCU UR4, c[0x0][0x360] ;  /* 0x00006c00ff0477ac */ /* 0x000e220008000800 */
[----:B------:R-:W-:Y:S01]  /*0040*/  BSSY.RECONVERGENT B0, `(.L_x_132) ;  /* 0x00000e9000007945 */ /* 0x000fe20003800200 */
[----:B------:R-:W0:Y:S01]  /*0050*/  S2R R3, SR_TID.X ;  /* 0x0000000000037919 */ /* 0x000e220000002100 */
[----:B------:R-:W2:Y:S01]  /*0060*/  LDCU.64 UR22, c[0x0][0x358] ;  /* 0x00006b00ff1677ac */ /* 0x000ea20008000a00 */
[----:B-1----:R-:W-:Y:S01]  /*0070*/  ISETP.GE.AND P0, PT, R69, 0x1, PT ;  /* 0x000000014500780c */ /* 0x002fe20003f06270 */
[----:B0-----:R-:W-:-:S05]  /*0080*/  IMAD R224, R224, UR4, R3 ;  /* 0x00000004e0e07c24 */ /* 0x001fca000f8e0203 */
[----:B------:R-:W-:-:S13]  /*0090*/  ISETP.NE.OR P0, PT, R224, RZ, !P0 ;  /* 0x000000ffe000720c */ /* 0x000fda0004705670 */
[----:B--2---:R-:W-:Y:S05]  /*00a0*/  @P0 BRA `(.L_x_133) ;  /* 0x0000000c00880947 */ /* 0x004fea0003800000 */
[C---:B------:R-:W-:Y:S01]  /*00b0*/  ISETP.GE.U32.AND P1, PT, R69.reuse, 0x4, PT ;  /* 0x000000044500780c */ /* 0x040fe20003f26070 */
[----:B------:R-:W-:Y:S01]  /*00c0*/  IMAD.MOV.U32 R41, RZ, RZ, RZ ;  /* 0x000000ffff297224 */ /* 0x000fe200078e00ff */
[----:B------:R-:W-:-:S04]  /*00d0*/  LOP3.LUT R40, R69, 0x3, RZ, 0xc0, !PT ;  /* 0x0000000345287812 */ /* 0x000fc800078ec0ff */
[----:B------:R-:W-:-:S07]  /*00e0*/  ISETP.NE.AND P0, PT, R40, RZ, PT ;  /* 0x000000ff2800720c */ /* 0x000fce0003f05270 */
[----:B------:R-:W-:Y:S06]  /*00f0*/  @!P1 BRA `(.L_x_134) ;  /* 0x0000000400c09947 */ /* 0x000fec0003800000 */
[----:B------:R-:W0:Y:S01]  /*0100*/  S2UR UR12, SR_CgaCtaId ;  /* 0x00000000000c79c3 */ /* 0x000e220000008800 */
[----:B------:R-:W1:Y:S01]  /*0110*/  LDCU.128 UR4, c[0x0][0x3f0] ;  /* 0x00007e00ff0477ac */ /* 0x000e620008000c00 */
[----:B------:R-:W-:Y:S01]  /*0120*/  LOP3.LUT R41, R69, 0x7ffffffc, RZ, 0xc0, !PT ;  /* 0x7ffffffc45297812 */ /* 0x000fe200078ec0ff */
[----:B------:R-:W2:Y:S04]  /*0130*/  LDCU.128 UR8, c[0x0][0x400] ;  /* 0x00008000ff0877ac */ /* 0x000ea80008000c00 */
[----:B------:R-:W-:Y:S01]  /*0140*/  IMAD.MOV R0, RZ, RZ, -R41 ;  /* 0x000000ffff007224 */ /* 0x000fe200078e0a29 */
[----:B-1----:R-:W-:Y:S02]  /*0150*/  UIADD3 UR19, UP0, UPT, UR4, 0x10, URZ ;  /* 0x0000001004137890 */ /* 0x002fe4000ff1e0ff */
[----:B------:R-:W-:-:S02]  /*0160*/  UIADD3 UR17, UP1, UPT, UR6, 0x10, URZ ;  /* 0x0000001006117890 */ /* 0x000fc4000ff3e0ff */
[----:B--2---:R-:W-:Y:S02]  /*0170*/  UIADD3 UR15, UP2, UPT, UR8, 0x10, URZ ;  /* 0x00000010080f7890 */ /* 0x004fe4000ff5e0ff */
[----:B------:R-:W-:Y:S01]  /*0180*/  UIADD3 UR13, UP3, UPT, UR10, 0x10, URZ ;  /* 0x000000100a0d7890 */ /* 0x000fe2000ff7e0ff */
[----:B------:R-:W-:Y:S01]  /*0190*/  IMAD.U32 R32, RZ, RZ, UR19 ;  /* 0x00000013ff207e24 */ /* 0x000fe2000f8e00ff */
[----:B------:R-:W-:Y:S01]  /*01a0*/  UMOV UR4, 0x400 ;  /* 0x0000040000047882 */ /* 0x000fe20000000000 */
        /* <DEDUP_REMOVED lines=8> */
[----:B------:R-:W-:Y:S01]  /*0230*/  UIADD3 UR5, UPT, UPT, UR4, 0xa720, URZ ;  /* 0x0000a72004057890 */ /* 0x000fe2000fffe0ff */
[----:B------:R-:W-:Y:S01]  /*0240*/  MOV R35, UR18 ;  /* 0x0000001200237c02 */ /* 0x000fe20008000f00 */
[----:B0-----:R-:W-:Y:S01]  /*0250*/  ULEA UR6, UR12, UR4, 0x18 ;  /* 0x000000040c067291 */ /* 0x001fe2000f8ec0ff */
[----:B------:R-:W-:Y:S01]  /*0260*/  IMAD.U32 R37, RZ, RZ, UR16 ;  /* 0x00000010ff257e24 */ /* 0x000fe2000f8e00ff */
[----:B------:R-:W-:Y:S01]  /*0270*/  UIADD3 UR7, UPT, UPT, UR4, 0x17e0, URZ ;  /* 0x000017e004077890 */ /* 0x000fe2000fffe0ff */
[----:B------:R-:W-:Y:S01]  /*0280*/  IMAD.U32 R39, RZ, RZ, UR14 ;  /* 0x0000000eff277e24 */ /* 0x000fe2000f8e00ff */
[----:B------:R-:W-:-:S02]  /*0290*/  UIADD3 UR8, UPT, UPT, UR4, 0x8f40, URZ ;  /* 0x00008f4004087890 */ /* 0x000fc4000fffe0ff */
[----:B------:R-:W-:Y:S02]  /*02a0*/  UIADD3 UR9, UPT, UPT, UR4, 0x2fc0, URZ ;  /* 0x00002fc004097890 */ /* 0x000fe4000fffe0ff */
[----:B------:R-:W-:Y:S02]  /*02b0*/  UIADD3 UR10, UPT, UPT, UR4, 0x47a0, URZ ;  /* 0x000047a0040a7890 */ /* 0x000fe4000fffe0ff */
[----:B------:R-:W-:Y:S02]  /*02c0*/  UIADD3 UR11, UPT, UPT, UR4, 0x5f80, URZ ;  /* 0x00005f80040b7890 */ /* 0x000fe4000fffe0ff */
[----:B------:R-:W-:Y:S02]  /*02d0*/  UIADD3 UR4, UPT, UPT, UR4, 0x7760, URZ ;  /* 0x0000776004047890 */ /* 0x000fe4000fffe0ff */
[----:B------:R-:W-:Y:S02]  /*02e0*/  ULEA UR5, UR12, UR5, 0x18 ;  /* 0x000000050c057291 */ /* 0x000fe4000f8ec0ff */
[----:B------:R-:W-:-:S02]  /*02f0*/  ULEA UR7, UR12, UR7, 0x18 ;  /* 0x000000070c077291 */ /* 0x000fc4000f8ec0ff */
[----:B------:R-:W-:Y:S02]  /*0300*/  ULEA UR8, UR12, UR8, 0x18 ;  /* 0x000000080c087291 */ /* 0x000fe4000f8ec0ff */
[----:B------:R-:W-:Y:S02]  /*0310*/  ULEA UR9, UR12, UR9, 0x18 ;  /* 0x000000090c097291 */ /* 0x000fe4000f8ec0ff */
[----:B------:R-:W-:Y:S02]  /*0320*/  ULEA UR10, UR12, UR10, 0x18 ;  /* 0x0000000a0c0a7291 */ /* 0x000fe4000f8ec0ff */
[----:B------:R-:W-:Y:S02]  /*0330*/  ULEA UR11, UR12, UR11, 0x18 ;  /* 0x0000000b0c0b7291 */ /* 0x000fe4000f8ec0ff */
[----:B------:R-:W-:Y:S02]  /*0340*/  ULEA UR4, UR12, UR4, 0x18 ;  /* 0x000000040c047291 */ /* 0x000fe4000f8ec0ff */
[----:B------:R-:W-:-:S02]  /*0350*/  UIADD3 UR6, UPT, UPT, UR6, 0x10, URZ ;  /* 0x0000001006067890 */ /* 0x000fc4000fffe0ff */
[----:B------:R-:W-:Y:S02]  /*0360*/  UIADD3 UR5, UPT, UPT, UR5, 0x10, URZ ;  /* 0x0000001005057890 */ /* 0x000fe4000fffe0ff */
[----:B------:R-:W-:Y:S02]  /*0370*/  UIADD3 UR7, UPT, UPT, UR7, 0x10, URZ ;  /* 0x0000001007077890 */ /* 0x000fe4000fffe0ff */
[----:B------:R-:W-:Y:S02]  /*0380*/  UIADD3 UR8, UPT, UPT, UR8, 0x10, URZ ;  /* 0x0000001008087890 */ /* 0x000fe4000fffe0ff */
[----:B------:R-:W-:Y:S02]  /*0390*/  UIADD3 UR9, UPT, UPT, UR9, 0x10, URZ ;  /* 0x0000001009097890 */ /* 0x000fe4000fffe0ff */
[----:B------:R-:W-:Y:S02]  /*03a0*/  UIADD3 UR10, UPT, UPT, UR10, 0x10, URZ ;  /* 0x000000100a0a7890 */ /* 0x000fe4000fffe0ff */
[----:B------:R-:W-:-:S02]  /*03b0*/  UIADD3 UR11, UPT, UPT, UR11, 0x10, URZ ;  /* 0x000000100b0b7890 */ /* 0x000fc4000fffe0ff */
[----:B------:R-:W-:-:S12]  /*03c0*/  UIADD3 UR4, UPT, UPT, UR4, 0x10, URZ ;  /* 0x0000001004047890 */ /* 0x000fd8000fffe0ff */
.L_x_135:
        /* <DEDUP_REMOVED lines=15> */
[----:B------:R1:W5:Y:S01]  /*04c0*/  LDG.E.64 R30, desc[UR22][R38.64+0x8] ;  /* 0x00000816261e7981 */ /* 0x000362000c1e1b00 */
[----:B------:R-:W-:Y:S01]  /*04d0*/  VIADD R0, R0, 0x4 ;  /* 0x0000000400007836 */ /* 0x000fe20000000000 */
[----:B0-----:R-:W-:-:S02]  /*04e0*/  IADD3 R34, P3, PT, R34, 0x20, RZ ;  /* 0x0000002022227810 */ /* 0x001fc40007f7e0ff */
[----:B------:R-:W-:Y:S02]  /*04f0*/  IADD3 R32, P2, PT, R32, 0x20, RZ ;  /* 0x0000002020207810 */ /* 0x000fe40007f5e0ff */
[----:B------:R-:W-:Y:S01]  /*0500*/  ISETP.NE.AND P1, PT, R0, RZ, PT ;  /* 0x000000ff0000720c */ /* 0x000fe20003f25270 */
[----:B------:R-:W-:Y:S01]  /*0510*/  IMAD.X R35, RZ, RZ, R35, P3 ;  /* 0x000000ffff237224 */ /* 0x000fe200018e0623 */
[----:B-1----:R-:W-:Y:S02]  /*0520*/  IADD3 R36, P4, PT, R36, 0x20, RZ ;  /* 0x0000002024247810 */ /* 0x002fe40007f9e0ff */
[----:B------:R-:W-:Y:S02]  /*0530*/  IADD3 R38, P5, PT, R38, 0x20, RZ ;  /* 0x0000002026267810 */ /* 0x000fe40007fbe0ff */
[----:B------:R-:W-:Y:S01]  /*0540*/  IADD3.X R33, PT, PT, RZ, R33, RZ, P2, !PT ;  /* 0x00000021ff217210 */ /* 0x000fe200017fe4ff */
[----:B------:R-:W-:Y:S02]  /*0550*/  IMAD.X R37, RZ, RZ, R37, P4 ;  /* 0x000000ffff257224 */ /* 0x000fe400020e0625 */
[----:B------:R-:W-:Y:S01]  /*0560*/  IMAD.X R39, RZ, RZ, R39, P5 ;  /* 0x000000ffff277224 */ /* 0x000fe200028e0627 */
        /* <DEDUP_REMOVED lines=40> */
[----:B0-----:R-:W-:Y:S11]  /*07f0*/  @P1 BRA `(.L_x_135) ;  /* 0xfffffff800f41947 */ /* 0x001ff6000383ffff */
.L_x_134:
[----:B------:R-:W-:Y:S05]  /*0800*/  @!P0 BRA `(.L_x_133) ;  /* 0x0000000400b08947 */ /* 0x000fea0003800000 */
[----:B------:R-:W-:Y:S02]  /*0810*/  ISETP.NE.AND P0, PT, R40, 0x1, PT ;  /* 0x000000012800780c */ /* 0x000fe40003f05270 */
[----:B------:R-:W-:-:S04]  /*0820*/  LOP3.LUT R0, R69, 0x1, RZ, 0xc0, !PT ;  /* 0x0000000145007812 */ /* 0x000fc800078ec0ff */
[----:B------:R-:W-:-:S07]  /*0830*/  ISETP.NE.U32.AND P1, PT, R0, 0x1, PT ;  /* 0x000000010000780c */ /* 0x000fce0003f25070 */
[----:B------:R-:W-:Y:S06]  /*0840*/  @!P0 BRA `(.L_x_136) ;  /* 0x0000000000e88947 */ /* 0x000fec0003800000 */
        /* <DEDUP_REMOVED lines=17> */
[----:B------:R-:W-:-:S04]  /*0960*/  MOV R0, 0x400 ;  /* 0x0000040000007802 */ /* 0x000fc80000000f00 */
[C---:B------:R-:W-:Y:S01]  /*0970*/  IADD3 R28, PT, PT, R0.reuse, 0x17e0, RZ ;  /* 0x000017e0001c7810 */ /* 0x040fe20007ffe0ff */
[C---:B------:R-:W-:Y:S02]  /*0980*/  VIADD R30, R0.reuse, 0x2fc0 ;  /* 0x00002fc0001e7836 */ /* 0x040fe40000000000 */
[C---:B------:R-:W-:Y:S02]  /*0990*/  VIADD R32, R0.reuse, 0x47a0 ;  /* 0x000047a000207836 */ /* 0x040fe40000000000 */
[C---:B------:R-:W-:Y:S01]  /*09a0*/  VIADD R34, R0.reuse, 0x5f80 ;  /* 0x00005f8000227836 */ /* 0x040fe20000000000 */
[C---:B0-----:R-:W-:Y:S01]  /*09b0*/  IADD3 R2, PT, PT, R0.reuse, 0x7760, RZ ;  /* 0x0000776000027810 */ /* 0x041fe20007ffe0ff */
[C---:B-1----:R-:W-:Y:S02]  /*09c0*/  VIADD R6, R0.reuse, 0x8f40 ;  /* 0x00008f4000067836 */ /* 0x042fe40000000000 */
[----:B---3--:R-:W-:Y:S01]  /*09d0*/  VIADD R10, R0, 0xa720 ;  /* 0x0000a720000a7836 */ /* 0x008fe20000000000 */
[----:B------:R-:W-:-:S02]  /*09e0*/  LEA R26, R27, R0, 0x18 ;  /* 0x000000001b1a7211 */ /* 0x000fc400078ec0ff */
[C---:B------:R-:W-:Y:S02]  /*09f0*/  LEA R28, R27.reuse, R28, 0x18 ;  /* 0x0000001c1b1c7211 */ /* 0x040fe400078ec0ff */
[C---:B------:R-:W-:Y:S02]  /*0a00*/  LEA R30, R27.reuse, R30, 0x18 ;  /* 0x0000001e1b1e7211 */ /* 0x040fe400078ec0ff */
[----:B------:R-:W-:Y:S01]  /*0a10*/  LEA R32, R27, R32, 0x18 ;  /* 0x000000201b207211 */ /* 0x000fe200078ec0ff */
[----:B------:R-:W-:Y:S01]  /*0a20*/  IMAD R3, R41, 0x8, R26 ;  /* 0x0000000829037824 */ /* 0x000fe200078e021a */
[----:B------:R-:W-:Y:S01]  /*0a30*/  LEA R0, R27, R34, 0x18 ;  /* 0x000000221b007211 */ /* 0x000fe200078ec0ff */
[----:B------:R-:W-:Y:S01]  /*0a40*/  IMAD R11, R41, 0x8, R30 ;  /* 0x00000008290b7824 */ /* 0x000fe200078e021e */
[----:B------:R-:W-:Y:S02]  /*0a50*/  LEA R2, R27, R2, 0x18 ;  /* 0x000000021b027211 */ /* 0x000fe400078ec0ff */
[----:B------:R-:W-:-:S02]  /*0a60*/  LEA R7, R41, R28, 0x3 ;  /* 0x0000001c29077211 */ /* 0x000fc400078e18ff */
[----:B------:R-:W-:Y:S01]  /*0a70*/  LEA R6, R27, R6, 0x18 ;  /* 0x000000061b067211 */ /* 0x000fe200078ec0ff */
[----:B------:R-:W-:Y:S01]  /*0a80*/  IMAD R15, R41, 0x8, R32 ;  /* 0x00000008290f7824 */ /* 0x000fe200078e0220 */
[----:B------:R-:W-:Y:S01]  /*0a90*/  LEA R10, R27, R10, 0x18 ;  /* 0x0000000a1b0a7211 */ /* 0x000fe200078ec0ff */
[C---:B------:R-:W-:Y:S01]  /*0aa0*/  IMAD R0, R41.reuse, 0x8, R0 ;  /* 0x0000000829007824 */ /* 0x040fe200078e0200 */
[C---:B------:R-:W-:Y:S01]  /*0ab0*/  LEA R2, R41.reuse, R2, 0x3 ;  /* 0x0000000229027211 */ /* 0x040fe200078e18ff */
[C---:B------:R-:W-:Y:S02]  /*0ac0*/  IMAD R6, R41.reuse, 0x8, R6 ;  /* 0x0000000829067824 */ /* 0x040fe400078e0206 */
        /* <DEDUP_REMOVED lines=18> */
.L_x_136:
[----:B------:R-:W-:Y:S05]  /*0bf0*/  @P1 BRA `(.L_x_133) ;  /* 0x0000000000b41947 */ /* 0x000fea0003800000 */
        /* <DEDUP_REMOVED lines=16> */
[C---:B------:R-:W-:Y:S01]  /*0d00*/  VIADD R16, R0.reuse, 0x47a0 ;  /* 0x000047a000107836 */ /* 0x040fe20000000000 */
[C---:B------:R-:W-:Y:S01]  /*0d10*/  IADD3 R20, PT, PT, R0.reuse, 0x7760, RZ ;  /* 0x0000776000147810 */ /* 0x040fe20007ffe0ff */
[C---:B------:R-:W-:Y:S02]  /*0d20*/  VIADD R18, R0.reuse, 0x5f80 ;  /* 0x00005f8000127836 */ /* 0x040fe40000000000 */
[C---:B------:R-:W-:Y:S02]  /*0d30*/  VIADD R22, R0.reuse, 0x8f40 ;  /* 0x00008f4000167836 */ /* 0x040fe40000000000 */
[----:B------:R-:W-:Y:S01]  /*0d40*/  VIADD R24, R0, 0xa720 ;  /* 0x0000a72000187836 */ /* 0x000fe20000000000 */
[----:B0-----:R-:W-:-:S02]  /*0d50*/  LEA R10, R11, R0, 0x18 ;  /* 0x000000000b0a7211 */ /* 0x001fc400078ec0ff */
[C---:B------:R-:W-:Y:S02]  /*0d60*/  LEA R12, R11.reuse, R12, 0x18 ;  /* 0x0000000c0b0c7211 */ /* 0x040fe400078ec0ff */
[C---:B------:R-:W-:Y:S02]  /*0d70*/  LEA R14, R11.reuse, R14, 0x18 ;  /* 0x0000000e0b0e7211 */ /* 0x040fe400078ec0ff */
[C---:B------:R-:W-:Y:S02]  /*0d80*/  LEA R16, R11.reuse, R16, 0x18 ;  /* 0x000000100b107211 */ /* 0x040fe400078ec0ff */
[C---:B------:R-:W-:Y:S02]  /*0d90*/  LEA R0, R11.reuse, R18, 0x18 ;  /* 0x000000120b007211 */ /* 0x040fe400078ec0ff */
[C---:B------:R-:W-:Y:S02]  /*0da0*/  LEA R20, R11.reuse, R20, 0x18 ;  /* 0x000000140b147211 */ /* 0x040fe400078ec0ff */
[----:B------:R-:W-:-:S02]  /*0db0*/  LEA R22, R11, R22, 0x18 ;  /* 0x000000160b167211 */ /* 0x000fc400078ec0ff */
[----:B------:R-:W-:Y:S01]  /*0dc0*/  LEA R24, R11, R24, 0x18 ;  /* 0x000000180b187211 */ /* 0x000fe200078ec0ff */
[C---:B------:R-:W-:Y:S01]  /*0dd0*/  IMAD R11, R41.reuse, 0x8, R10 ;  /* 0x00000008290b7824 */ /* 0x040fe200078e020a */
[C---:B------:R-:W-:Y:S01]  /*0de0*/  LEA R13, R41.reuse, R12, 0x3 ;  /* 0x0000000c290d7211 */ /* 0x040fe200078e18ff */
[C---:B------:R-:W-:Y:S02]  /*0df0*/  IMAD R15, R41.reuse, 0x8, R14 ;  /* 0x00000008290f7824 */ /* 0x040fe400078e020e */
[C---:B------:R-:W-:Y:S01]  /*0e00*/  IMAD R17, R41.reuse, 0x8, R16 ;  /* 0x0000000829117824 */ /* 0x040fe200078e0210 */
[C---:B------:R-:W-:Y:S01]  /*0e10*/  LEA R10, R41.reuse, R20, 0x3 ;  /* 0x00000014290a7211 */ /* 0x040fe200078e18ff */
[C---:B------:R-:W-:Y:S02]  /*0e20*/  IMAD R0, R41.reuse, 0x8, R0 ;  /* 0x0000000829007824 */ /* 0x040fe400078e0200 */
        /* <DEDUP_REMOVED lines=10> */
.L_x_133:
[----:B------:R-:W-:Y:S05]  /*0ed0*/  BSYNC.RECONVERGENT B0 ;  /* 0x0000000000007941 */ /* 0x000fea0003800200 */
.L_x_132:
[----:B------:R-:W2:Y:S08]  /*0ee0*/  LDC R220, c[0x0][0x420] ;  /* 0x00010800ffdc7b82 */ /* 0x000eb00000000800 */
[----:B------:R-:W-:Y:S01]  /*0ef0*/  BAR.SYNC.DEFER_BLOCKING 0x0 ;  /* 0x0000000000007b1d */ /* 0x000fe20000010000 */
[----:B--2---:R-:W-:-:S13]  /*0f00*/  ISETP.GE.AND P0, PT, R220, 0x1, PT ;  /* 0x00000001dc00780c */ /* 0x004fda0003f06270 */
[----:B------:R-:W-:Y:S05]  /*0f10*/  @!P0 EXIT ;  /* 0x000000000000894d */ /* 0x000fea0003800000 */
[----:B------:R-:W2:Y:S01]  /*0f20*/  LDC.64 R44, c[0x0][0x3a0] ;  /* 0x0000e800ff2c7b82 */ /* 0x000ea20000000a00 */
[----:B01----:R-:W-:Y:S01]  /*0f30*/  IMAD.SHL.U32 R3, R224, 0x4, RZ ;  /* 0x00000004e0037824 */ /* 0x003fe200078e00ff */
[----:B------:R-:W-:Y:S01]  /*0f40*/  UMOV UR4, 0x400 ;  /* 0x0000040000047882 */ /* 0x000fe20000000000 */
[----:B------:R-:W-:Y:S01]  /*0f50*/  IMAD.MOV R220, RZ, RZ, -R220 ;  /* 0x000000ffffdc7224 */ /* 0x000fe200078e0adc */
[----:B------:R-:W-:Y:S01]  /*0f60*/  UIADD3 UR6, UPT, UPT, UR4, 0x17e0, URZ ;  /* 0x000017e004067890 */ /* 0x000fe2000fffe0ff */
[C---:B------:R-:W-:Y:S01]  /*0f70*/  IMAD R221, R3.reuse, R69, RZ ;  /* 0x0000004503dd7224 */ /* 0x040fe200078e02ff */
[----:B------:R-:W-:Y:S01]  /*0f80*/  UIADD3 UR7, UPT, UPT, UR4, 0x2fc0, URZ ;  /* 0x00002fc004077890 */ /* 0x000fe2000fffe0ff */
[----:B------:R-:W-:Y:S01]  /*0f90*/  IMAD.MOV R219, RZ, RZ, -R224 ;  /* 0x000000ffffdb7224 */ /* 0x000fe200078e0ae0 */
[----:B------:R-:W0:Y:S01]  /*0fa0*/  LDC.64 R42, c[0x0][0x3a8] ;  /* 0x0000ea00ff2a7b82 */ /* 0x000e220000000a00 */
[----:B------:R-:W-:Y:S01]  /*0fb0*/  UIADD3 UR8, UPT, UPT, UR4, 0x47a0, URZ ;  /* 0x000047a004087890 */ /* 0x000fe2000fffe0ff */
[----:B------:R-:W-:Y:S01]  /*0fc0*/  IADD3 R5, PT, PT, R3, R221, RZ ;  /* 0x000000dd03057210 */ /* 0x000fe20007ffe0ff */
[----:B------:R-:W-:-:S02]  /*0fd0*/  UIADD3 UR9, UPT, UPT, UR4, 0x5f80, URZ ;  /* 0x00005f8004097890 */ /* 0x000fc4000fffe0ff */
[----:B------:R-:W-:Y:S02]  /*0fe0*/  UIADD3 UR10, UPT, UPT, UR4, 0x7760, URZ ;  /* 0x00007760040a7890 */ /* 0x000fe4000fffe0ff */
[----:B------:R-:W-:Y:S01]  /*0ff0*/  UIADD3 UR11, UPT, UPT, UR4, 0x8f40, URZ ;  /* 0x00008f40040b7890 */ /* 0x000fe2000fffe0ff */
[----:B------:R-:W1:Y:S08]  /*1000*/  LDC.64 R48, c[0x0][0x390] ;  /* 0x0000e400ff307b82 */ /* 0x000e700000000a00 */
[----:B------:R-:W3:Y:S01]  /*1010*/  LDC.64 R46, c[0x0][0x398] ;  /* 0x0000e600ff2e7b82 */ /* 0x000ee20000000a00 */
[----:B--2---:R-:W-:-:S04]  /*1020*/  IMAD.WIDE R44, R5, 0x8, R44 ;  /* 0x00000008052c7825 */ /* 0x004fc800078e022c */
[----:B------:R-:W-:-:S03]  /*1030*/  IMAD.WIDE R50, R69, 0x8, R44 ;  /* 0x0000000845327825 */ /* 0x000fc600078e022c */
[----:B------:R-:W2:Y:S01]  /*1040*/  S2UR UR5, SR_CgaCtaId ;  /* 0x00000000000579c3 */ /* 0x000ea20000008800 */
[----:B0-----:R-:W-:-:S04]  /*1050*/  IMAD.WIDE R42, R5, 0x8, R42 ;  /* 0x00000008052a7825 */ /* 0x001fc800078e022a */
[----:B------:R-:W-:-:S03]  /*1060*/  IMAD.WIDE R58, R69, 0x8, R50 ;  /* 0x00000008453a7825 */ /* 0x000fc600078e0232 */
[----:B------:R-:W0:Y:S01]  /*1070*/  LDC.64 R38, c[0x0][0x418] ;  /* 0x00010600ff267b82 */ /* 0x000e220000000a00 */
[----:B-1----:R-:W-:-:S04]  /*1080*/  IMAD.WIDE R48, R5, 0x8, R48 ;  /* 0x0000000805307825 */ /* 0x002fc800078e0230 */
[----:B------:R-:W-:-:S03]  /*1090*/  IMAD.WIDE R52, R69, 0x8, R42 ;  /* 0x0000000845347825 */ /* 0x000fc600078e022a */
[----:B------:R-:W1:Y:S01]  /*10a0*/  LDC.64 R36, c[0x0][0x380] ;  /* 0x0000e000ff247b82 */ /* 0x000e620000000a00 */
[----:B---3--:R-:W-:-:S04]  /*10b0*/  IMAD.WIDE R46, R5, 0x8, R46 ;  /* 0x00000008052e7825 */ /* 0x008fc800078e022e */
[----:B------:R-:W-:-:S03]  /*10c0*/  IMAD.WIDE R54, R69, 0x8, R48 ;  /* 0x0000000845367825 */ /* 0x000fc600078e0230 */
[----:B------:R-:W3:Y:S01]  /*10d0*/  LDC.64 R34, c[0x0][0x3d0] ;  /* 0x0000f400ff227b82 */ /* 0x000ee20000000a00 */
[----:B--2---:R-:W-:Y:S02]  /*10e0*/  ULEA UR12, UR5, UR4, 0x18 ;  /* 0x00000004050c7291 */ /* 0x004fe4000f8ec0ff */
[----:B------:R-:W-:Y:S01]  /*10f0*/  UIADD3 UR4, UPT, UPT, UR4, 0xa720, URZ ;  /* 0x0000a72004047890 */ /* 0x000fe2000fffe0ff */
[C---:B------:R-:W-:Y:S01]  /*1100*/  IMAD.WIDE R56, R69.reuse, 0x8, R46 ;  /* 0x0000000845387825 */ /* 0x040fe200078e022e */
[----:B------:R-:W-:Y:S02]  /*1110*/  ULEA UR6, UR5, UR6, 0x18 ;  /* 0x0000000605067291 */ /* 0x000fe4000f8ec0ff */
[----:B------:R-:W-:Y:S01]  /*1120*/  ULEA UR7, UR5, UR7, 0x18 ;  /* 0x0000000705077291 */ /* 0x000fe2000f8ec0ff */
[----:B------:R-:W2:Y:S01]  /*1130*/  LDC.64 R32, c[0x0][0x3b0] ;  /* 0x0000ec00ff207b82 */ /* 0x000ea20000000a00 */
[----:B------:R-:W-:Y:S01]  /*1140*/  ULEA UR8, UR5, UR8, 0x18 ;  /* 0x0000000805087291 */ /* 0x000fe2000f8ec0ff */
[----:B------:R-:W-:Y:S01]  /*1150*/  IMAD.WIDE R60, R69, 0x8, R52 ;  /* 0x00000008453c7825 */ /* 0x000fe200078e0234 */
[----:B------:R-:W-:Y:S01]  /*1160*/  ULEA UR9, UR5, UR9, 0x18 ;  /* 0x0000000905097291 */ /* 0x000fe2000f8ec0ff */
[C---:B------:R-:W-:Y:S01]  /*1170*/  LEA R218, R224.reuse, UR12, 0x5 ;  /* 0x0000000ce0da7c11 */ /* 0x040fe2000f8e28ff */
[----:B------:R-:W-:Y:S01]  /*1180*/  ULEA UR10, UR5, UR10, 0x18 ;  /* 0x0000000a050a7291 */ /* 0x000fe2000f8ec0ff */
[C-C-:B0-----:R-:W-:Y:S01]  /*1190*/  IMAD.WIDE R40, R3.reuse, 0x8, R38.reuse ;  /* 0x0000000803287825 */ /* 0x141fe200078e0226 */
[----:B------:R-:W-:Y:S01]  /*11a0*/  ULEA UR11, UR5, UR11, 0x18 ;  /* 0x0000000b050b7291 */ /* 0x000fe2000f8ec0ff */
[----:B------:R-:W0:Y:S01]  /*11b0*/  LDC.64 R30, c[0x0][0x3d8] ;  /* 0x0000f600ff1e7b82 */ /* 0x000e220000000a00 */
[----:B------:R-:W-:Y:S01]  /*11c0*/  ULEA UR4, UR5, UR4, 0x18 ;  /* 0x0000000405047291 */ /* 0x000fe2000f8ec0ff */
[----:B------:R-:W-:Y:S01]  /*11d0*/  IMAD.WIDE.U32 R38, R3, 0x8, R38 ;  /* 0x0000000803267825 */ /* 0x000fe200078e0026 */
[----:B------:R-:W-:-:S02]  /*11e0*/  LEA R7, R224, UR6, 0x5 ;  /* 0x00000006e0077c11 */ /* 0x000fc4000f8e28ff */
[C---:B------:R-:W-:Y:S01]  /*11f0*/  LEA R6, R224.reuse, UR7, 0x5 ;  /* 0x00000007e0067c11 */ /* 0x040fe2000f8e28ff */
[C---:B-1----:R-:W-:Y:S01]  /*1200*/  IMAD.WIDE.U32 R36, R3.reuse, 0x8, R36 ;  /* 0x0000000803247825 */ /* 0x042fe200078e0024 */
[C---:B------:R-:W-:Y:S01]  /*1210*/  LEA R5, R224.reuse, UR8, 0x5 ;  /* 0x00000008e0057c11 */ /* 0x040fe2000f8e28ff */
[----:B------:R-:W1:Y:S01]  /*1220*/  LDC.64 R28, c[0x0][0x3b8] ;  /* 0x0000ee00ff1c7b82 */ /* 0x000e620000000a00 */
[C---:B------:R-:W-:Y:S01]  /*1230*/  LEA R4, R224.reuse, UR9, 0x5 ;  /* 0x00000009e0047c11 */ /* 0x040fe2000f8e28ff */
[----:B---3--:R-:W-:Y:S01]  /*1240*/  IMAD.WIDE R34, R3, 0x8, R34 ;  /* 0x0000000803227825 */ /* 0x008fe200078e0222 */
[C---:B------:R-:W-:Y:S02]  /*1250*/  LEA R2, R224.reuse, UR11, 0x5 ;  /* 0x0000000be0027c11 */ /* 0x040fe4000f8e28ff */
[----:B------:R-:W-:Y:S01]  /*1260*/  LEA R0, R224, UR4, 0x5 ;  /* 0x00000004e0007c11 */ /* 0x000fe2000f8e28ff */
[----:B------:R-:W-:Y:S01]  /*1270*/  IMAD.WIDE R62, R69, 0x8, R54 ;  /* 0x00000008453e7825 */ /* 0x000fe200078e0236 */
[----:B------:R-:W-:Y:S01]  /*1280*/  UMOV UR4, URZ ;  /* 0x000000ff00047c82 */ /* 0x000fe20008000000 */
[----:B------:R-:W3:Y:S02]  /*1290*/  LDC.64 R26, c[0x0][0x3e0] ;  /* 0x0000f800ff1a7b82 */ /* 0x000ee40000000a00 */
[----:B--2---:R-:W-:-:S04]  /*12a0*/  IMAD.WIDE R32, R3, 0x8, R32 ;  /* 0x0000000803207825 */ /* 0x004fc800078e0220 */
[----:B------:R-:W-:Y:S02]  /*12b0*/  IMAD.WIDE R64, R69, 0x8, R56 ;  /* 0x0000000845407825 */ /* 0x000fe400078e0238 */
[----:B------:R-:W2:Y:S02]  /*12c0*/  LDC.64 R24, c[0x0][0x3c0] ;  /* 0x0000f000ff187b82 */ /* 0x000ea40000000a00 */
[----:B0-----:R-:W-:-:S04]  /*12d0*/  IMAD.WIDE R30, R3, 0x8, R30 ;  /* 0x00000008031e7825 */ /* 0x001fc800078e021e */
[----:B------:R-:W-:Y:S02]  /*12e0*/  IMAD.WIDE R66, R69, 0x8, R58 ;  /* 0x0000000845427825 */ /* 0x000fe400078e023a */
[----:B------:R-:W0:Y:S02]  /*12f0*/  LDC.64 R22, c[0x0][0x3e8] ;  /* 0x0000fa00ff167b82 */ /* 0x000e240000000a00 */
[----:B-1----:R-:W-:-:S04]  /*1300*/  IMAD.WIDE R28, R3, 0x8, R28 ;  /* 0x00000008031c7825 */ /* 0x002fc800078e021c */
[----:B------:R-:W-:Y:S02]  /*1310*/  IMAD.WIDE R68, R69, 0x8, R60 ;  /* 0x0000000845447825 */ /* 0x000fe400078e023c */
[----:B------:R-:W1:Y:S02]  /*1320*/  LDC.64 R20, c[0x0][0x3c8] ;  /* 0x0000f200ff147b82 */ /* 0x000e640000000a00 */
[----:B---3--:R-:W-:-:S06]  /*1330*/  IMAD.WIDE R26, R3, 0x8, R26 ;  /* 0x00000008031a7825 */ /* 0x008fcc00078e021a */
[----:B------:R-:W3:Y:S01]  /*1340*/  LDC.64 R18, c[0x0][0x388] ;  /* 0x0000e200ff127b82 */ /* 0x000ee20000000a00 */
[----:B--2---:R-:W-:-:S07]  /*1350*/  IMAD.WIDE R24, R3, 0x8, R24 ;  /* 0x0000000803187825 */ /* 0x004fce00078e0218 */
[----:B------:R-:W2:Y:S01]  /*1360*/  LDC.64 R16, c[0x0][0x410] ;  /* 0x00010400ff107b82 */ /* 0x000ea20000000a00 */
[----:B0-----:R-:W-:-:S07]  /*1370*/  IMAD.WIDE R22, R3, 0x8, R22 ;  /* 0x0000000803167825 */ /* 0x001fce00078e0216 */
[----:B------:R-:W0:Y:S01]  /*1380*/  LDC.64 R14, c[0x0][0x3f0] ;  /* 0x0000fc00ff0e7b82 */ /* 0x000e220000000a00 */
[----:B-1----:R-:W-:-:S07]  /*1390*/  IMAD.WIDE R20, R3, 0x8, R20 ;  /* 0x0000000803147825 */ /* 0x002fce00078e0214 */
[----:B------:R-:W1:Y:S01]  /*13a0*/  LDC.64 R12, c[0x0][0x3f8] ;  /* 0x0000fe00ff0c7b82 */ /* 0x000e620000000a00 */
[----:B---3--:R-:W-:-:S07]  /*13b0*/  IMAD.WIDE R18, R3, 0x8, R18 ;  /* 0x0000000803127825 */ /* 0x008fce00078e0212 */
[----:B------:R-:W3:Y:S01]  /*13c0*/  LDC.64 R10, c[0x0][0x400] ;  /* 0x00010000ff0a7b82 */ /* 0x000ee20000000a00 */
[----:B--2---:R-:W-:-:S07]  /*13d0*/  IMAD.WIDE R16, R3, 0x8, R16 ;  /* 0x0000000803107825 */ /* 0x004fce00078e0210 */
[----:B------:R-:W2:Y:S01]  /*13e0*/  LDC.64 R8, c[0x0][0x408] ;  /* 0x00010200ff087b82 */ /* 0x000ea20000000a00 */
[----:B0-----:R-:W-:-:S04]  /*13f0*/  IMAD.WIDE R14, R3, 0x8, R14 ;  /* 0x00000008030e7825 */ /* 0x001fc800078e020e */
[----:B-1----:R-:W-:-:S04]  /*1400*/  IMAD.WIDE R12, R3, 0x8, R12 ;  /* 0x00000008030c7825 */ /* 0x002fc800078e020c */
[----:B---3--:R-:W-:-:S04]  /*1410*/  IMAD.WIDE R10, R3, 0x8, R10 ;  /* 0x00000008030a7825 */ /* 0x008fc800078e020a */
[----:B--2---:R-:W-:Y:S01]  /*1420*/  IMAD.WIDE R8, R3, 0x8, R8 ;  /* 0x0000000803087825 */ /* 0x004fe200078e0208 */
[----:B------:R-:W-:-:S07]  /*1430*/  LEA R3, R224, UR10, 0x5 ;  /* 0x0000000ae0037c11 */ /* 0x000fce000f8e28ff */
.L_x_213:
[----:B------:R-:W-:Y:S01]  /*1440*/  ISETP.NE.AND P1, PT, R219, RZ, PT ;  /* 0x000000ffdb00720c */ /* 0x000fe20003f25270 */
[----:B------:R-:W-:Y:S01]  /*1450*/  VIADD R220, R220, 0x1 ;  /* 0x00000001dcdc7836 */ /* 0x000fe20000000000 */
[----:B------:R-:W-:Y:S04]  /*1460*/  BSSY.RECONVERGENT B0, `(.L_x_137) ;  /* 0x000085e000007945 */ /* 0x000fe80003800200 */
[----:B------:R-:W-:-:S07]  /*1470*/  ISETP.NE.AND P0, PT, R220, RZ, PT ;  /* 0x000000ffdc00720c */ /* 0x000fce0003f05270 */
[----:B0---4-:R-:W-:Y:S06]  /*1480*/  @P1 BRA `(.L_x_138) ;  /* 0x00000084006c1947 */ /* 0x011fec0003800000 */
[----:B------:R-:W2:Y:S01]  /*1490*/  LDG.E.64 R116, desc[UR22][R36.64] ;  /* 0x0000001624747981 */ /* 0x000ea2000c1e1b00 */
[----:B------:R-:W0:Y:S03]  /*14a0*/  LDC R127, c[0x0][0x424] ;  /* 0x00010900ff7f7b82 */ /* 0x000e260000000800 */
[----:B------:R-:W2:Y:S04]  /*14b0*/  LDG.E.64 R118, desc[UR22][R36.64+0x8] ;  /* 0x0000081624767981 */ /* 0x000ea8000c1e1b00 */
[----:B------:R-:W3:Y:S04]  /*14c0*/  LDG.E.64 R112, desc[UR22][R36.64+0x10] ;  /* 0x0000101624707981 */ /* 0x000ee8000c1e1b00 */
[----:B------:R-:W3:Y:S04]  /*14d0*/  LDG.E.64 R114, desc[UR22][R36.64+0x18] ;  /* 0x0000181624727981 */ /* 0x000ee8000c1e1b00 */
[----:B------:R-:W4:Y:S04]  /*14e0*/  LDG.E.64 R70, desc[UR22][R48.64] ;  /* 0x0000001630467981 */ /* 0x000f28000c1e1b00 */
        /* <DEDUP_REMOVED lines=8> */
[----:B------:R-:W4:Y:S01]  /*1570*/  LDG.E.64 R84, desc[UR22][R54.64+0x18] ;  /* 0x0000181636547981 */ /* 0x000f22000c1e1b00 */
[----:B0-----:R-:W-:-:S03]  /*1580*/  IMAD.WIDE R120, R127, 0x8, R62 ;  /* 0x000000087f787825 */ /* 0x001fc600078e023e */
[----:B------:R-:W4:Y:S04]  /*1590*/  LDG.E.64 R86, desc[UR22][R62.64] ;  /* 0x000000163e567981 */ /* 0x000f28000c1e1b00 */
[----:B------:R-:W4:Y:S04]  /*15a0*/  LDG.E.64 R108, desc[UR22][R120.64] ;  /* 0x00000016786c7981 */ /* 0x000f28000c1e1b00 */
[----:B------:R-:W4:Y:S04]  /*15b0*/  LDG.E.64 R88, desc[UR22][R62.64+0x8] ;  /* 0x000008163e587981 */ /* 0x000f28000c1e1b00 */
[----:B------:R-:W4:Y:S04]  /*15c0*/  LDG.E.64 R144, desc[UR22][R120.64+0x8] ;  /* 0x0000081678907981 */ /* 0x000f28000c1e1b00 */
[----:B------:R-:W4:Y:S04]  /*15d0*/  LDG.E.64 R90, desc[UR22][R62.64+0x10] ;  /* 0x000010163e5a7981 */ /* 0x000f28000c1e1b00 */
[----:B------:R-:W4:Y:S04]  /*15e0*/  LDG.E.64 R160, desc[UR22][R120.64+0x10] ;  /* 0x0000101678a07981 */ /* 0x000f28000c1e1b00 */
[----:B------:R0:W4:Y:S04]  /*15f0*/  LDG.E.64 R178, desc[UR22][R120.64+0x18] ;  /* 0x0000181678b27981 */ /* 0x000128000c1e1b00 */
        /* <DEDUP_REMOVED lines=44> */
[----:B------:R-:W5:Y:S01]  /*18c0*/  LDG.E.64 R208, desc[UR22][R68.64+0x18] ;  /* 0x0000181644d07981 */ /* 0x000f62000c1e1b00 */
[----:B------:R-:W1:Y:S01]  /*18d0*/  S2UR UR6, SR_CgaCtaId ;  /* 0x00000000000679c3 */ /* 0x000e620000008800 */
[----:B------:R-:W-:-:S02]  /*18e0*/  UMOV UR5, 0x400 ;  /* 0x0000040000057882 */ /* 0x000fc40000000000 */
[----:B-1----:R-:W-:-:S09]  /*18f0*/  ULEA UR5, UR6, UR5, 0x18 ;  /* 0x0000000506057291 */ /* 0x002fd2000f8ec0ff */
[----:B--2---:R-:W-:Y:S04]  /*1900*/  STS.128 [UR5+0xbf00], R116 ;  /* 0x00bf0074ff007988 */ /* 0x004fe80008000c05 */
[----:B---3--:R-:W-:Y:S04]  /*1910*/  STS.128 [UR5+0xbf10], R112 ;  /* 0x00bf1070ff007988 */ /* 0x008fe80008000c05 */
[----:B0-----:R-:W0:Y:S01]  /*1920*/  LDS.128 R120, [R218] ;  /* 0x00000000da787984 */ /* 0x001e220000000c00 */
[----:B----4-:R-:W-:-:S08]  /*1930*/  DFMA R124, R116, R70, RZ ;  /* 0x00000046747c722b */ /* 0x010fd000000000ff */
[----:B------:R-:W-:-:S08]  /*1940*/  DFMA R124, R118, R72, R124 ;  /* 0x00000048767c722b */ /* 0x000fd0000000007c */
[----:B------:R-:W-:-:S08]  /*1950*/  DFMA R124, R112, R74, R124 ;  /* 0x0000004a707c722b */ /* 0x000fd0000000007c */
[----:B------:R-:W-:-:S08]  /*1960*/  DFMA R124, R114, R76, R124 ;  /* 0x0000004c727c722b */ /* 0x000fd0000000007c */
[----:B0-----:R-:W-:-:S08]  /*1970*/  DADD R120, R124, R120 ;  /* 0x000000007c787229 */ /* 0x001fd00000000078 */
[----:B------:R-:W-:Y:S01]  /*1980*/  DADD R120, R120, R128 ;  /* 0x0000000078787229 */ /* 0x000fe20000000080 */
[----:B------:R-:W-:Y:S01]  /*1990*/  MOV R228, 0x652b82fe ;  /* 0x652b82fe00e47802 */ /* 0x000fe20000000f00 */
[----:B------:R-:W-:Y:S01]  /*19a0*/  IMAD.MOV.U32 R229, RZ, RZ, 0x3ff71547 ;  /* 0x3ff71547ffe57424 */ /* 0x000fe200078e00ff */
[----:B------:R-:W-:Y:S01]  /*19b0*/  UMOV UR6, 0xfefa39ef ;  /* 0xfefa39ef00067882 */ /* 0x000fe20000000000 */
[----:B------:R-:W-:Y:S01]  /*19c0*/  UMOV UR7, 0x3fe62e42 ;  /* 0x3fe62e4200077882 */ /* 0x000fe20000000000 */
[----:B------:R-:W-:Y:S01]  /*19d0*/  IMAD.WIDE R126, R127, 0x8, R64 ;  /* 0x000000087f7e7825 */ /* 0x000fe200078e0240 */
[----:B------:R-:W0:Y:S02]  /*19e0*/  LDS.128 R128, [R218+0x10] ;  /* 0x00001000da807984 */ /* 0x000e240000000c00 */
[----:B------:R-:W-:Y:S02]  /*19f0*/  DADD R226, R120, R226 ;  /* 0x0000000078e27229 */ /* 0x000fe400000000e2 */
[C---:B------:R-:W-:Y:S01]  /*1a00*/  DFMA R232, R116.reuse, R86, RZ ;  /* 0x0000005674e8722b */ /* 0x040fe200000000ff */
[----:B------:R-:W5:Y:S01]  /*1a10*/  LDG.E.64 R210, desc[UR22][R126.64] ;  /* 0x000000167ed27981 */ /* 0x000f62000c1e1b00 */
[----:B------:R-:W-:-:S03]  /*1a20*/  DFMA R234, R116, R108, RZ ;  /* 0x0000006c74ea722b */ /* 0x000fc600000000ff */
[----:B------:R-:W5:Y:S01]  /*1a30*/  LDG.E.64 R212, desc[UR22][R126.64+0x8] ;  /* 0x000008167ed47981 */ /* 0x000f62000c1e1b00 */
[----:B------:R-:W-:-:S03]  /*1a40*/  DFMA R228, R226, -R228, 6.75539944105574400000e+15 ;  /* 0x43380000e2e4742b */ /* 0x000fc600000008e4 */
[----:B------:R-:W5:Y:S04]  /*1a50*/  LDG.E.64 R214, desc[UR22][R126.64+0x10] ;  /* 0x000010167ed67981 */ /* 0x000f68000c1e1b00 */
[----:B------:R1:W5:Y:S01]  /*1a60*/  LDG.E.64 R216, desc[UR22][R126.64+0x18] ;  /* 0x000018167ed87981 */ /* 0x000362000c1e1b00 */
        /* <DEDUP_REMOVED lines=27> */
[----:B------:R-:W-:-:S05]  /*1c20*/  DFMA R120, R116, R78, RZ ;  /* 0x0000004e7478722b */ /* 0x000fca00000000ff */
[----:B------:R-:W-:Y:S01]  /*1c30*/  DFMA R124, R230, R124, UR6 ;  /* 0x00000006e67c7e2b */ /* 0x000fe2000800007c */
[----:B------:R-:W-:Y:S01]  /*1c40*/  UMOV UR6, 0x55555511 ;  /* 0x5555551100067882 */ /* 0x000fe20000000000 */
[----:B------:R-:W-:Y:S01]  /*1c50*/  UMOV UR7, 0x3fc55555 ;  /* 0x3fc5555500077882 */ /* 0x000fe20000000000 */
[----:B------:R-:W-:-:S05]  /*1c60*/  DFMA R120, R118, R80, R120 ;  /* 0x000000507678722b */ /* 0x000fca0000000078 */
[----:B------:R-:W-:Y:S01]  /*1c70*/  DFMA R124, R230, R124, UR6 ;  /* 0x00000006e67c7e2b */ /* 0x000fe2000800007c */
[----:B------:R-:W-:Y:S01]  /*1c80*/  UMOV UR6, 0xb ;  /* 0x0000000b00067882 */ /* 0x000fe20000000000 */
[----:B------:R-:W-:Y:S01]  /*1c90*/  UMOV UR7, 0x3fe00000 ;  /* 0x3fe0000000077882 */ /* 0x000fe20000000000 */
[----:B------:R-:W-:-:S05]  /*1ca0*/  DFMA R120, R112, R82, R120 ;  /* 0x000000527078722b */ /* 0x000fca0000000078 */
[----:B------:R-:W-:-:S03]  /*1cb0*/  DFMA R124, R230, R124, UR6 ;  /* 0x00000006e67c7e2b */ /* 0x000fc6000800007c */
[----:B------:R-:W-:-:S05]  /*1cc0*/  DFMA R120, R114, R84, R120 ;  /* 0x000000547278722b */ /* 0x000fca0000000078 */
[----:B------:R-:W-:-:S03]  /*1cd0*/  DFMA R124, R230, R124, 1 ;  /* 0x3ff00000e67c742b */ /* 0x000fc6000000007c */
[----:B------:R-:W-:Y:S02]  /*1ce0*/  DADD R222, R120, R122 ;  /* 0x0000000078de7229 */ /* 0x000fe4000000007a */
[----:B------:R2:W3:Y:S03]  /*1cf0*/  LDS.128 R120, [R7] ;  /* 0x0000000007787984 */ /* 0x0004e60000000c00 */
[----:B------:R-:W-:Y:S02]  /*1d00*/  DFMA R230, R230, R124, 1 ;  /* 0x3ff00000e6e6742b */ /* 0x000fe4000000007c */
[----:B-1----:R2:W1:Y:S01]  /*1d10*/  LDS.128 R124, [R7+0x10] ;  /* 0x00001000077c7984 */ /* 0x0024620000000c00 */
[C---:B------:R-:W-:Y:S02]  /*1d20*/  DFMA R232, R118.reuse, R88, R232 ;  /* 0x0000005876e8722b */ /* 0x040fe400000000e8 */
[----:B------:R-:W-:-:S06]  /*1d30*/  DFMA R236, R118, R144, R234 ;  /* 0x0000009076ec722b */ /* 0x000fcc00000000ea */
[C---:B------:R-:W-:Y:S02]  /*1d40*/  DFMA R234, R112.reuse, R90, R232 ;  /* 0x0000005a70ea722b */ /* 0x040fe400000000e8 */
[----:B------:R-:W-:Y:S02]  /*1d50*/  DADD R232, -RZ, -R226 ;  /* 0x00000000ffe87229 */ /* 0x000fe400000009e2 */
[----:B------:R-:W-:-:S08]  /*1d60*/  DFMA R236, R112, R160, R236 ;  /* 0x000000a070ec722b */ /* 0x000fd000000000ec */
[----:B------:R-:W-:Y:S01]  /*1d70*/  FSETP.GEU.AND P1, PT, |R233|, 4.1917929649353027344, PT ;  /* 0x4086232be900780b */ /* 0x000fe20003f2e200 */
[C---:B------:R-:W-:Y:S02]  /*1d80*/  DFMA R236, R114.reuse, R178, R236 ;  /* 0x000000b272ec722b */ /* 0x040fe400000000ec */
[----:B------:R-:W-:Y:S01]  /*1d90*/  DFMA R234, R114, R92, R234 ;  /* 0x0000005c72ea722b */ /* 0x000fe200000000ea */
[----:B------:R-:W-:Y:S05]  /*1da0*/  BSSY.RECONVERGENT B1, `(.L_x_139) ;  /* 0x0000012000017945 */ /* 0x000fea0003800200 */
[----:B0-----:R-:W-:Y:S02]  /*1db0*/  DADD R130, R236, R130 ;  /* 0x00000000ec827229 */ /* 0x001fe40000000082 */
[----:B------:R-:W-:Y:S01]  /*1dc0*/  DADD R128, R234, R128 ;  /* 0x00000000ea807229 */ /* 0x000fe20000000080 */
[----:B------:R-:W-:Y:S01]  /*1dd0*/  LEA R235, R228, R231, 0x14 ;  /* 0x000000e7e4eb7211 */ /* 0x000fe200078ea0ff */
[----:B------:R-:W-:Y:S01]  /*1de0*/  IMAD.MOV.U32 R234, RZ, RZ, R230 ;  /* 0x000000ffffea7224 */ /* 0x000fe200078e00e6 */
[----:B--23--:R-:W-:Y:S08]  /*1df0*/  @!P1 BRA `(.L_x_140) ;  /* 0x0000000000309947 */ /* 0x00cff00003800000 */
        /* <DEDUP_REMOVED lines=12> */
.L_x_140:
[----:B------:R-:W-:Y:S05]  /*1ec0*/  BSYNC.RECONVERGENT B1 ;  /* 0x0000000000017941 */ /* 0x000fea0003800200 */
.L_x_139:
[C---:B-----5:R-:W-:Y:S01]  /*1ed0*/  DFMA R230, R116.reuse, R132, RZ ;  /* 0x0000008474e6722b */ /* 0x060fe200000000ff */
[----:B------:R-:W-:Y:S01]  /*1ee0*/  BSSY.RECONVERGENT B2, `(.L_x_141) ;  /* 0x0000052000027945 */ /* 0x000fe20003800200 */
[C---:B------:R-:W-:Y:S02]  /*1ef0*/  DFMA R232, R116.reuse, R210, RZ ;  /* 0x000000d274e8722b */ /* 0x040fe400000000ff */
[C---:B------:R-:W-:Y:S02]  /*1f00*/  DFMA R226, R116.reuse, R94, RZ ;  /* 0x0000005e74e2722b */ /* 0x040fe400000000ff */
[----:B------:R-:W-:Y:S02]  /*1f10*/  DFMA R228, R116, R102, RZ ;  /* 0x0000006674e4722b */ /* 0x000fe400000000ff */
[C---:B------:R-:W-:Y:S02]  /*1f20*/  DFMA R230, R118.reuse, R134, R230 ;  /* 0x0000008676e6722b */ /* 0x040fe400000000e6 */
[----:B------:R-:W-:-:S02]  /*1f30*/  DFMA R232, R118, R212, R232 ;  /* 0x000000d476e8722b */ /* 0x000fc400000000e8 */
[C---:B------:R-:W-:Y:S02]  /*1f40*/  DFMA R226, R118.reuse, R96, R226 ;  /* 0x0000006076e2722b */ /* 0x040fe400000000e2 */
[----:B------:R-:W-:Y:S02]  /*1f50*/  DFMA R228, R118, R104, R228 ;  /* 0x0000006876e4722b */ /* 0x000fe400000000e4 */
[C---:B------:R-:W-:Y:S02]  /*1f60*/  DFMA R230, R112.reuse, R136, R230 ;  /* 0x0000008870e6722b */ /* 0x040fe400000000e6 */
[C---:B------:R-:W-:Y:S02]  /*1f70*/  DFMA R232, R112.reuse, R214, R232 ;  /* 0x000000d670e8722b */ /* 0x040fe400000000e8 */
[C---:B------:R-:W-:Y:S02]  /*1f80*/  DFMA R226, R112.reuse, R98, R226 ;  /* 0x0000006270e2722b */ /* 0x040fe400000000e2 */
[----:B------:R-:W-:-:S02]  /*1f90*/  DFMA R228, R112, R106, R228 ;  /* 0x0000006a70e4722b */ /* 0x000fc400000000e4 */
[C---:B------:R-:W-:Y:S02]  /*1fa0*/  DFMA R230, R114.reuse, R138, R230 ;  /* 0x0000008a72e6722b */ /* 0x040fe400000000e6 */
[C---:B------:R-:W-:Y:S02]  /*1fb0*/  DFMA R232, R114.reuse, R216, R232 ;  /* 0x000000d872e8722b */ /* 0x040fe400000000e8 */
[C---:B------:R-:W-:Y:S02]  /*1fc0*/  DFMA R226, R114.reuse, R100, R226 ;  /* 0x0000006472e2722b */ /* 0x040fe400000000e2 */
[----:B------:R-:W-:Y:S02]  /*1fd0*/  DFMA R228, R114, R110, R228 ;  /* 0x0000006e72e4722b */ /* 0x000fe400000000e4 */
[----:B-1----:R-:W-:Y:S02]  /*1fe0*/  DADD R230, R230, R124 ;  /* 0x00000000e6e67229 */ /* 0x002fe4000000007c */
[----:B------:R-:W-:Y:S01]  /*1ff0*/  DADD R232, R232, R126 ;  /* 0x00000000e8e87229 */ /* 0x000fe2000000007e */
[----:B------:R-:W0:Y:S01]  /*2000*/  LDS.128 R124, [R6+0x10] ;  /* 0x00001000067c7984 */ /* 0x000e220000000c00 */
[----:B------:R-:W-:-:S02]  /*2010*/  DFMA R236, R116, R158, RZ ;  /* 0x0000009e74ec722b */ /* 0x000fc400000000ff */
[----:B------:R-:W-:Y:S02]  /*2020*/  DADD R226, R226, R120 ;  /* 0x00000000e2e27229 */ /* 0x000fe40000000078 */
[----:B------:R-:W-:Y:S01]  /*2030*/  DADD R228, R228, R122 ;  /* 0x00000000e4e47229 */ /* 0x000fe2000000007a */
[----:B------:R-:W1:Y:S01]  /*2040*/  LDS.128 R120, [R6] ;  /* 0x0000000006787984 */ /* 0x000e620000000c00 */
[----:B------:R-:W-:Y:S02]  /*2050*/  DFMA R238, R116, R150, RZ ;  /* 0x0000009674ee722b */ /* 0x000fe400000000ff */
[----:B------:R-:W-:Y:S02]  /*2060*/  DFMA R236, R118, R162, R236 ;  /* 0x000000a276ec722b */ /* 0x000fe400000000ec */
[C---:B------:R-:W-:Y:S02]  /*2070*/  DFMA R240, R116.reuse, R140, RZ ;  /* 0x0000008c74f0722b */ /* 0x040fe400000000ff */
[----:B------:R-:W-:-:S02]  /*2080*/  DFMA R246, R116, R176, RZ ;  /* 0x000000b074f6722b */ /* 0x000fc400000000ff */
[----:B------:R-:W-:Y:S02]  /*2090*/  DFMA R238, R118, R152, R238 ;  /* 0x0000009876ee722b */ /* 0x000fe400000000ee */
[----:B------:R-:W-:Y:S02]  /*20a0*/  DFMA R236, R112, R164, R236 ;  /* 0x000000a470ec722b */ /* 0x000fe400000000ec */
[C---:B------:R-:W-:Y:S02]  /*20b0*/  DFMA R244, R116.reuse, R186, RZ ;  /* 0x000000ba74f4722b */ /* 0x040fe400000000ff */
[----:B------:R-:W-:Y:S02]  /*20c0*/  DFMA R242, R116, R198, RZ ;  /* 0x000000c674f2722b */ /* 0x000fe400000000ff */
[----:B------:R-:W-:Y:S02]  /*20d0*/  DFMA R238, R112, R154, R238 ;  /* 0x0000009a70ee722b */ /* 0x000fe400000000ee */
[----:B------:R-:W-:-:S02]  /*20e0*/  DFMA R236, R114, R166, R236 ;  /* 0x000000a672ec722b */ /* 0x000fc400000000ec */
[C---:B------:R-:W-:Y:S02]  /*20f0*/  DFMA R240, R118.reuse, R142, R240 ;  /* 0x0000008e76f0722b */ /* 0x040fe400000000f0 */
[----:B------:R-:W-:Y:S02]  /*2100*/  DFMA R246, R118, R180, R246 ;  /* 0x000000b476f6722b */ /* 0x000fe400000000f6 */
[----:B------:R-:W-:Y:S02]  /*2110*/  DFMA R238, R114, R156, R238 ;  /* 0x0000009c72ee722b */ /* 0x000fe400000000ee */
[C---:B------:R-:W-:Y:S02]  /*2120*/  DFMA R244, R118.reuse, R188, R244 ;  /* 0x000000bc76f4722b */ /* 0x040fe400000000f4 */
[----:B------:R-:W-:Y:S02]  /*2130*/  DFMA R242, R118, R200, R242 ;  /* 0x000000c876f2722b */ /* 0x000fe400000000f2 */
[----:B------:R-:W-:-:S02]  /*2140*/  DADD R234, R234, 1 ;  /* 0x3ff00000eaea7429 */ /* 0x000fc40000000000 */
[----:B0-----:R-:W-:Y:S02]  /*2150*/  DADD R124, R236, R124 ;  /* 0x00000000ec7c7229 */ /* 0x001fe4000000007c */
[----:B------:R-:W-:Y:S02]  /*2160*/  DFMA R236, R116, R168, RZ ;  /* 0x000000a874ec722b */ /* 0x000fe400000000ff */
[C---:B------:R-:W-:Y:S02]  /*2170*/  DFMA R240, R112.reuse, R146, R240 ;  /* 0x0000009270f0722b */ /* 0x040fe400000000f0 */
[----:B------:R-:W-:Y:S02]  /*2180*/  DFMA R246, R112, R182, R246 ;  /* 0x000000b670f6722b */ /* 0x000fe400000000f6 */
[----:B-1----:R-:W-:Y:S02]  /*2190*/  DADD R122, R238, R122 ;  /* 0x00000000ee7a7229 */ /* 0x002fe4000000007a */
[----:B------:R-:W-:-:S02]  /*21a0*/  DFMA R236, R118, R170, R236 ;  /* 0x000000aa76ec722b */ /* 0x000fc400000000ec */
[----:B------:R-:W-:Y:S02]  /*21b0*/  DFMA R238, R116, R194, RZ ;  /* 0x000000c274ee722b */ /* 0x000fe400000000ff */
[C---:B------:R-:W-:Y:S02]  /*21c0*/  DFMA R244, R112.reuse, R190, R244 ;  /* 0x000000be70f4722b */ /* 0x040fe400000000f4 */
[C---:B------:R-:W-:Y:S02]  /*21d0*/  DFMA R242, R112.reuse, R204, R242 ;  /* 0x000000cc70f2722b */ /* 0x040fe400000000f2 */
[----:B------:R-:W-:Y:S02]  /*21e0*/  DFMA R116, R112, R172, R236 ;  /* 0x000000ac7074722b */ /* 0x000fe400000000ec */
[----:B------:R-:W-:Y:S01]  /*21f0*/  DFMA R238, R118, R196, R238 ;  /* 0x000000c476ee722b */ /* 0x000fe200000000ee */
[----:B------:R-:W0:Y:S01]  /*2200*/  MUFU.RCP64H R237, R235 ;  /* 0x000000eb00ed7308 */ /* 0x000e220000001800 */
[C---:B------:R-:W-:Y:S01]  /*2210*/  DFMA R240, R114.reuse, R148, R240 ;  /* 0x0000009472f0722b */ /* 0x040fe200000000f0 */
[----:B------:R-:W-:Y:S01]  /*2220*/  VIADD R236, R235, 0x300402 ;  /* 0x00300402ebec7836 */ /* 0x000fe20000000000 */
[----:B------:R-:W-:-:S02]  /*2230*/  DFMA R246, R114, R184, R246 ;  /* 0x000000b872f6722b */ /* 0x000fc400000000f6 */
[----:B------:R-:W-:Y:S02]  /*2240*/  DFMA R116, R114, R174, R116 ;  /* 0x000000ae7274722b */ /* 0x000fe40000000074 */
[----:B------:R-:W-:Y:S01]  /*2250*/  DFMA R238, R112, R202, R238 ;  /* 0x000000ca70ee722b */ /* 0x000fe200000000ee */
[----:B------:R-:W-:Y:S01]  /*2260*/  FSETP.GEU.AND P1, PT, |R236|, 5.8789094863358348022e-39, PT ;  /* 0x00400402ec00780b */ /* 0x000fe20003f2e200 */
[C---:B------:R-:W-:Y:S02]  /*2270*/  DFMA R244, R114.reuse, R192, R244 ;  /* 0x000000c072f4722b */ /* 0x040fe400000000f4 */
[----:B------:R-:W-:Y:S02]  /*2280*/  DFMA R242, R114, R208, R242 ;  /* 0x000000d072f2722b */ /* 0x000fe400000000f2 */
[----:B------:R-:W-:Y:S02]  /*2290*/  DADD R126, R116, R126 ;  /* 0x00000000747e7229 */ /* 0x000fe4000000007e */
[----:B------:R-:W1:Y:S01]  /*22a0*/  LDS.128 R116, [R5+0x10] ;  /* 0x0000100005747984 */ /* 0x000e620000000c00 */
[----:B------:R-:W-:-:S02]  /*22b0*/  DFMA R238, R114, R206, R238 ;  /* 0x000000ce72ee722b */ /* 0x000fc400000000ee */
[----:B------:R-:W-:Y:S01]  /*22c0*/  DADD R120, R240, R120 ;  /* 0x00000000f0787229 */ /* 0x000fe20000000078 */
[----:B------:R-:W2:Y:S01]  /*22d0*/  LDS.128 R112, [R5] ;  /* 0x0000000005707984 */ /* 0x000ea20000000c00 */
[----:B0-----:R-:W-:-:S08]  /*22e0*/  DFMA R240, -R234, R236, 1 ;  /* 0x3ff00000eaf0742b */ /* 0x001fd000000001ec */
[----:B------:R-:W-:-:S08]  /*22f0*/  DFMA R240, R240, R240, R240 ;  /* 0x000000f0f0f0722b */ /* 0x000fd000000000f0 */
[----:B------:R-:W-:Y:S02]  /*2300*/  DFMA R240, R236, R240, R236 ;  /* 0x000000f0ecf0722b */ /* 0x000fe400000000ec */
[----:B-1----:R-:W-:-:S06]  /*2310*/  DADD R242, R242, R118 ;  /* 0x00000000f2f27229 */ /* 0x002fcc0000000076 */
[----:B------:R-:W-:Y:S02]  /*2320*/  DFMA R118, -R234, R240, 1 ;  /* 0x3ff00000ea76742b */ /* 0x000fe400000001f0 */
[----:B--2---:R-:W-:Y:S02]  /*2330*/  DADD R112, R246, R112 ;  /* 0x00000000f6707229 */ /* 0x004fe40000000070 */
[----:B------:R-:W-:Y:S02]  /*2340*/  DADD R114, R244, R114 ;  /* 0x00000000f4727229 */ /* 0x000fe40000000072 */
[----:B------:R-:W-:Y:S02]  /*2350*/  DADD R116, R238, R116 ;  /* 0x00000000ee747229 */ /* 0x000fe40000000074 */
[----:B------:R-:W-:Y:S01]  /*2360*/  DFMA R240, R240, R118, R240 ;  /* 0x00000076f0f0722b */ /* 0x000fe200000000f0 */
[----:B------:R-:W-:Y:S10]  /*2370*/  @P1 BRA `(.L_x_142) ;  /* 0x0000000000201947 */ /* 0x000ff40003800000 */
[----:B------:R-:W-:Y:S01]  /*2380*/  LOP3.LUT R236, R235, 0x7fffffff, RZ, 0xc0, !PT ;  /* 0x7fffffffebec7812 */ /* 0x000fe200078ec0ff */
[----:B------:R-:W-:Y:S01]  /*2390*/  IMAD.MOV.U32 R118, RZ, RZ, R234 ;  /* 0x000000ffff767224 */ /* 0x000fe200078e00ea */
[----:B------:R-:W-:Y:S01]  /*23a0*/  MOV R244, 0x23e0 ;  /* 0x000023e000f47802 */ /* 0x000fe20000000f00 */
[----:B------:R-:W-:Y:S01]  /*23b0*/  IMAD.MOV.U32 R119, RZ, RZ, R235 ;  /* 0x000000ffff777224 */ /* 0x000fe200078e00eb */
[----:B------:R-:W-:-:S07]  /*23c0*/  IADD3 R236, PT, PT, R236, -0x100000, RZ ;  /* 0xfff00000ecec7810 */ /* 0x000fce0007ffe0ff */
[----:B------:R-:W-:Y:S05]  /*23d0*/  CALL.REL.NOINC `($__internal_2_$__cuda_sm20_dblrcp_rn_slowpath_v3) ;  /* 0x0000008800b87944 */ /* 0x000fea0003c00000 */
[----:B------:R-:W-:Y:S02]  /*23e0*/  IMAD.MOV.U32 R240, RZ, RZ, R234 ;  /* 0x000000fffff07224 */ /* 0x000fe400078e00ea */
[----:B------:R-:W-:-:S07]  /*23f0*/  IMAD.MOV.U32 R241, RZ, RZ, R235 ;  /* 0x000000fffff17224 */ /* 0x000fce00078e00eb */
.L_x_142:
[----:B------:R-:W-:Y:S05]  /*2400*/  BSYNC.RECONVERGENT B2 ;  /* 0x0000000000027941 */ /* 0x000fea0003800200 */
.L_x_141:
[----:B------:R-:W2:Y:S04]  /*2410*/  LDG.E.64 R118, desc[UR22][R34.64+0x8] ;  /* 0x0000081622767981 */ /* 0x000ea8000c1e1b00 */
[----:B------:R-:W3:Y:S01]  /*2420*/  LDG.E.64 R236, desc[UR22][R32.64+0x8] ;  /* 0x0000081620ec7981 */ /* 0x000ee2000c1e1b00 */
[----:B------:R-:W-:Y:S01]  /*2430*/  UMOV UR6, 0xfefa39ef ;  /* 0xfefa39ef00067882 */ /* 0x000fe20000000000 */
[----:B------:R-:W-:Y:S01]  /*2440*/  UMOV UR7, 0x3fe62e42 ;  /* 0x3fe62e4200077882 */ /* 0x000fe20000000000 */
[----:B------:R-:W-:Y:S01]  /*2450*/  BSSY.RECONVERGENT B1, `(.L_x_143) ;  /* 0x000003c000017945 */ /* 0x000fe20003800200 */
[----:B--2---:R-:W-:-:S08]  /*2460*/  DADD R118, R222, R118 ;  /* 0x00000000de767229 */ /* 0x004fd00000000076 */
[----:B---3--:R-:W-:Y:S01]  /*2470*/  DADD R236, R118, R236 ;  /* 0x0000000076ec7229 */ /* 0x008fe200000000ec */
[----:B------:R-:W-:Y:S01]  /*2480*/  IMAD.MOV.U32 R118, RZ, RZ, 0x652b82fe ;  /* 0x652b82feff767424 */ /* 0x000fe200078e00ff */
        /* <DEDUP_REMOVED lines=37> */
[----:B------:R-:W-:Y:S02]  /*26e0*/  DFMA R222, R234, R222, 1 ;  /* 0x3ff00000eade742b */ /* 0x000fe400000000de */
[----:B------:R-:W-:-:S08]  /*26f0*/  DADD R234, -RZ, -R236 ;  /* 0x00000000ffea7229 */ /* 0x000fd000000009ec */
[----:B------:R-:W-:Y:S02]  /*2700*/  IMAD.MOV.U32 R234, RZ, RZ, R222 ;  /* 0x000000ffffea7224 */ /* 0x000fe400078e00de */
[----:B------:R-:W-:Y:S01]  /*2710*/  IMAD.MOV.U32 R225, RZ, RZ, R235 ;  /* 0x000000ffffe17224 */ /* 0x000fe200078e00eb */
[----:B------:R-:W-:-:S04]  /*2720*/  LEA R235, R118, R223, 0x14 ;  /* 0x000000df76eb7211 */ /* 0x000fc800078ea0ff */
[----:B------:R-:W-:-:S13]  /*2730*/  FSETP.GEU.AND P1, PT, |R225|, 4.1917929649353027344, PT ;  /* 0x4086232be100780b */ /* 0x000fda0003f2e200 */
[----:B------:R-:W-:Y:S05]  /*2740*/  @!P1 BRA `(.L_x_144) ;  /* 0x0000000000309947 */ /* 0x000fea0003800000 */
[----:B------:R-:W-:Y:S01]  /*2750*/  FSETP.GEU.AND P2, PT, |R225|, 4.2275390625, PT ;  /* 0x40874800e100780b */ /* 0x000fe20003f4e200 */
[C---:B------:R-:W-:Y:S02]  /*2760*/  DSETP.GT.AND P1, PT, R236.reuse, RZ, PT ;  /* 0x000000ffec00722a */ /* 0x040fe40003f24000 */
[----:B------:R-:W-:-:S10]  /*2770*/  DADD R236, -R236, +INF ;  /* 0x7ff00000ecec7429 */ /* 0x000fd40000000100 */
[----:B------:R-:W-:Y:S02]  /*2780*/  @!P2 LEA.HI R119, R118, R118, RZ, 0x1 ;  /* 0x000000767677a211 */ /* 0x000fe400078f08ff */
[----:B------:R-:W-:Y:S02]  /*2790*/  FSEL R234, R236, RZ, !P1 ;  /* 0x000000ffecea7208 */ /* 0x000fe40004800000 */
[----:B------:R-:W-:Y:S02]  /*27a0*/  @!P2 SHF.R.S32.HI R119, RZ, 0x1, R119 ;  /* 0x00000001ff77a819 */ /* 0x000fe40000011477 */
[----:B------:R-:W-:-:S03]  /*27b0*/  FSEL R235, R237, RZ, !P1 ;  /* 0x000000ffedeb7208 */ /* 0x000fc60004800000 */
[----:B------:R-:W-:Y:S02]  /*27c0*/  @!P2 IMAD.IADD R118, R118, 0x1, -R119 ;  /* 0x000000017676a824 */ /* 0x000fe400078e0a77 */
[----:B------:R-:W-:-:S03]  /*27d0*/  @!P2 IMAD R223, R119, 0x100000, R223 ;  /* 0x0010000077dfa824 */ /* 0x000fc600078e02df */
[----:B------:R-:W-:Y:S02]  /*27e0*/  @!P2 LEA R119, R118, 0x3ff00000, 0x14 ;  /* 0x3ff000007677a811 */ /* 0x000fe400078ea0ff */
[----:B------:R-:W-:-:S06]  /*27f0*/  @!P2 MOV R118, RZ ;  /* 0x000000ff0076a202 */ /* 0x000fcc0000000f00 */
[----:B------:R-:W-:-:S11]  /*2800*/  @!P2 DMUL R234, R222, R118 ;  /* 0x00000076deeaa228 */ /* 0x000fd60000000000 */
.L_x_144:
[----:B------:R-:W-:Y:S05]  /*2810*/  BSYNC.RECONVERGENT B1 ;  /* 0x0000000000017941 */ /* 0x000fea0003800200 */
.L_x_143:
        /* <DEDUP_REMOVED lines=15> */
[----:B------:R-:W-:Y:S05]  /*2910*/  CALL.REL.NOINC `($__internal_2_$__cuda_sm20_dblrcp_rn_slowpath_v3) ;  /* 0x0000008400687944 */ /* 0x000fea0003c00000 */
[----:B------:R-:W-:Y:S01]  /*2920*/  IMAD.MOV.U32 R222, RZ, RZ, R234 ;  /* 0x000000ffffde7224 */ /* 0x000fe200078e00ea */
[----:B------:R-:W-:-:S07]  /*2930*/  MOV R223, R235 ;  /* 0x000000eb00df7202 */ /* 0x000fce0000000f00 */
.L_x_146:
[----:B------:R-:W-:Y:S05]  /*2940*/  BSYNC.RECONVERGENT B2 ;  /* 0x0000000000027941 */ /* 0x000fea0003800200 */
.L_x_145:
[----:B------:R-:W2:Y:S04]  /*2950*/  LDG.E.64 R118, desc[UR22][R34.64+0x10] ;  /* 0x0000101622767981 */ /* 0x000ea8000c1e1b00 */
[----:B------:R-:W3:Y:S01]  /*2960*/  LDG.E.64 R236, desc[UR22][R32.64+0x10] ;  /* 0x0000101620ec7981 */ /* 0x000ee2000c1e1b00 */
[----:B------:R-:W-:Y:S01]  /*2970*/  UMOV UR6, 0xfefa39ef ;  /* 0xfefa39ef00067882 */ /* 0x000fe20000000000 */
[----:B------:R-:W-:Y:S01]  /*2980*/  UMOV UR7, 0x3fe62e42 ;  /* 0x3fe62e4200077882 */ /* 0x000fe20000000000 */
[----:B------:R-:W-:Y:S01]  /*2990*/  BSSY.RECONVERGENT B1, `(.L_x_147) ;  /* 0x000003c000017945 */ /* 0x000fe20003800200 */
[----:B--2---:R-:W-:-:S08]  /*29a0*/  DADD R118, R128, R118 ;  /* 0x0000000080767229 */ /* 0x004fd00000000076 */
[----:B---3--:R-:W-:Y:S01]  /*29b0*/  DADD R236, R118, R236 ;  /* 0x0000000076ec7229 */ /* 0x008fe200000000ec */
[----:B------:R-:W-:Y:S02]  /*29c0*/  IMAD.MOV.U32 R118, RZ, RZ, 0x652b82fe ;  /* 0x652b82feff767424 */ /* 0x000fe400078e00ff */
        /* <DEDUP_REMOVED lines=40> */
[----:B------:R-:W-:Y:S02]  /*2c50*/  IMAD.MOV.U32 R225, RZ, RZ, R235 ;  /* 0x000000ffffe17224 */ /* 0x000fe400078e00eb */
[----:B------:R-:W-:-:S03]  /*2c60*/  IMAD R235, R118, 0x100000, R129 ;  /* 0x0010000076eb7824 */ /* 0x000fc600078e0281 */
        /* <DEDUP_REMOVED lines=8> */
[----:B------:R-:W-:Y:S02]  /*2cf0*/  FSEL R235, R237, RZ, !P1 ;  /* 0x000000ffedeb7208 */ /* 0x000fe40004800000 */
[----:B------:R-:W-:Y:S01]  /*2d00*/  @!P2 IADD3 R118, PT, PT, R118, -R119, RZ ;  /* 0x800000777676a210 */ /* 0x000fe20007ffe0ff */
[----:B------:R-:W-:-:S03]  /*2d10*/  @!P2 IMAD R129, R119, 0x100000, R129 ;  /* 0x001000007781a824 */ /* 0x000fc600078e0281 */
[----:B------:R-:W-:Y:S01]  /*2d20*/  @!P2 LEA R119, R118, 0x3ff00000, 0x14 ;  /* 0x3ff000007677a811 */ /* 0x000fe200078ea0ff */
[----:B------:R-:W-:-:S06]  /*2d30*/  @!P2 IMAD.MOV.U32 R118, RZ, RZ, RZ ;  /* 0x000000ffff76a224 */ /* 0x000fcc00078e00ff */
[----:B------:R-:W-:-:S11]  /*2d40*/  @!P2 DMUL R234, R128, R118 ;  /* 0x0000007680eaa228 */ /* 0x000fd60000000000 */
.L_x_148:
[----:B------:R-:W-:Y:S05]  /*2d50*/  BSYNC.RECONVERGENT B1 ;  /* 0x0000000000017941 */ /* 0x000fea0003800200 */
.L_x_147:
        /* <DEDUP_REMOVED lines=15> */
[----:B------:R-:W-:Y:S05]  /*2e50*/  CALL.REL.NOINC `($__internal_2_$__cuda_sm20_dblrcp_rn_slowpath_v3) ;  /* 0x0000008000187944 */ /* 0x000fea0003c00000 */
[----:B------:R-:W-:Y:S02]  /*2e60*/  IMAD.MOV.U32 R128, RZ, RZ, R234 ;  /* 0x000000ffff807224 */ /* 0x000fe400078e00ea */
[----:B------:R-:W-:-:S07]  /*2e70*/  IMAD.MOV.U32 R129, RZ, RZ, R235 ;  /* 0x000000ffff817224 */ /* 0x000fce00078e00eb */
.L_x_150:
[----:B------:R-:W-:Y:S05]  /*2e80*/  BSYNC.RECONVERGENT B2 ;  /* 0x0000000000027941 */ /* 0x000fea0003800200 */
.L_x_149:
        /* <DEDUP_REMOVED lines=64> */
.L_x_152:
[----:B------:R-:W-:Y:S05]  /*3290*/  BSYNC.RECONVERGENT B1 ;  /* 0x0000000000017941 */ /* 0x000fea0003800200 */
.L_x_151:
        /* <DEDUP_REMOVED lines=18> */
.L_x_154:
[----:B------:R-:W-:Y:S05]  /*33c0*/  BSYNC.RECONVERGENT B2 ;  /* 0x0000000000027941 */ /* 0x000fea0003800200 */
.L_x_153:
        /* <DEDUP_REMOVED lines=64> */
.L_x_156:
[----:B------:R-:W-:Y:S05]  /*37d0*/  BSYNC.RECONVERGENT B1 ;  /* 0x0000000000017941 */ /* 0x000fea0003800200 */
.L_x_155:
        /* <DEDUP_REMOVED lines=18> */
.L_x_158:
[----:B------:R-:W-:Y:S05]  /*3900*/  BSYNC.RECONVERGENT B2 ;  /* 0x0000000000027941 */ /* 0x000fea0003800200 */
.L_x_157:
        /* <DEDUP_REMOVED lines=64> */
.L_x_160:
[----:B------:R-:W-:Y:S05]  /*3d10*/  BSYNC.RECONVERGENT B1 ;  /* 0x0000000000017941 */ /* 0x000fea0003800200 */
.L_x_159:
        /* <DEDUP_REMOVED lines=18> */
.L_x_162:
[----:B------:R-:W-:Y:S05]  /*3e40*/  BSYNC.RECONVERGENT B2 ;  /* 0x0000000000027941 */ /* 0x000fea0003800200 */
.L_x_161:
        /* <DEDUP_REMOVED lines=64> */
.L_x_164:
[----:B------:R-:W-:Y:S05]  /*4250*/  BSYNC.RECONVERGENT B1 ;  /* 0x0000000000017941 */ /* 0x000fea0003800200 */
.L_x_163:
        /* <DEDUP_REMOVED lines=18> */
.L_x_166:
[----:B------:R-:W-:Y:S05]  /*4380*/  BSYNC.RECONVERGENT B2 ;  /* 0x0000000000027941 */ /* 0x000fea0003800200 */
.L_x_165:
        /* <DEDUP_REMOVED lines=64> */
.L_x_168:
[----:B------:R-:W-:Y:S05]  /*4790*/  BSYNC.RECONVERGENT B1 ;  /* 0x0000000000017941 */ /* 0x000fea0003800200 */
.L_x_167:
        /* <DEDUP_REMOVED lines=18> */
.L_x_170:
[----:B------:R-:W-:Y:S05]  /*48c0*/  BSYNC.RECONVERGENT B2 ;  /* 0x0000000000027941 */ /* 0x000fea0003800200 */
.L_x_169:
[----:B------:R-:W2:Y:S04]  /*48d0*/  LDG.E.64 R118, desc[UR22][R26.64] ;  /* 0x000000161a767981 */ /* 0x000ea8000c1e1b00 */
[----:B------:R-:W3:Y:S01]  /*48e0*/  LDG.E.64 R244, desc[UR22][R24.64] ;  /* 0x0000001618f47981 */ /* 0x000ee2000c1e1b00 */
[----:B------:R-:W-:Y:S03]  /*48f0*/  BSSY.RECONVERGENT B1, `(.L_x_171) ;  /* 0x0000066000017945 */ /* 0x000fe60003800200 */
[----:B------:R0:W-:Y:S01]  /*4900*/  STS.64 [R7+0x18], R232 ;  /* 0x000018e807007388 */ /* 0x0001e20000000a00 */
[----:B--2---:R-:W-:-:S08]  /*4910*/  DADD R118, R120, R118 ;  /* 0x0000000078767229 */ /* 0x004fd00000000076 */
[----:B---3--:R-:W-:Y:S01]  /*4920*/  DADD R244, R118, R244 ;  /* 0x0000000076f47229 */ /* 0x008fe200000000f4 */
[----:B------:R-:W-:Y:S02]  /*4930*/  IMAD.MOV.U32 R118, RZ, RZ, 0x24dd2f1a ;  /* 0x24dd2f1aff767424 */ /* 0x000fe400078e00ff */
[----:B------:R-:W-:-:S07]  /*4940*/  IMAD.MOV.U32 R119, RZ, RZ, 0x3fe4f922 ;  /* 0x3fe4f922ff777424 */ /* 0x000fce00078e00ff */
[----:B------:R-:W-:Y:S01]  /*4950*/  LOP3.LUT R239, R245, 0x7fffffff, RZ, 0xc0, !PT ;  /* 0x7ffffffff5ef7812 */ /* 0x000fe200078ec0ff */
[----:B------:R-:W-:-:S06]  /*4960*/  IMAD.MOV.U32 R238, RZ, RZ, R244 ;  /* 0x000000ffffee7224 */ /* 0x000fcc00078e00f4 */
[----:B------:R-:W-:-:S14]  /*4970*/  DSETP.GE.AND P1, PT, R238, R118, PT ;  /* 0x00000076ee00722a */ /* 0x000fdc0003f26000 */
[----:B0-----:R-:W-:Y:S05]  /*4980*/  @!P1 BRA `(.L_x_172) ;  /* 0x0000000000e49947 */ /* 0x001fea0003800000 */
[----:B------:R-:W-:Y:S01]  /*4990*/  DADD R236, R238, R238 ;  /* 0x00000000eeec7229 */ /* 0x000fe200000000ee */
[----:B------:R-:W-:Y:S01]  /*49a0*/  UMOV UR6, 0xfefa39ef ;  /* 0xfefa39ef00067882 */ /* 0x000fe20000000000 */
[----:B------:R-:W-:Y:S01]  /*49b0*/  UMOV UR7, 0x3fe62e42 ;  /* 0x3fe62e4200077882 */ /* 0x000fe20000000000 */
[----:B------:R-:W-:Y:S01]  /*49c0*/  IMAD.MOV.U32 R121, RZ, RZ, 0x3e928a27 ;  /* 0x3e928a27ff797424 */ /* 0x000fe200078e00ff */
[----:B------:R-:W-:Y:S02]  /*49d0*/  ISETP.GT.U32.AND P1, PT, R239, 0x40330fc1, PT ;  /* 0x40330fc1ef00780c */ /* 0x000fe40003f24070 */
[----:B------:R-:W0:Y:S02]  /*49e0*/  F2F.F32.F64 R120, R236 ;  /* 0x000000ec00787310 */ /* 0x000e240000301000 */
[----:B0-----:R-:W-:Y:S01]  /*49f0*/  FMUL R225, R120, 1.4426950216293334961 ;  /* 0x3fb8aa3b78e17820 */ /* 0x001fe20000400000 */
[----:B------:R-:W-:-:S05]  /*4a00*/  MOV R120, 0xf89b6999 ;  /* 0xf89b699900787802 */ /* 0x000fca0000000f00 */
        /* <DEDUP_REMOVED lines=49> */
.L_x_172:
        /* <DEDUP_REMOVED lines=35> */
.L_x_173:
[----:B------:R-:W-:Y:S05]  /*4f50*/  BSYNC.RECONVERGENT B1 ;  /* 0x0000000000017941 */ /* 0x000fea0003800200 */
.L_x_171:
[----:B------:R-:W2:Y:S04]  /*4f60*/  LDG.E.64 R234, desc[UR22][R26.64+0x8] ;  /* 0x000008161aea7981 */ /* 0x000ea8000c1e1b00 */
[----:B------:R-:W3:Y:S01]  /*4f70*/  LDG.E.64 R244, desc[UR22][R24.64+0x8] ;  /* 0x0000081618f47981 */ /* 0x000ee2000c1e1b00 */
[----:B------:R-:W-:Y:S03]  /*4f80*/  BSSY.RECONVERGENT B1, `(.L_x_174) ;  /* 0x0000064000017945 */ /* 0x000fe60003800200 */
        /* <DEDUP_REMOVED lines=64> */
.L_x_175:
        /* <DEDUP_REMOVED lines=35> */
.L_x_176:
[----:B------:R-:W-:Y:S05]  /*55c0*/  BSYNC.RECONVERGENT B1 ;  /* 0x0000000000017941 */ /* 0x000fea0003800200 */
.L_x_174:
[----:B------:R-:W2:Y:S04]  /*55d0*/  LDG.E.64 R234, desc[UR22][R26.64+0x10] ;  /* 0x000010161aea7981 */ /* 0x000ea8000c1e1b00 */
[----:B------:R-:W3:Y:S01]  /*55e0*/  LDG.E.64 R244, desc[UR22][R24.64+0x10] ;  /* 0x0000101618f47981 */ /* 0x000ee2000c1e1b00 */
[----:B------:R-:W-:Y:S03]  /*55f0*/  BSSY.RECONVERGENT B1, `(.L_x_177) ;  /* 0x0000064000017945 */ /* 0x000fe60003800200 */
        /* <DEDUP_REMOVED lines=64> */
.L_x_178:
        /* <DEDUP_REMOVED lines=35> */
.L_x_179:
[----:B------:R-:W-:Y:S05]  /*5c30*/  BSYNC.RECONVERGENT B1 ;  /* 0x0000000000017941 */ /* 0x000fea0003800200 */
.L_x_177:
        /* <DEDUP_REMOVED lines=67> */
.L_x_181:
        /* <DEDUP_REMOVED lines=35> */
.L_x_182:
[----:B------:R-:W-:Y:S05]  /*62a0*/  BSYNC.RECONVERGENT B1 ;  /* 0x0000000000017941 */ /* 0x000fea0003800200 */
.L_x_180:
        /* <DEDUP_REMOVED lines=64> */
.L_x_184:
[----:B------:R-:W-:Y:S05]  /*66b0*/  BSYNC.RECONVERGENT B1 ;  /* 0x0000000000017941 */ /* 0x000fea0003800200 */
.L_x_183:
        /* <DEDUP_REMOVED lines=18> */
.L_x_186:
[----:B------:R-:W-:Y:S05]  /*67e0*/  BSYNC.RECONVERGENT B2 ;  /* 0x0000000000027941 */ /* 0x000fea0003800200 */
.L_x_185:
        /* <DEDUP_REMOVED lines=64> */
.L_x_188:
[----:B------:R-:W-:Y:S05]  /*6bf0*/  BSYNC.RECONVERGENT B1 ;  /* 0x0000000000017941 */ /* 0x000fea0003800200 */
.L_x_187:
        /* <DEDUP_REMOVED lines=18> */
.L_x_190:
[----:B------:R-:W-:Y:S05]  /*6d20*/  BSYNC.RECONVERGENT B2 ;  /* 0x0000000000027941 */ /* 0x000fea0003800200 */
.L_x_189:
        /* <DEDUP_REMOVED lines=64> */
.L_x_192:
[----:B------:R-:W-:Y:S05]  /*7130*/  BSYNC.RECONVERGENT B1 ;  /* 0x0000000000017941 */ /* 0x000fea0003800200 */
.L_x_191:
        /* <DEDUP_REMOVED lines=18> */
.L_x_194:
[----:B------:R-:W-:Y:S05]  /*7260*/  BSYNC.RECONVERGENT B2 ;  /* 0x0000000000027941 */ /* 0x000fea0003800200 */
.L_x_193:
        /* <DEDUP_REMOVED lines=64> */
.L_x_196:
[----:B------:R-:W-:Y:S05]  /*7670*/  BSYNC.RECONVERGENT B1 ;  /* 0x0000000000017941 */ /* 0x000fea0003800200 */
.L_x_195:
        /* <DEDUP_REMOVED lines=16> */
.L_x_198:
[----:B------:R-:W-:Y:S05]  /*7780*/  BSYNC.RECONVERGENT B2 ;  /* 0x0000000000027941 */ /* 0x000fea0003800200 */
.L_x_197:
[----:B------:R-:W2:Y:S01]  /*7790*/  LDG.E.64 R118, desc[UR22][R18.64] ;  /* 0x0000001612767981 */ /* 0x000ea2000c1e1b00 */
[----:B------:R-:W-:Y:S01]  /*77a0*/  DMUL R120, R120, R240 ;  /* 0x000000f078787228 */ /* 0x000fe20000000000 */
[----:B------:R-:W-:Y:S02]  /*77b0*/  BSSY.RECONVERGENT B1, `(.L_x_199) ;  /* 0x0000066000017945 */ /* 0x000fe40003800200 */
[----:B------:R0:W-:Y:S05]  /*77c0*/  STS.64 [R5+0x18], R234 ;  /* 0x000018ea05007388 */ /* 0x0001ea0000000a00 */
[----:B--2---:R-:W-:Y:S01]  /*77d0*/  DFMA R226, R118, R226, R120 ;  /* 0x000000e276e2722b */ /* 0x004fe20000000078 */
[----:B------:R-:W-:Y:S01]  /*77e0*/  IMAD.MOV.U32 R118, RZ, RZ, 0x24dd2f1a ;  /* 0x24dd2f1aff767424 */ /* 0x000fe200078e00ff */
[----:B------:R-:W-:-:S05]  /*77f0*/  MOV R119, 0x3fe4f922 ;  /* 0x3fe4f92200777802 */ /* 0x000fca0000000f00 */
        /* <DEDUP_REMOVED lines=58> */
[----:B------:R-:W-:-:S04]  /*7ba0*/  FSEL R226, R241, 1.875, !P1 ;  /* 0x3ff00000f1e27808 */ /* 0x000fc80004800000 */
[----:B------:R-:W-:Y:S02]  /*7bb0*/  LOP3.LUT R227, R226, 0x80000000, R227, 0xb8, !PT ;  /* 0x80000000e2e37812 */ /* 0x000fe400078eb8e3 */
[----:B------:R-:W-:Y:S01]  /*7bc0*/  FSEL R226, R240, RZ, !P1 ;  /* 0x000000fff0e27208 */ /* 0x000fe20004800000 */
[----:B------:R-:W-:Y:S06]  /*7bd0*/  BRA `(.L_x_201) ;  /* 0x00000000008c7947 */ /* 0x000fec0003800000 */
.L_x_200:
        /* <DEDUP_REMOVED lines=35> */
.L_x_201:
[----:B------:R-:W-:Y:S05]  /*7e10*/  BSYNC.RECONVERGENT B1 ;  /* 0x0000000000017941 */ /* 0x000fea0003800200 */
.L_x_199:
[----:B------:R-:W-:-:S07]  /*7e20*/  DMUL R226, R226, R112 ;  /* 0x00000070e2e27228 */ /* 0x000fce0000000000 */
[----:B------:R0:W-:Y:S04]  /*7e30*/  STG.E.64 desc[UR22][R40.64], R226 ;  /* 0x000000e228007986 */ /* 0x0001e8000c101b16 */
[----:B------:R-:W2:Y:S01]  /*7e40*/  LDG.E.64 R112, desc[UR22][R18.64+0x8] ;  /* 0x0000081612707981 */ /* 0x000ea2000c1e1b00 */
[----:B------:R-:W-:Y:S01]  /*7e50*/  DMUL R122, R122, R222 ;  /* 0x000000de7a7a7228 */ /* 0x000fe20000000000 */
[----:B------:R-:W-:Y:S07]  /*7e60*/  BSSY.RECONVERGENT B1, `(.L_x_202) ;  /* 0x0000063000017945 */ /* 0x000fee0003800200 */
[----:B--2---:R-:W-:-:S07]  /*7e70*/  DFMA R228, R112, R228, R122 ;  /* 0x000000e470e4722b */ /* 0x004fce000000007a */
[----:B------:R0:W-:Y:S03]  /*7e80*/  STG.E.64 desc[UR22][R16.64+0x8], R228 ;  /* 0x000008e410007986 */ /* 0x0001e6000c101b16 */
[----:B------:R-:W-:Y:S02]  /*7e90*/  LOP3.LUT R113, R229, 0x7fffffff, RZ, 0xc0, !PT ;  /* 0x7fffffffe5717812 */ /* 0x000fe400078ec0ff */
[----:B------:R-:W-:-:S06]  /*7ea0*/  MOV R112, R228 ;  /* 0x000000e400707202 */ /* 0x000fcc0000000f00 */
[----:B------:R-:W-:-:S14]  /*7eb0*/  DSETP.GE.AND P1, PT, R112, R118, PT ;  /* 0x000000767000722a */ /* 0x000fdc0003f26000 */
        /* <DEDUP_REMOVED lines=58> */
.L_x_203:
        /* <DEDUP_REMOVED lines=35> */
.L_x_204:
[----:B------:R-:W-:Y:S05]  /*8490*/  BSYNC.RECONVERGENT B1 ;  /* 0x0000000000017941 */ /* 0x000fea0003800200 */
.L_x_202:
        /* <DEDUP_REMOVED lines=68> */
.L_x_206:
        /* <DEDUP_REMOVED lines=35> */
.L_x_207:
[----:B------:R-:W-:Y:S05]  /*8b10*/  BSYNC.RECONVERGENT B1 ;  /* 0x0000000000017941 */ /* 0x000fea0003800200 */
.L_x_205:
        /* <DEDUP_REMOVED lines=68> */
.L_x_209:
        /* <DEDUP_REMOVED lines=35> */
.L_x_210:
[----:B------:R-:W-:Y:S05]  /*9190*/  BSYNC.RECONVERGENT B1 ;  /* 0x0000000000017941 */ /* 0x000fea0003800200 */
.L_x_208:
[----:B------:R-:W-:-:S07]  /*91a0*/  DMUL R118, R116, R234 ;  /* 0x000000ea74767228 */ /* 0x000fce0000000000 */
[----:B------:R-:W-:Y:S04]  /*91b0*/  STG.E.64 desc[UR22][R40.64+0x18], R118 ;  /* 0x0000187628007986 */ /* 0x000fe8000c101b16 */
[----:B------:R-:W2:Y:S04]  /*91c0*/  LDG.E.64 R112, desc[UR22][R38.64] ;  /* 0x0000001626707981 */ /* 0x000ea8000c1e1b00 */
[----:B------:R-:W3:Y:S04]  /*91d0*/  LDG.E.64 R114, desc[UR22][R38.64+0x8] ;  /* 0x0000081626727981 */ /* 0x000ee8000c1e1b00 */
[----:B------:R-:W4:Y:S01]  /*91e0*/  LDG.E.64 R116, desc[UR22][R38.64+0x10] ;  /* 0x0000101626747981 */ /* 0x000f22000c1e1b00 */
[----:B------:R-:W0:Y:S01]  /*91f0*/  S2UR UR6, SR_CgaCtaId ;  /* 0x00000000000679c3 */ /* 0x000e220000008800 */
[----:B------:R-:W-:-:S02]  /*9200*/  UMOV UR5, 0x400 ;  /* 0x0000040000057882 */ /* 0x000fc40000000000 */
[----:B0-----:R-:W-:Y:S01]  /*9210*/  ULEA UR5, UR6, UR5, 0x18 ;  /* 0x0000000506057291 */ /* 0x001fe2000f8ec0ff */
[-C--:B--2---:R-:W-:Y:S02]  /*9220*/  DFMA R70, R70, R112.reuse, RZ ;  /* 0x000000704646722b */ /* 0x084fe400000000ff */
[----:B------:R-:W-:-:S06]  /*9230*/  DFMA R78, R78, R112, RZ ;  /* 0x000000704e4e722b */ /* 0x000fcc00000000ff */
[----:B---3--:R-:W-:Y:S01]  /*9240*/  STS.128 [UR5+0xbf20], R112 ;  /* 0x00bf2070ff007988 */ /* 0x008fe20008000c05 */
[-C--:B------:R-:W-:Y:S02]  /*9250*/  DFMA R86, R86, R112.reuse, RZ ;  /* 0x000000705656722b */ /* 0x080fe400000000ff */
[----:B------:R-:W-:Y:S01]  /*9260*/  DFMA R108, R108, R112, RZ ;  /* 0x000000706c6c722b */ /* 0x000fe200000000ff */
[----:B----4-:R-:W-:Y:S01]  /*9270*/  STS.128 [UR5+0xbf30], R116 ;  /* 0x00bf3074ff007988 */ /* 0x010fe20008000c05 */
[-C--:B------:R-:W-:Y:S02]  /*9280*/  DFMA R70, R72, R114.reuse, R70 ;  /* 0x000000724846722b */ /* 0x080fe40000000046 */
[-C--:B------:R-:W-:Y:S01]  /*9290*/  DFMA R78, R80, R114.reuse, R78 ;  /* 0x00000072504e722b */ /* 0x080fe2000000004e */
[----:B------:R-:W0:Y:S01]  /*92a0*/  LDS.64 R126, [R4] ;  /* 0x00000000047e7984 */ /* 0x000e220000000a00 */
[-C--:B------:R-:W-:Y:S02]  /*92b0*/  DFMA R86, R88, R114.reuse, R86 ;  /* 0x000000725856722b */ /* 0x080fe40000000056 */
[----:B------:R-:W-:Y:S01]  /*92c0*/  DFMA R108, R144, R114, R108 ;  /* 0x00000072906c722b */ /* 0x000fe2000000006c */
[----:B------:R-:W1:Y:S01]  /*92d0*/  LDS.64 R124, [R4+0x8] ;  /* 0x00000800047c7984 */ /* 0x000e620000000a00 */
[----:B------:R-:W-:-:S02]  /*92e0*/  DFMA R70, R74, R116, R70 ;  /* 0x000000744a46722b */ /* 0x000fc40000000046 */
[-C--:B------:R-:W-:Y:S01]  /*92f0*/  DFMA R78, R82, R116.reuse, R78 ;  /* 0x00000074524e722b */ /* 0x080fe2000000004e */
[----:B------:R-:W2:Y:S01]  /*9300*/  LDS.64 R122, [R4+0x10] ;  /* 0x00001000047a7984 */ /* 0x000ea20000000a00 */
[-C--:B------:R-:W-:Y:S02]  /*9310*/  DFMA R86, R90, R116.reuse, R86 ;  /* 0x000000745a56722b */ /* 0x080fe40000000056 */
[----:B------:R-:W-:Y:S01]  /*9320*/  DFMA R108, R160, R116, R108 ;  /* 0x00000074a06c722b */ /* 0x000fe2000000006c */
[----:B------:R-:W3:Y:S01]  /*9330*/  LDS.64 R120, [R4+0x18] ;  /* 0x0000180004787984 */ /* 0x000ee20000000a00 */
[-C--:B------:R-:W-:Y:S02]  /*9340*/  DFMA R70, R76, R118.reuse, R70 ;  /* 0x000000764c46722b */ /* 0x080fe40000000046 */
[-C--:B------:R-:W-:Y:S02]  /*9350*/  DFMA R78, R84, R118.reuse, R78 ;  /* 0x00000076544e722b */ /* 0x080fe4000000004e */
[----:B------:R-:W-:-:S02]  /*9360*/  DFMA R86, R92, R118, R86 ;  /* 0x000000765c56722b */ /* 0x000fc40000000056 */
[----:B------:R-:W-:Y:S02]  /*9370*/  DFMA R108, R178, R118, R108 ;  /* 0x00000076b26c722b */ /* 0x000fe4000000006c */
[-C--:B------:R-:W-:Y:S02]  /*9380*/  DFMA R94, R94, R112.reuse, RZ ;  /* 0x000000705e5e722b */ /* 0x080fe400000000ff */
[-C--:B------:R-:W-:Y:S02]  /*9390*/  DFMA R132, R132, R112.reuse, RZ ;  /* 0x000000708484722b */ /* 0x080fe400000000ff */
[-C--:B------:R-:W-:Y:S02]  /*93a0*/  DFMA R102, R102, R112.reuse, RZ ;  /* 0x000000706666722b */ /* 0x080fe400000000ff */
[----:B------:R-:W-:Y:S02]  /*93b0*/  DFMA R210, R210, R112, RZ ;  /* 0x00000070d2d2722b */ /* 0x000fe400000000ff */
[----:B------:R-:W-:-:S02]  /*93c0*/  DFMA R94, R96, R114, R94 ;  /* 0x00000072605e722b */ /* 0x000fc4000000005e */
[-C--:B------:R-:W-:Y:S02]  /*93d0*/  DFMA R132, R134, R114.reuse, R132 ;  /* 0x000000728684722b */ /* 0x080fe40000000084 */
[-C--:B------:R-:W-:Y:S02]  /*93e0*/  DFMA R102, R104, R114.reuse, R102 ;  /* 0x000000726866722b */ /* 0x080fe40000000066 */
[----:B------:R-:W-:Y:S02]  /*93f0*/  DFMA R210, R212, R114, R210 ;  /* 0x00000072d4d2722b */ /* 0x000fe400000000d2 */
[-C--:B------:R-:W-:Y:S02]  /*9400*/  DFMA R94, R98, R116.reuse, R94 ;  /* 0x00000074625e722b */ /* 0x080fe4000000005e */
[----:B------:R-:W-:Y:S02]  /*9410*/  DFMA R132, R136, R116, R132 ;  /* 0x000000748884722b */ /* 0x000fe40000000084 */
[----:B0-----:R-:W-:-:S02]  /*9420*/  DADD R126, R70, R126 ;  /* 0x00000000467e7229 */ /* 0x001fc4000000007e */
[-C--:B------:R-:W-:Y:S02]  /*9430*/  DFMA R102, R106, R116.reuse, R102 ;  /* 0x000000746a66722b */ /* 0x080fe40000000066 */
[----:B-1----:R-:W-:Y:S02]  /*9440*/  DADD R124, R78, R124 ;  /* 0x000000004e7c7229 */ /* 0x002fe4000000007c */
[----:B------:R-:W-:Y:S01]  /*9450*/  DFMA R210, R214, R116, R210 ;  /* 0x00000074d6d2722b */ /* 0x000fe200000000d2 */
[----:B------:R-:W-:Y:S01]  /*9460*/  STS.64 [R4], R126 ;  /* 0x0000007e04007388 */ /* 0x000fe20000000a00 */
[----:B--2---:R-:W-:Y:S02]  /*9470*/  DADD R122, R86, R122 ;  /* 0x00000000567a7229 */ /* 0x004fe4000000007a */
[----:B------:R-:W-:Y:S01]  /*9480*/  DFMA R70, R100, R118, R94 ;  /* 0x000000766446722b */ /* 0x000fe2000000005e */
[----:B------:R-:W-:Y:S01]  /*9490*/  STS.64 [R4+0x8], R124 ;  /* 0x0000087c04007388 */ /* 0x000fe20000000a00 */
[----:B---3--:R-:W-:-:S02]  /*94a0*/  DADD R120, R108, R120 ;  /* 0x000000006c787229 */ /* 0x008fc40000000078 */
[-C--:B------:R-:W-:Y:S01]  /*94b0*/  DFMA R74, R138, R118.reuse, R132 ;  /* 0x000000768a4a722b */ /* 0x080fe20000000084 */
[----:B------:R-:W-:Y:S01]  /*94c0*/  STS.64 [R4+0x10], R122 ;  /* 0x0000107a04007388 */ /* 0x000fe20000000a00 */
[-C--:B------:R-:W-:Y:S02]  /*94d0*/  DFMA R102, R110, R118.reuse, R102 ;  /* 0x000000766e66722b */ /* 0x080fe40000000066 */
[----:B------:R-:W-:Y:S01]  /*94e0*/  DFMA R210, R216, R118, R210 ;  /* 0x00000076d8d2722b */ /* 0x000fe200000000d2 */
[----:B------:R-:W-:Y:S01]  /*94f0*/  STS.64 [R4+0x18], R120 ;  /* 0x0000187804007388 */ /* 0x000fe20000000a00 */
[-C--:B------:R-:W-:Y:S02]  /*9500*/  DFMA R140, R140, R112.reuse, RZ ;  /* 0x000000708c8c722b */ /* 0x080fe400000000ff */
[-C--:B------:R-:W-:Y:S01]  /*9510*/  DFMA R150, R150, R112.reuse, RZ ;  /* 0x000000709696722b */ /* 0x080fe200000000ff */
[----:B------:R-:W0:Y:S01]  /*9520*/  LDS.64 R72, [R3] ;  /* 0x0000000003487984 */ /* 0x000e220000000a00 */
[----:B------:R-:W-:-:S02]  /*9530*/  DFMA R158, R158, R112, RZ ;  /* 0x000000709e9e722b */ /* 0x000fc400000000ff */
[----:B------:R-:W-:Y:S01]  /*9540*/  DFMA R168, R168, R112, RZ ;  /* 0x00000070a8a8722b */ /* 0x000fe200000000ff */
[----:B------:R-:W1:Y:S01]  /*9550*/  LDS.64 R76, [R3+0x10] ;  /* 0x00001000034c7984 */ /* 0x000e620000000a00 */
[-C--:B------:R-:W-:Y:S02]  /*9560*/  DFMA R140, R142, R114.reuse, R140 ;  /* 0x000000728e8c722b */ /* 0x080fe4000000008c */
[-C--:B------:R-:W-:Y:S01]  /*9570*/  DFMA R150, R152, R114.reuse, R150 ;  /* 0x000000729896722b */ /* 0x080fe20000000096 */
[----:B------:R-:W2:Y:S01]  /*9580*/  LDS.64 R78, [R3+0x8] ;  /* 0x00000800034e7984 */ /* 0x000ea20000000a00 */
[-C--:B------:R-:W-:Y:S02]  /*9590*/  DFMA R158, R162, R114.reuse, R158 ;  /* 0x00000072a29e722b */ /* 0x080fe4000000009e */
[----:B------:R-:W-:Y:S01]  /*95a0*/  DFMA R168, R170, R114, R168 ;  /* 0x00000072aaa8722b */ /* 0x000fe200000000a8 */
[----:B------:R-:W3:Y:S01]  /*95b0*/  LDS.64 R80, [R3+0x18] ;  /* 0x0000180003507984 */ /* 0x000ee20000000a00 */
[----:B------:R-:W-:-:S02]  /*95c0*/  DFMA R140, R146, R116, R140 ;  /* 0x00000074928c722b */ /* 0x000fc4000000008c */
[-C--:B------:R-:W-:Y:S01]  /*95d0*/  DFMA R150, R154, R116.reuse, R150 ;  /* 0x000000749a96722b */ /* 0x080fe20000000096 */
[----:B------:R-:W-:Y:S01]  /*95e0*/  STG.E.64 desc[UR22][R14.64], R126 ;  /* 0x0000007e0e007986 */ /* 0x000fe2000c101b16 */
[-C--:B------:R-:W-:Y:S02]  /*95f0*/  DFMA R158, R164, R116.reuse, R158 ;  /* 0x00000074a49e722b */ /* 0x080fe4000000009e */
[----:B------:R-:W-:Y:S01]  /*9600*/  DFMA R168, R172, R116, R168 ;  /* 0x00000074aca8722b */ /* 0x000fe200000000a8 */
[----:B------:R-:W-:Y:S01]  /*9610*/  STG.E.64 desc[UR22][R14.64+0x8], R124 ;  /* 0x0000087c0e007986 */ /* 0x000fe2000c101b16 */
[-C--:B------:R-:W-:Y:S02]  /*9620*/  DFMA R140, R148, R118.reuse, R140 ;  /* 0x00000076948c722b */ /* 0x080fe4000000008c */
[-C--:B------:R-:W-:Y:S01]  /*9630*/  DFMA R150, R156, R118.reuse, R150 ;  /* 0x000000769c96722b */ /* 0x080fe20000000096 */
[----:B------:R-:W-:Y:S01]  /*9640*/  STG.E.64 desc[UR22][R14.64+0x10], R122 ;  /* 0x0000107a0e007986 */ /* 0x000fe2000c101b16 */
[----:B------:R-:W-:-:S02]  /*9650*/  DFMA R158, R166, R118, R158 ;  /* 0x00000076a69e722b */ /* 0x000fc4000000009e */
[----:B------:R-:W-:Y:S01]  /*9660*/  DFMA R168, R174, R118, R168 ;  /* 0x00000076aea8722b */ /* 0x000fe200000000a8 */
[----:B------:R-:W-:Y:S01]  /*9670*/  STG.E.64 desc[UR22][R14.64+0x18], R120 ;  /* 0x000018780e007986 */ /* 0x000fe2000c101b16 */
[-C--:B------:R-:W-:Y:S02]  /*9680*/  DFMA R176, R176, R112.reuse, RZ ;  /* 0x00000070b0b0722b */ /* 0x080fe400000000ff */
[-C--:B------:R-:W-:Y:S02]  /*9690*/  DFMA R186, R186, R112.reuse, RZ ;  /* 0x00000070baba722b */ /* 0x080fe400000000ff */
[-C--:B------:R-:W-:Y:S02]  /*96a0*/  DFMA R194, R194, R112.reuse, RZ ;  /* 0x00000070c2c2722b */ /* 0x080fe400000000ff */
[----:B------:R-:W-:Y:S02]  /*96b0*/  DFMA R112, R198, R112, RZ ;  /* 0x00000070c670722b */ /* 0x000fe400000000ff */
[----:B------:R-:W-:-:S02]  /*96c0*/  DFMA R176, R180, R114, R176 ;  /* 0x00000072b4b0722b */ /* 0x000fc400000000b0 */
[-C--:B------:R-:W-:Y:S02]  /*96d0*/  DFMA R186, R188, R114.reuse, R186 ;  /* 0x00000072bcba722b */ /* 0x080fe400000000ba */
[----:B0-----:R-:W-:Y:S02]  /*96e0*/  DADD R70, R70, R72 ;  /* 0x0000000046467229 */ /* 0x001fe40000000048 */
[-C--:B------:R-:W-:Y:S02]  /*96f0*/  DFMA R194, R196, R114.reuse, R194 ;  /* 0x00000072c4c2722b */ /* 0x080fe400000000c2 */
[----:B-1----:R-:W-:Y:S02]  /*9700*/  DADD R74, R74, R76 ;  /* 0x000000004a4a7229 */ /* 0x002fe4000000004c */
[----:B------:R-:W-:Y:S01]  /*9710*/  DFMA R112, R200, R114, R112 ;  /* 0x00000072c870722b */ /* 0x000fe20000000070 */
[----:B------:R-:W-:Y:S01]  /*9720*/  STS.64 [R3], R70 ;  /* 0x0000004603007388 */ /* 0x000fe20000000a00 */
[----:B--2---:R-:W-:-:S02]  /*9730*/  DADD R72, R102, R78 ;  /* 0x0000000066487229 */ /* 0x004fc4000000004e */
[-C--:B------:R-:W-:Y:S01]  /*9740*/  DFMA R176, R182, R116.reuse, R176 ;  /* 0x00000074b6b0722b */ /* 0x080fe200000000b0 */
[----:B------:R-:W-:Y:S01]  /*9750*/  STS.64 [R3+0x10], R74 ;  /* 0x0000104a03007388 */ /* 0x000fe20000000a00 */
[----:B---3--:R-:W-:Y:S02]  /*9760*/  DADD R76, R210, R80 ;  /* 0x00000000d24c7229 */ /* 0x008fe40000000050 */
[-C--:B------:R-:W-:Y:S01]  /*9770*/  DFMA R186, R190, R116.reuse, R186 ;  /* 0x00000074beba722b */ /* 0x080fe200000000ba */
[----:B------:R-:W-:Y:S01]  /*9780*/  STS.64 [R3+0x8], R72 ;  /* 0x0000084803007388 */ /* 0x000fe20000000a00 */
[-C--:B------:R-:W-:Y:S02]  /*9790*/  DFMA R194, R202, R116.reuse, R194 ;  /* 0x00000074cac2722b */ /* 0x080fe400000000c2 */
[----:B------:R-:W-:Y:S01]  /*97a0*/  DFMA R112, R204, R116, R112 ;  /* 0x00000074cc70722b */ /* 0x000fe20000000070 */
[----:B------:R-:W-:Y:S01]  /*97b0*/  STS.64 [R3+0x18], R76 ;  /* 0x0000184c03007388 */ /* 0x000fe20000000a00 */
[----:B------:R-:W-:-:S02]  /*97c0*/  DFMA R176, R184, R118, R176 ;  /* 0x00000076b8b0722b */ /* 0x000fc400000000b0 */
[-C--:B------:R-:W-:Y:S01]  /*97d0*/  DFMA R186, R192, R118.reuse, R186 ;  /* 0x00000076c0ba722b */ /* 0x080fe200000000ba */
[----:B------:R-:W0:Y:S01]  /*97e0*/  LDS.64 R78, [R2] ;  /* 0x00000000024e7984 */ /* 0x000e220000000a00 */
[-C--:B------:R-:W-:Y:S02]  /*97f0*/  DFMA R194, R206, R118.reuse, R194 ;  /* 0x00000076cec2722b */ /* 0x080fe400000000c2 */
[----:B------:R-:W-:Y:S01]  /*9800*/  DFMA R112, R208, R118, R112 ;  /* 0x00000076d070722b */ /* 0x000fe20000000070 */
[----:B------:R-:W1:Y:S04]  /*9810*/  LDS.64 R82, [R2+0x8] ;  /* 0x0000080002527984 */ /* 0x000e680000000a00 */
[----:B------:R-:W2:Y:S04]  /*9820*/  LDS.64 R80, [R2+0x10] ;  /* 0x0000100002507984 */ /* 0x000ea80000000a00 */
[----:B------:R-:W3:Y:S04]  /*9830*/  LDS.64 R84, [R2+0x18] ;  /* 0x0000180002547984 */ /* 0x000ee80000000a00 */
[----:B------:R-:W-:Y:S04]  /*9840*/  STG.E.64 desc[UR22][R12.64], R70 ;  /* 0x000000460c007986 */ /* 0x000fe8000c101b16 */
[----:B------:R-:W-:Y:S04]  /*9850*/  STG.E.64 desc[UR22][R12.64+0x8], R72 ;  /* 0x000008480c007986 */ /* 0x000fe8000c101b16 */
[----:B------:R-:W-:Y:S04]  /*9860*/  STG.E.64 desc[UR22][R12.64+0x10], R74 ;  /* 0x0000104a0c007986 */ /* 0x000fe8000c101b16 */
[----:B------:R-:W-:Y:S01]  /*9870*/  STG.E.64 desc[UR22][R12.64+0x18], R76 ;  /* 0x0000184c0c007986 */ /* 0x000fe2000c101b16 */
[----:B0-----:R-:W-:-:S02]  /*9880*/  DADD R78, R140, R78 ;  /* 0x000000008c4e7229 */ /* 0x001fc4000000004e */
[----:B-1----:R-:W-:-:S05]  /*9890*/  DADD R150, R150, R82 ;  /* 0x0000000096967229 */ /* 0x002fca0000000052 */
[----:B------:R-:W-:Y:S01]  /*98a0*/  STS.64 [R2], R78 ;  /* 0x0000004e02007388 */ /* 0x000fe20000000a00 */
[----:B--2---:R-:W-:-:S03]  /*98b0*/  DADD R80, R158, R80 ;  /* 0x000000009e507229 */ /* 0x004fc60000000050 */
[----:B------:R-:W-:Y:S01]  /*98c0*/  STS.64 [R2+0x8], R150 ;  /* 0x0000089602007388 */ /* 0x000fe20000000a00 */
[----:B---3--:R-:W-:-:S03]  /*98d0*/  DADD R168, R168, R84 ;  /* 0x00000000a8a87229 */ /* 0x008fc60000000054 */
[----:B------:R-:W-:Y:S04]  /*98e0*/  STS.64 [R2+0x10], R80 ;  /* 0x0000105002007388 */ /* 0x000fe80000000a00 */
[----:B------:R-:W-:Y:S04]  /*98f0*/  STS.64 [R2+0x18], R168 ;  /* 0x000018a802007388 */ /* 0x000fe80000000a00 */
[----:B------:R-:W0:Y:S04]  /*9900*/  LDS.64 R82, [R0] ;  /* 0x0000000000527984 */ /* 0x000e280000000a00 */
[----:B------:R-:W1:Y:S04]  /*9910*/  LDS.64 R86, [R0+0x8] ;  /* 0x0000080000567984 */ /* 0x000e680000000a00 */
[----:B------:R-:W2:Y:S04]  /*9920*/  LDS.64 R84, [R0+0x10] ;  /* 0x0000100000547984 */ /* 0x000ea80000000a00 */
[----:B------:R-:W3:Y:S04]  /*9930*/  LDS.64 R88, [R0+0x18] ;  /* 0x0000180000587984 */ /* 0x000ee80000000a00 */
[----:B------:R4:W-:Y:S04]  /*9940*/  STG.E.64 desc[UR22][R10.64], R78 ;  /* 0x0000004e0a007986 */ /* 0x0009e8000c101b16 */
[----:B------:R4:W-:Y:S04]  /*9950*/  STG.E.64 desc[UR22][R10.64+0x8], R150 ;  /* 0x000008960a007986 */ /* 0x0009e8000c101b16 */
[----:B------:R4:W-:Y:S04]  /*9960*/  STG.E.64 desc[UR22][R10.64+0x10], R80 ;  /* 0x000010500a007986 */ /* 0x0009e8000c101b16 */
[----:B------:R4:W-:Y:S01]  /*9970*/  STG.E.64 desc[UR22][R10.64+0x18], R168 ;  /* 0x000018a80a007986 */ /* 0x0009e2000c101b16 */
[----:B0-----:R-:W-:-:S02]  /*9980*/  DADD R82, R176, R82 ;  /* 0x00000000b0527229 */ /* 0x001fc40000000052 */
[----:B-1----:R-:W-:-:S05]  /*9990*/  DADD R186, R186, R86 ;  /* 0x00000000baba7229 */ /* 0x002fca0000000056 */
[----:B------:R4:W-:Y:S01]  /*99a0*/  STS.64 [R0], R82 ;  /* 0x0000005200007388 */ /* 0x0009e20000000a00 */
[----:B--2---:R-:W-:-:S03]  /*99b0*/  DADD R84, R194, R84 ;  /* 0x00000000c2547229 */ /* 0x004fc60000000054 */
[----:B------:R4:W-:Y:S01]  /*99c0*/  STG.E.64 desc[UR22][R8.64], R82 ;  /* 0x0000005208007986 */ /* 0x0009e2000c101b16 */
[----:B---3--:R-:W-:-:S03]  /*99d0*/  DADD R112, R112, R88 ;  /* 0x0000000070707229 */ /* 0x008fc60000000058 */
[----:B------:R4:W-:Y:S04]  /*99e0*/  STS.64 [R0+0x8], R186 ;  /* 0x000008ba00007388 */ /* 0x0009e80000000a00 */
[----:B------:R4:W-:Y:S04]  /*99f0*/  STG.E.64 desc[UR22][R8.64+0x8], R186 ;  /* 0x000008ba08007986 */ /* 0x0009e8000c101b16 */
[----:B------:R4:W-:Y:S04]  /*9a00*/  STS.64 [R0+0x10], R84 ;  /* 0x0000105400007388 */ /* 0x0009e80000000a00 */
[----:B------:R4:W-:Y:S04]  /*9a10*/  STG.E.64 desc[UR22][R8.64+0x10], R84 ;  /* 0x0000105408007986 */ /* 0x0009e8000c101b16 */
[----:B------:R4:W-:Y:S04]  /*9a20*/  STS.64 [R0+0x18], R112 ;  /* 0x0000187000007388 */ /* 0x0009e80000000a00 */
[----:B------:R4:W-:Y:S02]  /*9a30*/  STG.E.64 desc[UR22][R8.64+0x18], R112 ;  /* 0x0000187008007986 */ /* 0x0009e4000c101b16 */
.L_x_138:
[----:B------:R-:W-:Y:S05]  /*9a40*/  BSYNC.RECONVERGENT B0 ;  /* 0x0000000000007941 */ /* 0x000fea0003800200 */
.L_x_137:
[----:B------:R-:W-:Y:S01]  /*9a50*/  BAR.SYNC.DEFER_BLOCKING 0x0 ;  /* 0x0000000000007b1d */ /* 0x000fe20000010000 */
[----:B------:R-:W-:-:S05]  /*9a60*/  ISETP.GT.AND P1, PT, R224, UR4, PT ;  /* 0x00000004e0007c0c */ /* 0x000fca000bf24270 */
[----:B------:R-:W-:Y:S08]  /*9a70*/  BSSY.RECONVERGENT B0, `(.L_x_211) ;  /* 0x000013e000007945 */ /* 0x000ff00003800200 */
[----:B------:R-:W-:Y:S05]  /*9a80*/  @!P1 BRA `(.L_x_212) ;  /* 0x0000001000f09947 */ /* 0x000fea0003800000 */
[----:B------:R-:W0:Y:S08]  /*9a90*/  LDC.64 R72, c[0x0][0x390] ;  /* 0x0000e400ff487b82 */ /* 0x000e300000000a00 */
[----:B----4-:R-:W1:Y:S08]  /*9aa0*/  LDC R81, c[0x0][0x424] ;  /* 0x00010900ff517b82 */ /* 0x010e700000000800 */
[----:B------:R-:W2:Y:S08]  /*9ab0*/  LDC.64 R82, c[0x0][0x398] ;  /* 0x0000e600ff527b82 */ /* 0x000eb00000000a00 */
[----:B------:R-:W3:Y:S01]  /*9ac0*/  LDC.64 R182, c[0x0][0x3a0] ;  /* 0x0000e800ffb67b82 */ /* 0x000ee20000000a00 */
[----:B0-----:R-:W-:-:S07]  /*9ad0*/  IMAD.WIDE R72, R221, 0x8, R72 ;  /* 0x00000008dd487825 */ /* 0x001fce00078e0248 */
[----:B------:R-:W0:Y:S01]  /*9ae0*/  S2UR UR6, SR_CgaCtaId ;  /* 0x00000000000679c3 */ /* 0x000e220000008800 */
[C---:B-1----:R-:W-:Y:S01]  /*9af0*/  IMAD.WIDE R74, R81.reuse, 0x8, R72 ;  /* 0x00000008514a7825 */ /* 0x042fe200078e0248 */
[----:B------:R-:W4:Y:S04]  /*9b00*/  LDG.E.64 R88, desc[UR22][R72.64] ;  /* 0x0000001648587981 */ /* 0x000f28000c1e1b00 */
[----:B------:R-:W5:Y:S01]  /*9b10*/  LDG.E.64 R70, desc[UR22][R74.64] ;  /* 0x000000164a467981 */ /* 0x000f62000c1e1b00 */
[C---:B------:R-:W-:Y:S01]  /*9b20*/  IMAD.WIDE R76, R81.reuse, 0x8, R74 ;  /* 0x00000008514c7825 */ /* 0x040fe200078e024a */
[----:B------:R-:W-:Y:S01]  /*9b30*/  UMOV UR5, 0x400 ;  /* 0x0000040000057882 */ /* 0x000fe20000000000 */
[----:B------:R-:W1:Y:S01]  /*9b40*/  LDC.64 R194, c[0x0][0x3a8] ;  /* 0x0000ea00ffc27b82 */ /* 0x000e620000000a00 */
[----:B------:R-:W4:Y:S01]  /*9b50*/  LDG.E.64 R94, desc[UR22][R74.64+0x8] ;  /* 0x000008164a5e7981 */ /* 0x000f22000c1e1b00 */
[----:B------:R-:W-:-:S03]  /*9b60*/  IMAD.WIDE R78, R81, 0x8, R76 ;  /* 0x00000008514e7825 */ /* 0x000fc600078e024c */
[----:B------:R-:W5:Y:S04]  /*9b70*/  LDG.E.64 R90, desc[UR22][R76.64] ;  /* 0x000000164c5a7981 */ /* 0x000f68000c1e1b00 */
        /* <DEDUP_REMOVED lines=11> */
[----:B------:R1:W4:Y:S01]  /*9c30*/  LDG.E.64 R108, desc[UR22][R72.64+0x18] ;  /* 0x00001816486c7981 */ /* 0x000322000c1e1b00 */
[----:B--2---:R-:W-:-:S03]  /*9c40*/  IMAD.WIDE R82, R221, 0x8, R82 ;  /* 0x00000008dd527825 */ /* 0x004fc600078e0252 */
[----:B------:R-:W-:Y:S01]  /*9c50*/  LDS.64 R186, [R218+0x10] ;  /* 0x00001000daba7984 */ /* 0x000fe20000000a00 */
[----:B------:R-:W-:-:S03]  /*9c60*/  IMAD.WIDE R84, R81, 0x8, R82 ;  /* 0x0000000851547825 */ /* 0x000fc600078e0252 */
[----:B------:R-:W2:Y:S04]  /*9c70*/  LDG.E.64 R152, desc[UR22][R82.64] ;  /* 0x0000001652987981 */ /* 0x000ea8000c1e1b00 */
[----:B------:R-:W2:Y:S01]  /*9c80*/  LDG.E.64 R162, desc[UR22][R84.64] ;  /* 0x0000001654a27981 */ /* 0x000ea2000c1e1b00 */
[----:B------:R-:W-:-:S03]  /*9c90*/  IMAD.WIDE R86, R81, 0x8, R84 ;  /* 0x0000000851567825 */ /* 0x000fc600078e0254 */
        /* <DEDUP_REMOVED lines=12> */
[----:B------:R1:W2:Y:S04]  /*9d60*/  LDG.E.64 R168, desc[UR22][R84.64+0x18] ;  /* 0x0000181654a87981 */ /* 0x0002a8000c1e1b00 */
[----:B------:R-:W2:Y:S04]  /*9d70*/  LDG.E.64 R166, desc[UR22][R86.64+0x18] ;  /* 0x0000181656a67981 */ /* 0x000ea8000c1e1b00 */
[----:B------:R-:W2:Y:S01]  /*9d80*/  LDG.E.64 R164, desc[UR22][R118.64+0x18] ;  /* 0x0000181676a47981 */ /* 0x000ea2000c1e1b00 */
[----:B---3--:R-:W-:Y:S01]  /*9d90*/  IMAD.WIDE R182, R221, 0x8, R182 ;  /* 0x00000008ddb67825 */ /* 0x008fe200078e02b6 */
[----:B0-----:R-:W-:-:S02]  /*9da0*/  ULEA UR5, UR6, UR5, 0x18 ;  /* 0x0000000506057291 */ /* 0x001fc4000f8ec0ff */
[----:B------:R-:W-:Y:S01]  /*9db0*/  LDS.64 R208, [R218+0x18] ;  /* 0x00001800dad07984 */ /* 0x000fe20000000a00 */
[----:B------:R-:W-:-:S03]  /*9dc0*/  IMAD.WIDE R184, R81, 0x8, R182 ;  /* 0x0000000851b87825 */ /* 0x000fc600078e02b6 */
[----:B------:R-:W3:Y:S04]  /*9dd0*/  LDG.E.64 R120, desc[UR22][R182.64] ;  /* 0x00000016b6787981 */ /* 0x000ee8000c1e1b00 */
[----:B------:R-:W3:Y:S01]  /*9de0*/  LDG.E.64 R130, desc[UR22][R184.64] ;  /* 0x00000016b8827981 */ /* 0x000ee2000c1e1b00 */
[----:B------:R-:W-:-:S03]  /*9df0*/  IMAD.WIDE R188, R81, 0x8, R184 ;  /* 0x0000000851bc7825 */ /* 0x000fc600078e02b8 */
[----:B------:R-:W3:Y:S01]  /*9e00*/  LDG.E.64 R122, desc[UR22][R182.64+0x8] ;  /* 0x00000816b67a7981 */ /* 0x000ee2000c1e1b00 */
[----:B------:R-:W-:-:S03]  /*9e10*/  IMAD.WIDE R190, R81, 0x8, R188 ;  /* 0x0000000851be7825 */ /* 0x000fc600078e02bc */
[----:B------:R-:W3:Y:S04]  /*9e20*/  LDG.E.64 R128, desc[UR22][R188.64] ;  /* 0x00000016bc807981 */ /* 0x000ee8000c1e1b00 */
[----:B------:R-:W3:Y:S04]  /*9e30*/  LDG.E.64 R126, desc[UR22][R190.64] ;  /* 0x00000016be7e7981 */ /* 0x000ee8000c1e1b00 */
[----:B------:R-:W3:Y:S04]  /*9e40*/  LDG.E.64 R118, desc[UR22][R184.64+0x8] ;  /* 0x00000816b8767981 */ /* 0x000ee8000c1e1b00 */
[----:B------:R-:W3:Y:S04]  /*9e50*/  LDG.E.64 R124, desc[UR22][R188.64+0x8] ;  /* 0x00000816bc7c7981 */ /* 0x000ee8000c1e1b00 */
[----:B------:R-:W3:Y:S04]  /*9e60*/  LDG.E.64 R148, desc[UR22][R190.64+0x8] ;  /* 0x00000816be947981 */ /* 0x000ee8000c1e1b00 */
[----:B-1----:R-:W5:Y:S04]  /*9e70*/  LDS.128 R72, [UR5+0xbf00] ;  /* 0x00bf0005ff487984 */ /* 0x002f680008000c00 */
[----:B------:R-:W3:Y:S04]  /*9e80*/  LDG.E.64 R146, desc[UR22][R182.64+0x10] ;  /* 0x00001016b6927981 */ /* 0x000ee8000c1e1b00 */
[----:B------:R-:W3:Y:S04]  /*9e90*/  LDG.E.64 R144, desc[UR22][R184.64+0x10] ;  /* 0x00001016b8907981 */ /* 0x000ee8000c1e1b00 */
[----:B------:R-:W3:Y:S04]  /*9ea0*/  LDG.E.64 R142, desc[UR22][R188.64+0x10] ;  /* 0x00001016bc8e7981 */ /* 0x000ee8000c1e1b00 */
[----:B------:R-:W3:Y:S04]  /*9eb0*/  LDG.E.64 R140, desc[UR22][R190.64+0x10] ;  /* 0x00001016be8c7981 */ /* 0x000ee8000c1e1b00 */
[----:B------:R5:W3:Y:S04]  /*9ec0*/  LDG.E.64 R138, desc[UR22][R182.64+0x18] ;  /* 0x00001816b68a7981 */ /* 0x000ae8000c1e1b00 */
[----:B------:R4:W3:Y:S04]  /*9ed0*/  LDG.E.64 R136, desc[UR22][R184.64+0x18] ;  /* 0x00001816b8887981 */ /* 0x0008e8000c1e1b00 */
[----:B------:R0:W3:Y:S04]  /*9ee0*/  LDG.E.64 R134, desc[UR22][R188.64+0x18] ;  /* 0x00001816bc867981 */ /* 0x0000e8000c1e1b00 */
[----:B------:R-:W3:Y:S04]  /*9ef0*/  LDG.E.64 R132, desc[UR22][R190.64+0x18] ;  /* 0x00001816be847981 */ /* 0x000ee8000c1e1b00 */
[----:B------:R-:W1:Y:S04]  /*9f00*/  LDS.128 R76, [UR5+0xbf10] ;  /* 0x00bf1005ff4c7984 */ /* 0x000e680008000c00 */
[----:B------:R-:W1:Y:S04]  /*9f10*/  LDS.64 R192, [R218+0x8] ;  /* 0x00000800dac07984 */ /* 0x000e680000000a00 */
[----:B------:R-:W1:Y:S01]  /*9f20*/  LDS.64 R84, [R218] ;  /* 0x00000000da547984 */ /* 0x000e620000000a00 */
[----:B-----5:R-:W-:-:S02]  /*9f30*/  DFMA R182, R90, R72, RZ ;  /* 0x000000485ab6722b */ /* 0x020fc400000000ff */
[----:B----4-:R-:W-:-:S06]  /*9f40*/  DFMA R184, R96, R72, RZ ;  /* 0x0000004860b8722b */ /* 0x010fcc00000000ff */
[----:B------:R-:W-:Y:S02]  /*9f50*/  DFMA R182, R98, R74, R182 ;  /* 0x0000004a62b6722b */ /* 0x000fe400000000b6 */
[----:B------:R-:W-:Y:S02]  /*9f60*/  DFMA R86, R70, R72, RZ ;  /* 0x000000484656722b */ /* 0x000fe400000000ff */
[----:B0-----:R-:W-:-:S04]  /*9f70*/  DFMA R188, R104, R74, R184 ;  /* 0x0000004a68bc722b */ /* 0x001fc800000000b8 */
[----:B-1----:R-:W-:Y:S01]  /*9f80*/  DFMA R184, R106, R76, R182 ;  /* 0x0000004c6ab8722b */ /* 0x002fe200000000b6 */
[----:B------:R-:W-:Y:S01]  /*9f90*/  IMAD.WIDE R182, R221, 0x8, R194 ;  /* 0x00000008ddb67825 */ /* 0x000fe200078e02c2 */
[----:B------:R-:W-:Y:S02]  /*9fa0*/  DFMA R82, R88, R72, RZ ;  /* 0x000000485852722b */ /* 0x000fe400000000ff */
[----:B------:R-:W-:Y:S02]  /*9fb0*/  DFMA R188, R110, R76, R188 ;  /* 0x0000004c6ebc722b */ /* 0x000fe400000000bc */
[-C--:B------:R-:W-:Y:S01]  /*9fc0*/  DFMA R86, R94, R74.reuse, R86 ;  /* 0x0000004a5e56722b */ /* 0x080fe20000000056 */
[----:B------:R-:W-:Y:S01]  /*9fd0*/  IMAD.WIDE R230, R81, 0x8, R182 ;  /* 0x0000000851e67825 */ /* 0x000fe200078e02b6 */
[----:B------:R-:W4:Y:S02]  /*9fe0*/  LDG.E.64 R202, desc[UR22][R182.64+0x10] ;  /* 0x00001016b6ca7981 */ /* 0x000f24000c1e1b00 */
[----:B------:R-:W-:-:S02]  /*9ff0*/  DFMA R82, R92, R74, R82 ;  /* 0x0000004a5c52722b */ /* 0x000fc40000000052 */
[-C--:B------:R-:W-:Y:S01]  /*a000*/  DFMA R184, R114, R78.reuse, R184 ;  /* 0x0000004e72b8722b */ /* 0x080fe200000000b8 */
[----:B------:R-:W-:Y:S01]  /*a010*/  IMAD.WIDE R232, R81, 0x8, R230 ;  /* 0x0000000851e87825 */ /* 0x000fe200078e02e6 */
[----:B------:R-:W5:Y:S01]  /*a020*/  LDG.E.64 R190, desc[UR22][R230.64] ;  /* 0x00000016e6be7981 */ /* 0x000f62000c1e1b00 */
[----:B------:R-:W-:-:S03]  /*a030*/  DFMA R188, R116, R78, R188 ;  /* 0x0000004e74bc722b */ /* 0x000fc600000000bc */
[----:B------:R-:W4:Y:S01]  /*a040*/  LDG.E.64 R194, desc[UR22][R230.64+0x8] ;  /* 0x00000816e6c27981 */ /* 0x000f22000c1e1b00 */
[-C--:B------:R-:W-:Y:S01]  /*a050*/  DFMA R86, R102, R76.reuse, R86 ;  /* 0x0000004c6656722b */ /* 0x080fe20000000056 */
[----:B------:R-:W-:Y:S01]  /*a060*/  IMAD.WIDE R234, R81, 0x8, R232 ;  /* 0x0000000851ea7825 */ /* 0x000fe200078e02e8 */
[----:B------:R-:W-:Y:S01]  /*a070*/  DADD R196, R184, R186 ;  /* 0x00000000b8c47229 */ /* 0x000fe200000000ba */
[----:B------:R-:W4:Y:S01]  /*a080*/  LDG.E.64 R206, desc[UR22][R232.64+0x8] ;  /* 0x00000816e8ce7981 */ /* 0x000f22000c1e1b00 */
[----:B------:R-:W-:Y:S02]  /*a090*/  DFMA R82, R100, R76, R82 ;  /* 0x0000004c6452722b */ /* 0x000fe40000000052 */
[----:B------:R-:W-:Y:S01]  /*a0a0*/  DADD R208, R188, R208 ;  /* 0x00000000bcd07229 */ /* 0x000fe200000000d0 */
[----:B------:R-:W5:Y:S01]  /*a0b0*/  LDG.E.64 R184, desc[UR22][R182.64] ;  /* 0x00000016b6b87981 */ /* 0x000f62000c1e1b00 */
[----:B------:R-:W-:-:S03]  /*a0c0*/  DFMA R86, R112, R78, R86 ;  /* 0x0000004e7056722b */ /* 0x000fc60000000056 */
[----:B------:R-:W4:Y:S04]  /*a0d0*/  LDG.E.64 R188, desc[UR22][R232.64] ;  /* 0x00000016e8bc7981 */ /* 0x000f28000c1e1b00 */
[----:B------:R-:W4:Y:S01]  /*a0e0*/  LDG.E.64 R186, desc[UR22][R234.64] ;  /* 0x00000016eaba7981 */ /* 0x000f22000c1e1b00 */
[----:B------:R-:W-:Y:S02]  /*a0f0*/  DFMA R82, R108, R78, R82 ;  /* 0x0000004e6c52722b */ /* 0x000fe40000000052 */
[----:B------:R-:W-:Y:S01]  /*a100*/  DADD R86, R86, R192 ;  /* 0x0000000056567229 */ /* 0x000fe200000000c0 */
[----:B------:R-:W4:Y:S04]  /*a110*/  LDG.E.64 R204, desc[UR22][R234.64+0x8] ;  /* 0x00000816eacc7981 */ /* 0x000f28000c1e1b00 */
[----:B------:R-:W4:Y:S01]  /*a120*/  LDG.E.64 R192, desc[UR22][R182.64+0x8] ;  /* 0x00000816b6c07981 */ /* 0x000f22000c1e1b00 */
[----:B------:R-:W-:-:S03]  /*a130*/  DADD R84, R82, R84 ;  /* 0x0000000052547229 */ /* 0x000fc60000000054 */
[----:B------:R0:W-:Y:S04]  /*a140*/  STS.64 [R218+0x10], R196 ;  /* 0x000010c4da007388 */ /* 0x0001e80000000a00 */
[----:B------:R-:W4:Y:S04]  /*a150*/  LDG.E.64 R200, desc[UR22][R230.64+0x10] ;  /* 0x00001016e6c87981 */ /* 0x000f28000c1e1b00 */
[----:B------:R-:W4:Y:S04]  /*a160*/  LDG.E.64 R198, desc[UR22][R232.64+0x10] ;  /* 0x00001016e8c67981 */ /* 0x000f28000c1e1b00 */
[----:B0-----:R-:W4:Y:S04]  /*a170*/  LDG.E.64 R196, desc[UR22][R234.64+0x10] ;  /* 0x00001016eac47981 */ /* 0x001f28000c1e1b00 */
[----:B------:R-:W-:Y:S04]  /*a180*/  STS.64 [R218], R84 ;  /* 0x00000054da007388 */ /* 0x000fe80000000a00 */
[----:B------:R-:W-:Y:S04]  /*a190*/  STS.64 [R218+0x8], R86 ;  /* 0x00000856da007388 */ /* 0x000fe80000000a00 */
[----:B------:R0:W-:Y:S04]  /*a1a0*/  STS.64 [R218+0x18], R208 ;  /* 0x000018d0da007388 */ /* 0x0001e80000000a00 */
[----:B------:R-:W1:Y:S04]  /*a1b0*/  LDS.128 R80, [UR5+0xbf20] ;  /* 0x00bf2005ff507984 */ /* 0x000e680008000c00 */
[----:B------:R-:W4:Y:S04]  /*a1c0*/  LDG.E.64 R214, desc[UR22][R230.64+0x18] ;  /* 0x00001816e6d67981 */ /* 0x000f28000c1e1b00 */
[----:B0-----:R-:W4:Y:S04]  /*a1d0*/  LDG.E.64 R208, desc[UR22][R182.64+0x18] ;  /* 0x00001816b6d07981 */ /* 0x001f28000c1e1b00 */
[----:B------:R-:W4:Y:S04]  /*a1e0*/  LDG.E.64 R212, desc[UR22][R232.64+0x18] ;  /* 0x00001816e8d47981 */ /* 0x000f28000c1e1b00 */
[----:B------:R-:W4:Y:S04]  /*a1f0*/  LDG.E.64 R210, desc[UR22][R234.64+0x18] ;  /* 0x00001816ead27981 */ /* 0x000f28000c1e1b00 */
[----:B------:R-:W0:Y:S04]  /*a200*/  LDS.128 R84, [UR5+0xbf30] ;  /* 0x00bf3005ff547984 */ /* 0x000e280008000c00 */
[----:B------:R-:W2:Y:S04]  /*a210*/  LDS.64 R228, [R4] ;  /* 0x0000000004e47984 */ /* 0x000ea80000000a00 */
[----:B------:R-:W2:Y:S04]  /*a220*/  LDS.64 R216, [R4+0x8] ;  /* 0x0000080004d87984 */ /* 0x000ea80000000a00 */
[----:B------:R-:W2:Y:S04]  /*a230*/  LDS.64 R226, [R4+0x10] ;  /* 0x0000100004e27984 */ /* 0x000ea80000000a00 */
[----:B------:R-:W2:Y:S01]  /*a240*/  LDS.64 R222, [R4+0x18] ;  /* 0x0000180004de7984 */ /* 0x000ea20000000a00 */
[----:B-1----:R-:W-:-:S02]  /*a250*/  DFMA R88, R88, R80, RZ ;  /* 0x000000505858722b */ /* 0x002fc400000000ff */
[-C--:B------:R-:W-:Y:S02]  /*a260*/  DFMA R70, R70, R80.reuse, RZ ;  /* 0x000000504646722b */ /* 0x080fe400000000ff */
[-C--:B------:R-:W-:Y:S02]  /*a270*/  DFMA R90, R90, R80.reuse, RZ ;  /* 0x000000505a5a722b */ /* 0x080fe400000000ff */
[----:B------:R-:W-:Y:S02]  /*a280*/  DFMA R96, R96, R80, RZ ;  /* 0x000000506060722b */ /* 0x000fe400000000ff */
[-C--:B------:R-:W-:Y:S02]  /*a290*/  DFMA R88, R92, R82.reuse, R88 ;  /* 0x000000525c58722b */ /* 0x080fe40000000058 */
[-C--:B------:R-:W-:Y:S02]  /*a2a0*/  DFMA R70, R94, R82.reuse, R70 ;  /* 0x000000525e46722b */ /* 0x080fe40000000046 */
[----:B------:R-:W-:-:S02]  /*a2b0*/  DFMA R90, R98, R82, R90 ;  /* 0x00000052625a722b */ /* 0x000fc4000000005a */
[----:B------:R-:W-:Y:S02]  /*a2c0*/  DFMA R96, R104, R82, R96 ;  /* 0x000000526860722b */ /* 0x000fe40000000060 */
[-C--:B0-----:R-:W-:Y:S02]  /*a2d0*/  DFMA R88, R100, R84.reuse, R88 ;  /* 0x000000546458722b */ /* 0x081fe40000000058 */
[-C--:B------:R-:W-:Y:S02]  /*a2e0*/  DFMA R70, R102, R84.reuse, R70 ;  /* 0x000000546646722b */ /* 0x080fe40000000046 */
[-C--:B------:R-:W-:Y:S02]  /*a2f0*/  DFMA R90, R106, R84.reuse, R90 ;  /* 0x000000546a5a722b */ /* 0x080fe4000000005a */
[----:B------:R-:W-:Y:S02]  /*a300*/  DFMA R96, R110, R84, R96 ;  /* 0x000000546e60722b */ /* 0x000fe40000000060 */
[----:B------:R-:W-:-:S02]  /*a310*/  DFMA R88, R108, R86, R88 ;  /* 0x000000566c58722b */ /* 0x000fc40000000058 */
[-C--:B------:R-:W-:Y:S02]  /*a320*/  DFMA R70, R112, R86.reuse, R70 ;  /* 0x000000567046722b */ /* 0x080fe40000000046 */
[-C--:B------:R-:W-:Y:S02]  /*a330*/  DFMA R90, R114, R86.reuse, R90 ;  /* 0x00000056725a722b */ /* 0x080fe4000000005a */
[----:B------:R-:W-:Y:S02]  /*a340*/  DFMA R96, R116, R86, R96 ;  /* 0x000000567460722b */ /* 0x000fe40000000060 */
[----:B--2---:R-:W-:Y:S02]  /*a350*/  DADD R88, R88, R228 ;  /* 0x0000000058587229 */ /* 0x004fe400000000e4 */
[----:B------:R-:W-:Y:S02]  /*a360*/  DADD R70, R70, R216 ;  /* 0x0000000046467229 */ /* 0x000fe400000000d8 */
[----:B------:R-:W-:-:S02]  /*a370*/  DADD R90, R90, R226 ;  /* 0x000000005a5a7229 */ /* 0x000fc400000000e2 */
[----:B------:R-:W-:Y:S01]  /*a380*/  DADD R96, R96, R222 ;  /* 0x0000000060607229 */ /* 0x000fe200000000de */
[----:B------:R0:W-:Y:S04]  /*a390*/  STS.64 [R4], R88 ;  /* 0x0000005804007388 */ /* 0x0001e80000000a00 */
[----:B------:R-:W-:Y:S04]  /*a3a0*/  STS.64 [R4+0x8], R70 ;  /* 0x0000084604007388 */ /* 0x000fe80000000a00 */
[----:B------:R-:W-:Y:S04]  /*a3b0*/  STS.64 [R4+0x10], R90 ;  /* 0x0000105a04007388 */ /* 0x000fe80000000a00 */
[----:B------:R-:W-:Y:S04]  /*a3c0*/  STS.64 [R4+0x18], R96 ;  /* 0x0000186004007388 */ /* 0x000fe80000000a00 */
[----:B------:R-:W1:Y:S04]  /*a3d0*/  LDS.64 R94, [R7] ;  /* 0x00000000075e7984 */ /* 0x000e680000000a00 */
[----:B------:R-:W2:Y:S04]  /*a3e0*/  LDS.64 R104, [R7+0x8] ;  /* 0x0000080007687984 */ /* 0x000ea80000000a00 */
[----:B------:R-:W3:Y:S04]  /*a3f0*/  LDS.64 R102, [R7+0x10] ;  /* 0x0000100007667984 */ /* 0x000ee80000000a00 */
[----:B------:R-:W3:Y:S01]  /*a400*/  LDS.64 R106, [R7+0x18] ;  /* 0x00001800076a7984 */ /* 0x000ee20000000a00 */
[----:B------:R-:W-:-:S02]  /*a410*/  DFMA R92, R72, R152, RZ ;  /* 0x00000098485c722b */ /* 0x000fc400000000ff */
[C---:B------:R-:W-:Y:S02]  /*a420*/  DFMA R98, R72.reuse, R162, RZ ;  /* 0x000000a24862722b */ /* 0x040fe400000000ff */
[C---:B------:R-:W-:Y:S02]  /*a430*/  DFMA R100, R72.reuse, R160, RZ ;  /* 0x000000a04864722b */ /* 0x040fe400000000ff */
[----:B0-----:R-:W-:Y:S02]  /*a440*/  DFMA R88, R72, R158, RZ ;  /* 0x0000009e4858722b */ /* 0x001fe400000000ff */
[-C--:B------:R-:W-:Y:S02]  /*a450*/  DFMA R92, R154, R74.reuse, R92 ;  /* 0x0000004a9a5c722b */ /* 0x080fe4000000005c */
[-C--:B------:R-:W-:Y:S02]  /*a460*/  DFMA R98, R150, R74.reuse, R98 ;  /* 0x0000004a9662722b */ /* 0x080fe40000000062 */
[----:B------:R-:W-:-:S02]  /*a470*/  DFMA R100, R156, R74, R100 ;  /* 0x0000004a9c64722b */ /* 0x000fc40000000064 */
[----:B------:R-:W-:Y:S02]  /*a480*/  DFMA R88, R180, R74, R88 ;  /* 0x0000004ab458722b */ /* 0x000fe40000000058 */
[C---:B------:R-:W-:Y:S02]  /*a490*/  DFMA R92, R76.reuse, R178, R92 ;  /* 0x000000b24c5c722b */ /* 0x040fe4000000005c */
[C---:B------:R-:W-:Y:S02]  /*a4a0*/  DFMA R98, R76.reuse, R176, R98 ;  /* 0x000000b04c62722b */ /* 0x040fe40000000062 */
[C---:B------:R-:W-:Y:S02]  /*a4b0*/  DFMA R100, R76.reuse, R174, R100 ;  /* 0x000000ae4c64722b */ /* 0x040fe40000000064 */
[----:B------:R-:W-:Y:S02]  /*a4c0*/  DFMA R88, R76, R172, R88 ;  /* 0x000000ac4c58722b */ /* 0x000fe40000000058 */
[----:B------:R-:W-:-:S02]  /*a4d0*/  DFMA R92, R170, R78, R92 ;  /* 0x0000004eaa5c722b */ /* 0x000fc4000000005c */
[-C--:B------:R-:W-:Y:S02]  /*a4e0*/  DFMA R98, R168, R78.reuse, R98 ;  /* 0x0000004ea862722b */ /* 0x080fe40000000062 */
[-C--:B------:R-:W-:Y:S02]  /*a4f0*/  DFMA R100, R166, R78.reuse, R100 ;  /* 0x0000004ea664722b */ /* 0x080fe40000000064 */
[----:B------:R-:W-:Y:S02]  /*a500*/  DFMA R88, R164, R78, R88 ;  /* 0x0000004ea458722b */ /* 0x000fe40000000058 */
[----:B-1----:R-:W-:Y:S02]  /*a510*/  DADD R92, R92, R94 ;  /* 0x000000005c5c7229 */ /* 0x002fe4000000005e */
[----:B--2---:R-:W-:Y:S02]  /*a520*/  DADD R98, R98, R104 ;  /* 0x0000000062627229 */ /* 0x004fe40000000068 */
[----:B---3--:R-:W-:-:S02]  /*a530*/  DADD R100, R100, R102 ;  /* 0x0000000064647229 */ /* 0x008fc40000000066 */
[----:B------:R-:W-:Y:S01]  /*a540*/  DADD R88, R88, R106 ;  /* 0x0000000058587229 */ /* 0x000fe2000000006a */
[----:B------:R-:W-:Y:S04]  /*a550*/  STS.64 [R7], R92 ;  /* 0x0000005c07007388 */ /* 0x000fe80000000a00 */
[----:B------:R-:W-:Y:S04]  /*a560*/  STS.64 [R7+0x8], R98 ;  /* 0x0000086207007388 */ /* 0x000fe80000000a00 */
[----:B------:R-:W-:Y:S04]  /*a570*/  STS.64 [R7+0x10], R100 ;  /* 0x0000106407007388 */ /* 0x000fe80000000a00 */
[----:B------:R-:W-:Y:S04]  /*a580*/  STS.64 [R7+0x18], R88 ;  /* 0x0000185807007388 */ /* 0x000fe80000000a00 */
[----:B------:R-:W0:Y:S04]  /*a590*/  LDS.64 R70, [R3] ;  /* 0x0000000003467984 */ /* 0x000e280000000a00 */
[----:B------:R-:W1:Y:S04]  /*a5a0*/  LDS.64 R94, [R3+0x8] ;  /* 0x00000800035e7984 */ /* 0x000e680000000a00 */
[----:B------:R-:W2:Y:S04]  /*a5b0*/  LDS.64 R90, [R3+0x10] ;  /* 0x00001000035a7984 */ /* 0x000ea80000000a00 */
[----:B------:R-:W3:Y:S01]  /*a5c0*/  LDS.64 R96, [R3+0x18] ;  /* 0x0000180003607984 */ /* 0x000ee20000000a00 */
[----:B------:R-:W-:-:S02]  /*a5d0*/  DFMA R152, R80, R152, RZ ;  /* 0x000000985098722b */ /* 0x000fc400000000ff */
[C---:B------:R-:W-:Y:S02]  /*a5e0*/  DFMA R162, R80.reuse, R162, RZ ;  /* 0x000000a250a2722b */ /* 0x040fe400000000ff */
[C---:B------:R-:W-:Y:S02]  /*a5f0*/  DFMA R160, R80.reuse, R160, RZ ;  /* 0x000000a050a0722b */ /* 0x040fe400000000ff */
[----:B------:R-:W-:Y:S02]  /*a600*/  DFMA R158, R80, R158, RZ ;  /* 0x0000009e509e722b */ /* 0x000fe400000000ff */
        /* <DEDUP_REMOVED lines=12> */
[----:B0-----:R-:W-:Y:S02]  /*a6d0*/  DADD R70, R152, R70 ;  /* 0x0000000098467229 */ /* 0x001fe40000000046 */
[----:B-1----:R-:W-:Y:S02]  /*a6e0*/  DADD R162, R162, R94 ;  /* 0x00000000a2a27229 */ /* 0x002fe4000000005e */
[----:B--2---:R-:W-:-:S02]  /*a6f0*/  DADD R90, R160, R90 ;  /* 0x00000000a05a7229 */ /* 0x004fc4000000005a */
[----:B---3--:R-:W-:Y:S01]  /*a700*/  DADD R158, R158, R96 ;  /* 0x000000009e9e7229 */ /* 0x008fe20000000060 */
[----:B------:R0:W-:Y:S04]  /*a710*/  STS.64 [R3], R70 ;  /* 0x0000004603007388 */ /* 0x0001e80000000a00 */
[----:B------:R-:W-:Y:S04]  /*a720*/  STS.64 [R3+0x8], R162 ;  /* 0x000008a203007388 */ /* 0x000fe80000000a00 */
[----:B------:R-:W-:Y:S04]  /*a730*/  STS.64 [R3+0x10], R90 ;  /* 0x0000105a03007388 */ /* 0x000fe80000000a00 */
[----:B------:R-:W-:Y:S04]  /*a740*/  STS.64 [R3+0x18], R158 ;  /* 0x0000189e03007388 */ /* 0x000fe80000000a00 */
[----:B------:R-:W1:Y:S04]  /*a750*/  LDS.64 R92, [R6] ;  /* 0x00000000065c7984 */ /* 0x000e680000000a00 */
[----:B------:R-:W2:Y:S04]  /*a760*/  LDS.64 R100, [R6+0x8] ;  /* 0x0000080006647984 */ /* 0x000ea80000000a00 */
[----:B------:R-:W3:Y:S04]  /*a770*/  LDS.64 R98, [R6+0x10] ;  /* 0x0000100006627984 */ /* 0x000ee80000000a00 */
[----:B------:R-:W5:Y:S01]  /*a780*/  LDS.64 R102, [R6+0x18] ;  /* 0x0000180006667984 */ /* 0x000f620000000a00 */
        /* <DEDUP_REMOVED lines=19> */
[----:B-----5:R-:W-:Y:S01]  /*a8c0*/  DADD R70, R70, R102 ;  /* 0x0000000046467229 */ /* 0x020fe20000000066 */
        /* <DEDUP_REMOVED lines=38> */
[C---:B----4-:R-:W-:Y:S02]  /*ab30*/  DFMA R96, R72.reuse, R188, RZ ;  /* 0x000000bc4860722b */ /* 0x050fe400000000ff */
        /* <DEDUP_REMOVED lines=46> */
[----:B------:R0:W-:Y:S04]  /*ae20*/  STS.64 [R0+0x8], R190 ;  /* 0x000008be00007388 */ /* 0x0001e80000000a00 */
[----:B------:R0:W-:Y:S04]  /*ae30*/  STS.64 [R0+0x10], R76 ;  /* 0x0000104c00007388 */ /* 0x0001e80000000a00 */
[----:B------:R0:W-:Y:S02]  /*ae40*/  STS.64 [R0+0x18], R80 ;  /* 0x0000185000007388 */ /* 0x0001e40000000a00 */
.L_x_212:
[----:B------:R-:W-:Y:S05]  /*ae50*/  BSYNC.RECONVERGENT B0 ;  /* 0x0000000000007941 */ /* 0x000fea0003800200 */
.L_x_211:
[----:B------:R-:W-:Y:S01]  /*ae60*/  BAR.SYNC.DEFER_BLOCKING 0x0 ;  /* 0x0000000000007b1d */ /* 0x000fe20000010000 */
[----:B------:R-:W-:Y:S01]  /*ae70*/  UIADD3 UR4, UPT, UPT, UR4, 0x1, URZ ;  /* 0x0000000104047890 */ /* 0x000fe2000fffe0ff */
[----:B------:R-:W-:Y:S01]  /*ae80*/  IADD3 R219, PT, PT, R219, 0x1, RZ ;  /* 0x00000001dbdb7810 */ /* 0x000fe20007ffe0ff */
[----:B------:R-:W-:-:S03]  /*ae90*/  VIADD R221, R221, 0x4 ;  /* 0x00000004dddd7836 */ /* 0x000fc60000000000 */
[----:B------:R-:W-:Y:S07]  /*aea0*/  @P0 BRA `(.L_x_213) ;  /* 0xffffff6400640947 */ /* 0x000fee000383ffff */
[----:B------:R-:W-:Y:S05]  /*aeb0*/  EXIT ;  /* 0x000000000000794d */ /* 0x000fea0003800000 */
        .weak           $__internal_2_$__cuda_sm20_dblrcp_rn_slowpath_v3
        .type           $__internal_2_$__cuda_sm20_dblrcp_rn_slowpath_v3,@function
        .size           $__internal_2_$__cuda_sm20_dblrcp_rn_slowpath_v3,(.L_x_228 - $__internal_2_$__cuda_sm20_dblrcp_rn_slowpath_v3)
$__internal_2_$__cuda_sm20_dblrcp_rn_slowpath_v3:
        /* <DEDUP_REMOVED lines=24> */
.L_x_217:
        /* <DEDUP_REMOVED lines=9> */
.L_x_215:
[----:B------:R-:W-:Y:S02]  /*b0d0*/  LOP3.LUT R235, R119, 0x80000, RZ, 0xfc, !PT ;  /* 0x0008000077eb7812 */ /* 0x000fe400078efcff */
[----:B------:R-:W-:-:S07]  /*b0e0*/  MOV R234, R118 ;  /* 0x0000007600ea7202 */ /* 0x000fce0000000f00 */
.L_x_216:
[----:B------:R-:W-:Y:S05]  /*b0f0*/  BSYNC.RECONVERGENT B1 ;  /* 0x0000000000017941 */ /* 0x000fea0003800200 */
.L_x_214:
[----:B------:R-:W-:-:S04]  /*b100*/  IMAD.MOV.U32 R245, RZ, RZ, 0x0 ;  /* 0x00000000fff57424 */ /* 0x000fc800078e00ff */
[----:B------:R-:W-:Y:S05]  /*b110*/  RET.REL.NODEC R244 `(_Z26gateValueComputation_Cond0PdS_S_S_S_S_S_S_S_S_S_S_S_S_S_S_S_S_S_S_ii) ;  /* 0xffffff4cf4b87950 */ /* 0x000fea0003c3ffff */
.L_x_218:
        /* <DEDUP_REMOVED lines=14> */
.L_x_228:


//--------------------- .text._Z22gpu_matrixVectorMultWXPdS_S_ii --------------------------
	.section	.text._Z22gpu_matrixVectorMultWXPdS_S_ii,"ax",@progbits
	.align	128
        .global         _Z22gpu_matrixVectorMultWXPdS_S_ii
        .type           _Z22gpu_matrixVectorMultWXPdS_S_ii,@function
        .size           _Z22gpu_matrixVectorMultWXPdS_S_ii,(.L_x_232 - _Z22gpu_matrixVectorMultWXPdS_S_ii)
        .other          _Z22gpu_matrixVectorMultWXPdS_S_ii,@"STO_CUDA_ENTRY STV_DEFAULT"
_Z22gpu_matrixVectorMultWXPdS_S_ii:
.text._Z22gpu_matrixVectorMultWXPdS_S_ii:
[----:B------:R-:W-:Y:S01]  /*0000*/  LDC R1, c[0x0][0x37c] ;  /* 0x0000df00ff017b82 */ /* 0x000fe20000000800 */
[----:B------:R-:W0:Y:S01]  /*0010*/  S2R R5, SR_TID.Y ;  /* 0x0000000000057919 */ /* 0x000e220000002200 */
[----:B------:R-:W1:Y:S06]  /*0020*/  LDCU UR5, c[0x0][0x360] ;  /* 0x00006c00ff0577ac */ /* 0x000e6c0008000800 */
[----:B------:R-:W0:Y:S01]  /*0030*/  S2UR UR6, SR_CTAID.Y ;  /* 0x00000000000679c3 */ /* 0x000e220000002600 */
[----:B------:R-:W1:Y:S01]  /*0040*/  S2R R3, SR_TID.X ;  /* 0x0000000000037919 */ /* 0x000e620000002100 */
[----:B------:R-:W2:Y:S06]  /*0050*/  LDCU UR7, c[0x0][0x398] ;  /* 0x00007300ff0777ac */ /* 0x000eac0008000800 */
[----:B------:R-:W0:Y:S08]  /*0060*/  LDC R0, c[0x0][0x364] ;  /* 0x0000d900ff007b82 */ /* 0x000e300000000800 */
[----:B------:R-:W3:Y:S08]  /*0070*/  S2UR UR4, SR_CTAID.X ;  /* 0x00000000000479c3 */ /* 0x000ef00000002500 */
[----:B------:R-:W3:Y:S01]  /*0080*/  LDC R7, c[0x0][0x370] ;  /* 0x0000dc00ff077b82 */ /* 0x000ee20000000800 */
[----:B0-----:R-:W-:-:S04]  /*0090*/  IMAD R0, R0, UR6, R5 ;  /* 0x0000000600007c24 */ /* 0x001fc8000f8e0205 */
[----:B---3--:R-:W-:-:S04]  /*00a0*/  IMAD R0, R0, R7, UR4 ;  /* 0x0000000400007e24 */ /* 0x008fc8000f8e0207 */
[----:B-1----:R-:W-:-:S05]  /*00b0*/  IMAD R0, R0, UR5, R3 ;  /* 0x0000000500007c24 */ /* 0x002fca000f8e0203 */
[----:B--2---:R-:W-:-:S13]  /*00c0*/  ISETP.GE.AND P0, PT, R0, UR7, PT ;  /* 0x0000000700007c0c */ /* 0x004fda000bf06270 */
[----:B------:R-:W-:Y:S05]  /*00d0*/  @P0 EXIT ;  /* 0x000000000000094d */ /* 0x000fea0003800000 */
[----:B------:R-:W0:Y:S01]  /*00e0*/  LDCU UR8, c[0x0][0x39c] ;  /* 0x00007380ff0877ac */ /* 0x000e220008000800 */
[----:B------:R-:W-:Y:S01]  /*00f0*/  CS2R R24, SRZ ;  /* 0x0000000000187805 */ /* 0x000fe2000001ff00 */
[----:B------:R-:W1:Y:S01]  /*0100*/  LDCU.64 UR16, c[0x0][0x358] ;  /* 0x00006b00ff1077ac */ /* 0x000e620008000a00 */
[----:B0-----:R-:W-:-:S09]  /*0110*/  UISETP.GE.AND UP0, UPT, UR8, 0x1, UPT ;  /* 0x000000010800788c */ /* 0x001fd2000bf06270 */
[----:B-1----:R-:W-:Y:S05]  /*0120*/  BRA.U !UP0, `(.L_x_219) ;  /* 0x0000000908707547 */ /* 0x002fea000b800000 */
[----:B------:R-:W-:Y:S01]  /*0130*/  UISETP.GE.U32.AND UP1, UPT, UR8, 0x10, UPT ;  /* 0x000000100800788c */ /* 0x000fe2000bf26070 */
[----:B------:R-:W-:Y:S01]  /*0140*/  HFMA2 R3, -RZ, RZ, 0, 0 ;  /* 0x00000000ff037431 */ /* 0x000fe200000001ff */
[----:B------:R-:W-:Y:S02]  /*0150*/  ULOP3.LUT UR9, UR8, 0xf, URZ, 0xc0, !UPT ;  /* 0x0000000f08097892 */ /* 0x000fe4000f8ec0ff */
[----:B------:R-:W-:Y:S01]  /*0160*/  IMAD R2, R0, UR8, RZ ;  /* 0x0000000800027c24 */ /* 0x000fe2000f8e02ff */
[----:B------:R-:W-:Y:S01]  /*0170*/  CS2R R24, SRZ ;  /* 0x0000000000187805 */ /* 0x000fe2000001ff00 */
[----:B------:R-:W-:-:S03]  /*0180*/  UISETP.NE.AND UP0, UPT, UR9, URZ, UPT ;  /* 0x000000ff0900728c */ /* 0x000fc6000bf05270 */
[----:B------:R-:W-:Y:S08]  /*0190*/  BRA.U !UP1, `(.L_x_220) ;  /* 0x00000005091c7547 */ /* 0x000ff0000b800000 */
[----:B------:R-:W0:Y:S01]  /*01a0*/  LDCU.128 UR12, c[0x0][0x380] ;  /* 0x00007000ff0c77ac */ /* 0x000e220008000c00 */
[----:B------:R-:W-:Y:S01]  /*01b0*/  IMAD.MOV.U32 R26, RZ, RZ, R2 ;  /* 0x000000ffff1a7224 */ /* 0x000fe200078e0002 */
[----:B------:R-:W-:Y:S01]  /*01c0*/  CS2R R24, SRZ ;  /* 0x0000000000187805 */ /* 0x000fe2000001ff00 */
[----:B------:R-:W-:-:S04]  /*01d0*/  ULOP3.LUT UR10, UR8, 0x7ffffff0, URZ, 0xc0, !UPT ;  /* 0x7ffffff0080a7892 */ /* 0x000fc8000f8ec0ff */
[----:B------:R-:W-:Y:S02]  /*01e0*/  UIADD3 UR11, UPT, UPT, -UR10, URZ, URZ ;  /* 0x000000ff0a0b7290 */ /* 0x000fe4000fffe1ff */
[----:B------:R-:W-:Y:S01]  /*01f0*/  MOV R3, UR10 ;  /* 0x0000000a00037c02 */ /* 0x000fe20008000f00 */
[----:B0-----:R-:W-:Y:S02]  /*0200*/  UIADD3 UR4, UP2, UPT, UR14, 0x40, URZ ;  /* 0x000000400e047890 */ /* 0x001fe4000ff5e0ff */
[----:B------:R-:W-:Y:S02]  /*0210*/  UIADD3 UR6, UP1, UPT, UR12, 0x40, URZ ;  /* 0x000000400c067890 */ /* 0x000fe4000ff3e0ff */
[----:B------:R-:W-:Y:S02]  /*0220*/  UIADD3.X UR5, UPT, UPT, URZ, UR15, URZ, UP2, !UPT ;  /* 0x0000000fff057290 */ /* 0x000fe400097fe4ff */
[----:B------:R-:W-:Y:S01]  /*0230*/  IMAD.U32 R10, RZ, RZ, UR4 ;  /* 0x00000004ff0a7e24 */ /* 0x000fe2000f8e00ff */
[----:B------:R-:W-:-:S03]  /*0240*/  UIADD3.X UR7, UPT, UPT, URZ, UR13, URZ, UP1, !UPT ;  /* 0x0000000dff077290 */ /* 0x000fc60008ffe4ff */
[----:B------:R-:W-:-:S09]  /*0250*/  MOV R11, UR5 ;  /* 0x00000005000b7c02 */ /* 0x000fd20008000f00 */
.L_x_221:
[----:B------:R-:W-:Y:S01]  /*0260*/  MOV R5, UR7 ;  /* 0x0000000700057c02 */ /* 0x000fe20008000f00 */
[----:B------:R-:W-:Y:S01]  /*0270*/  IMAD.U32 R4, RZ, RZ, UR6 ;  /* 0x00000006ff047e24 */ /* 0x000fe2000f8e00ff */
[----:B------:R-:W-:Y:S01]  /*0280*/  MOV R7, R11 ;  /* 0x0000000b00077202 */ /* 0x000fe20000000f00 */
[----:B------:R-:W-:Y:S02]  /*0290*/  IMAD.MOV.U32 R6, RZ, RZ, R10 ;  /* 0x000000ffff067224 */ /* 0x000fe400078e000a */
[----:B------:R-:W-:-:S03]  /*02a0*/  IMAD.WIDE R4, R26, 0x8, R4 ;  /* 0x000000081a047825 */ /* 0x000fc600078e0204 */
[----:B------:R-:W2:Y:S04]  /*02b0*/  LDG.E.64 R22, desc[UR16][R6.64+-0x40] ;  /* 0xffffc01006167981 */ /* 0x000ea8000c1e1b00 */
[----:B------:R-:W2:Y:S04]  /*02c0*/  LDG.E.64 R12, desc[UR16][R4.64+-0x40] ;  /* 0xffffc010040c7981 */ /* 0x000ea8000c1e1b00 */
[----:B------:R-:W3:Y:S04]  /*02d0*/  LDG.E.64 R20, desc[UR16][R6.64+-0x38] ;  /* 0xffffc81006147981 */ /* 0x000ee8000c1e1b00 */
[----:B------:R-:W3:Y:S04]  /*02e0*/  LDG.E.64 R16, desc[UR16][R4.64+-0x38] ;  /* 0xffffc81004107981 */ /* 0x000ee8000c1e1b00 */
[----:B------:R-:W4:Y:S04]  /*02f0*/  LDG.E.64 R14, desc[UR16][R6.64+-0x30] ;  /* 0xffffd010060e7981 */ /* 0x000f28000c1e1b00 */
[----:B------:R-:W4:Y:S04]  /*0300*/  LDG.E.64 R10, desc[UR16][R4.64+-0x30] ;  /* 0xffffd010040a7981 */ /* 0x000f28000c1e1b00 */
[----:B------:R-:W5:Y:S04]  /*0310*/  LDG.E.64 R18, desc[UR16][R6.64+-0x28] ;  /* 0xffffd81006127981 */ /* 0x000f68000c1e1b00 */
[----:B------:R-:W5:Y:S01]  /*0320*/  LDG.E.64 R8, desc[UR16][R4.64+-0x28] ;  /* 0xffffd81004087981 */ /* 0x000f62000c1e1b00 */
[----:B--2---:R-:W-:-:S03]  /*0330*/  DFMA R22, R12, R22, R24 ;  /* 0x000000160c16722b */ /* 0x004fc60000000018 */
[----:B------:R-:W2:Y:S04]  /*0340*/  LDG.E.64 R24, desc[UR16][R6.64+-0x20] ;  /* 0xffffe01006187981 */ /* 0x000ea8000c1e1b00 */
[----:B------:R-:W2:Y:S01]  /*0350*/  LDG.E.64 R12, desc[UR16][R4.64+-0x20] ;  /* 0xffffe010040c7981 */ /* 0x000ea2000c1e1b00 */
[----:B---3--:R-:W-:-:S03]  /*0360*/  DFMA R20, R16, R20, R22 ;  /* 0x000000141014722b */ /* 0x008fc60000000016 */
[----:B------:R-:W3:Y:S04]  /*0370*/  LDG.E.64 R22, desc[UR16][R6.64+-0x18] ;  /* 0xffffe81006167981 */ /* 0x000ee8000c1e1b00 */
[----:B------:R-:W3:Y:S01]  /*0380*/  LDG.E.64 R16, desc[UR16][R4.64+-0x18] ;  /* 0xffffe81004107981 */ /* 0x000ee2000c1e1b00 */
[----:B----4-:R-:W-:-:S03]  /*0390*/  DFMA R14, R10, R14, R20 ;  /* 0x0000000e0a0e722b */ /* 0x010fc60000000014 */
[----:B------:R-:W4:Y:S04]  /*03a0*/  LDG.E.64 R10, desc[UR16][R6.64+-0x10] ;  /* 0xfffff010060a7981 */ /* 0x000f28000c1e1b00 */
[----:B------:R-:W4:Y:S01]  /*03b0*/  LDG.E.64 R20, desc[UR16][R4.64+-0x10] ;  /* 0xfffff01004147981 */ /* 0x000f22000c1e1b00 */
[----:B-----5:R-:W-:-:S03]  /*03c0*/  DFMA R18, R8, R18, R14 ;  /* 0x000000120812722b */ /* 0x020fc6000000000e */
        /* <DEDUP_REMOVED lines=26> */
[----:B------:R-:W-:Y:S01]  /*0570*/  UIADD3 UR11, UPT, UPT, UR11, 0x10, URZ ;  /* 0x000000100b0b7890 */ /* 0x000fe2000fffe0ff */
[----:B------:R-:W-:-:S03]  /*0580*/  VIADD R26, R26, 0x10 ;  /* 0x000000101a1a7836 */ /* 0x000fc60000000000 */
[----:B------:R-:W-:Y:S01]  /*0590*/  UISETP.NE.AND UP1, UPT, UR11, URZ, UPT ;  /* 0x000000ff0b00728c */ /* 0x000fe2000bf25270 */
[----:B--2---:R-:W-:-:S08]  /*05a0*/  DFMA R10, R14, R12, R10 ;  /* 0x0000000c0e0a722b */ /* 0x004fd0000000000a */
[----:B---3--:R-:W-:-:S08]  /*05b0*/  DFMA R10, R18, R16, R10 ;  /* 0x00000010120a722b */ /* 0x008fd0000000000a */
[----:B----4-:R-:W-:Y:S01]  /*05c0*/  DFMA R24, R24, R22, R10 ;  /* 0x000000161818722b */ /* 0x010fe2000000000a */
[----:B------:R-:W-:-:S04]  /*05d0*/  IADD3 R10, P0, PT, R6, 0x80, RZ ;  /* 0x00000080060a7810 */ /* 0x000fc80007f1e0ff */
[----:B------:R-:W-:-:S03]  /*05e0*/  IADD3.X R11, PT, PT, RZ, R7, RZ, P0, !PT ;  /* 0x00000007ff0b7210 */ /* 0x000fc600007fe4ff */
[----:B-----5:R-:W-:Y:S01]  /*05f0*/  DFMA R24, R20, R8, R24 ;  /* 0x000000081418722b */ /* 0x020fe20000000018 */
[----:B------:R-:W-:Y:S10]  /*0600*/  BRA.U UP1, `(.L_x_221) ;  /* 0xfffffffd01147547 */ /* 0x000ff4000b83ffff */
.L_x_220:
[----:B------:R-:W-:Y:S05]  /*0610*/  BRA.U !UP0, `(.L_x_219) ;  /* 0x0000000508347547 */ /* 0x000fea000b800000 */
[----:B------:R-:W-:Y:S02]  /*0620*/  UISETP.GE.U32.AND UP0, UPT, UR9, 0x8, UPT ;  /* 0x000000080900788c */ /* 0x000fe4000bf06070 */
[----:B------:R-:W-:-:S04]  /*0630*/  ULOP3.LUT UR5, UR8, 0x7, URZ, 0xc0, !UPT ;  /* 0x0000000708057892 */ /* 0x000fc8000f8ec0ff */
[----:B------:R-:W-:-:S03]  /*0640*/  UISETP.NE.AND UP1, UPT, UR5, URZ, UPT ;  /* 0x000000ff0500728c */ /* 0x000fc6000bf25270 */
[----:B------:R-:W-:Y:S08]  /*0650*/  BRA.U !UP0, `(.L_x_222) ;  /* 0x0000000108787547 */ /* 0x000ff0000b800000 */
[----:B------:R-:W0:Y:S01]  /*0660*/  LDC.64 R10, c[0x0][0x380] ;  /* 0x0000e000ff0a7b82 */ /* 0x000e220000000a00 */
[----:B------:R-:W-:-:S07]  /*0670*/  IADD3 R7, PT, PT, R2, R3, RZ ;  /* 0x0000000302077210 */ /* 0x000fce0007ffe0ff */
[----:B------:R-:W1:Y:S01]  /*0680*/  LDC.64 R4, c[0x0][0x388] ;  /* 0x0000e200ff047b82 */ /* 0x000e620000000a00 */
[----:B0-----:R-:W-:-:S05]  /*0690*/  IMAD.WIDE R10, R7, 0x8, R10 ;  /* 0x00000008070a7825 */ /* 0x001fca00078e020a */
[----:B------:R-:W2:Y:S01]  /*06a0*/  LDG.E.64 R12, desc[UR16][R10.64] ;  /* 0x000000100a0c7981 */ /* 0x000ea2000c1e1b00 */
[----:B-1----:R-:W-:-:S03]  /*06b0*/  IMAD.WIDE.U32 R4, R3, 0x8, R4 ;  /* 0x0000000803047825 */ /* 0x002fc600078e0004 */
[----:B------:R-:W3:Y:S04]  /*06c0*/  LDG.E.64 R16, desc[UR16][R10.64+0x8] ;  /* 0x000008100a107981 */ /* 0x000ee8000c1e1b00 */
[----:B------:R-:W2:Y:S04]  /*06d0*/  LDG.E.64 R14, desc[UR16][R4.64] ;  /* 0x00000010040e7981 */ /* 0x000ea8000c1e1b00 */
[----:B------:R-:W3:Y:S04]  /*06e0*/  LDG.E.64 R18, desc[UR16][R4.64+0x8] ;  /* 0x0000081004127981 */ /* 0x000ee8000c1e1b00 */
[----:B------:R-:W4:Y:S04]  /*06f0*/  LDG.E.64 R20, desc[UR16][R10.64+0x10] ;  /* 0x000010100a147981 */ /* 0x000f28000c1e1b00 */
[----:B------:R-:W4:Y:S04]  /*0700*/  LDG.E.64 R22, desc[UR16][R4.64+0x10] ;  /* 0x0000101004167981 */ /* 0x000f28000c1e1b00 */
[----:B------:R-:W5:Y:S04]  /*0710*/  LDG.E.64 R6, desc[UR16][R10.64+0x18] ;  /* 0x000018100a067981 */ /* 0x000f68000c1e1b00 */
[----:B------:R-:W5:Y:S04]  /*0720*/  LDG.E.64 R8, desc[UR16][R4.64+0x18] ;  /* 0x0000181004087981 */ /* 0x000f68000c1e1b00 */
        /* <DEDUP_REMOVED lines=11> */
[----:B-----5:R-:W-:Y:S01]  /*07e0*/  DFMA R6, R6, R8, R20 ;  /* 0x000000080606722b */ /* 0x020fe20000000014 */
[----:B------:R-:W-:-:S07]  /*07f0*/  IADD3 R3, PT, PT, R3, 0x8, RZ ;  /* 0x0000000803037810 */ /* 0x000fce0007ffe0ff */
[----:B--2---:R-:W-:-:S08]  /*0800*/  DFMA R6, R12, R14, R6 ;  /* 0x0000000e0c06722b */ /* 0x004fd00000000006 */
[----:B---3--:R-:W-:-:S08]  /*0810*/  DFMA R6, R16, R18, R6 ;  /* 0x000000121006722b */ /* 0x008fd00000000006 */
[----:B----4-:R-:W-:-:S08]  /*0820*/  DFMA R24, R22, R24, R6 ;  /* 0x000000181618722b */ /* 0x010fd00000000006 */
[----:B------:R-:W-:-:S11]  /*0830*/  DFMA R24, R26, R28, R24 ;  /* 0x0000001c1a18722b */ /* 0x000fd60000000018 */
.L_x_222:
[----:B------:R-:W-:Y:S05]  /*0840*/  BRA.U !UP1, `(.L_x_219) ;  /* 0x0000000109a87547 */ /* 0x000fea000b800000 */
[----:B------:R-:W-:Y:S02]  /*0850*/  UISETP.GE.U32.AND UP0, UPT, UR5, 0x4, UPT ;  /* 0x000000040500788c */ /* 0x000fe4000bf06070 */
[----:B------:R-:W-:-:S04]  /*0860*/  ULOP3.LUT UR4, UR8, 0x3, URZ, 0xc0, !UPT ;  /* 0x0000000308047892 */ /* 0x000fc8000f8ec0ff */
[----:B------:R-:W-:-:S03]  /*0870*/  UISETP.NE.AND UP1, UPT, UR4, URZ, UPT ;  /* 0x000000ff0400728c */ /* 0x000fc6000bf25270 */
[----:B------:R-:W-:Y:S08]  /*0880*/  BRA.U !UP0, `(.L_x_223) ;  /* 0x0000000108487547 */ /* 0x000ff0000b800000 */
[----:B------:R-:W0:Y:S01]  /*0890*/  LDC.64 R4, c[0x0][0x380] ;  /* 0x0000e000ff047b82 */ /* 0x000e220000000a00 */
[----:B------:R-:W-:-:S07]  /*08a0*/  IMAD.IADD R17, R2, 0x1, R3 ;  /* 0x0000000102117824 */ /* 0x000fce00078e0203 */
        /* <DEDUP_REMOVED lines=10> */
[----:B------:R-:W5:Y:S01]  /*0950*/  LDG.E.64 R14, desc[UR16][R20.64+0x18] ;  /* 0x00001810140e7981 */ /* 0x000f62000c1e1b00 */
[----:B------:R-:W-:Y:S01]  /*0960*/  IADD3 R3, PT, PT, R3, 0x4, RZ ;  /* 0x0000000403037810 */ /* 0x000fe20007ffe0ff */
[----:B--2---:R-:W-:-:S08]  /*0970*/  DFMA R18, R18, R22, R24 ;  /* 0x000000161212722b */ /* 0x004fd00000000018 */
[----:B---3--:R-:W-:-:S08]  /*0980*/  DFMA R8, R8, R10, R18 ;  /* 0x0000000a0808722b */ /* 0x008fd00000000012 */
[----:B----4-:R-:W-:-:S08]  /*0990*/  DFMA R4, R4, R6, R8 ;  /* 0x000000060404722b */ /* 0x010fd00000000008 */
[----:B-----5:R-:W-:-:S11]  /*09a0*/  DFMA R24, R12, R14, R4 ;  /* 0x0000000e0c18722b */ /* 0x020fd60000000004 */
.L_x_223:
[----:B------:R-:W-:Y:S05]  /*09b0*/  BRA.U !UP1, `(.L_x_219) ;  /* 0x00000001094c7547 */ /* 0x000fea000b800000 */
[----:B------:R-:W0:Y:S01]  /*09c0*/  LDC.64 R4, c[0x0][0x388] ;  /* 0x0000e200ff047b82 */ /* 0x000e220000000a00 */
[----:B------:R-:W-:Y:S01]  /*09d0*/  IADD3 R9, PT, PT, R2, R3, RZ ;  /* 0x0000000302097210 */ /* 0x000fe20007ffe0ff */
[----:B------:R-:W-:-:S06]  /*09e0*/  UIADD3 UR4, UPT, UPT, -UR4, URZ, URZ ;  /* 0x000000ff04047290 */ /* 0x000fcc000fffe1ff */
[----:B------:R-:W1:Y:S01]  /*09f0*/  LDC.64 R6, c[0x0][0x380] ;  /* 0x0000e000ff067b82 */ /* 0x000e620000000a00 */
[----:B0-----:R-:W-:-:S04]  /*0a00*/  IMAD.WIDE.U32 R4, R3, 0x8, R4 ;  /* 0x0000000803047825 */ /* 0x001fc800078e0004 */
[----:B------:R-:W-:Y:S01]  /*0a10*/  IMAD.MOV.U32 R8, RZ, RZ, R4 ;  /* 0x000000ffff087224 */ /* 0x000fe200078e0004 */
[----:B------:R-:W-:-:S07]  /*0a20*/  MOV R11, R5 ;  /* 0x00000005000b7202 */ /* 0x000fce0000000f00 */
.L_x_224:
[----:B-1----:R-:W-:Y:S01]  /*0a30*/  IMAD.WIDE R2, R9, 0x8, R6 ;  /* 0x0000000809027825 */ /* 0x002fe200078e0206 */
[----:B------:R-:W-:-:S03]  /*0a40*/  MOV R4, R8 ;  /* 0x0000000800047202 */ /* 0x000fc60000000f00 */
[----:B------:R-:W-:Y:S02]  /*0a50*/  IMAD.MOV.U32 R5, RZ, RZ, R11 ;  /* 0x000000ffff057224 */ /* 0x000fe400078e000b */
[----:B------:R-:W2:Y:S04]  /*0a60*/  LDG.E.64 R2, desc[UR16][R2.64] ;  /* 0x0000001002027981 */ /* 0x000ea8000c1e1b00 */
[----:B------:R-:W2:Y:S01]  /*0a70*/  LDG.E.64 R4, desc[UR16][R4.64] ;  /* 0x0000001004047981 */ /* 0x000ea2000c1e1b00 */
[----:B------:R-:W-:Y:S01]  /*0a80*/  UIADD3 UR4, UPT, UPT, UR4, 0x1, URZ ;  /* 0x0000000104047890 */ /* 0x000fe2000fffe0ff */
[----:B------:R-:W-:Y:S02]  /*0a90*/  IADD3 R8, P0, PT, R8, 0x8, RZ ;  /* 0x0000000808087810 */ /* 0x000fe40007f1e0ff */
[----:B------:R-:W-:Y:S01]  /*0aa0*/  IADD3 R9, PT, PT, R9, 0x1, RZ ;  /* 0x0000000109097810 */ /* 0x000fe20007ffe0ff */
[----:B------:R-:W-:Y:S01]  /*0ab0*/  UISETP.NE.AND UP0, UPT, UR4, URZ, UPT ;  /* 0x000000ff0400728c */ /* 0x000fe2000bf05270 */
[----:B------:R-:W-:Y:S01]  /*0ac0*/  IADD3.X R11, PT, PT, RZ, R11, RZ, P0, !PT ;  /* 0x0000000bff0b7210 */ /* 0x000fe200007fe4ff */
[----:B--2---:R-:W-:-:S07]  /*0ad0*/  DFMA R24, R2, R4, R24 ;  /* 0x000000040218722b */ /* 0x004fce0000000018 */
[----:B------:R-:W-:Y:S05]  /*0ae0*/  BRA.U UP0, `(.L_x_224) ;  /* 0xfffffffd00d07547 */ /* 0x000fea000b83ffff */
.L_x_219:
[----:B------:R-:W0:Y:S02]  /*0af0*/  LDC.64 R2, c[0x0][0x390] ;  /* 0x0000e400ff027b82 */ /* 0x000e240000000a00 */
[----:B0-----:R-:W-:-:S05]  /*0b00*/  IMAD.WIDE R2, R0, 0x8, R2 ;  /* 0x0000000800027825 */ /* 0x001fca00078e0202 */
[----:B------:R-:W-:Y:S01]  /*0b10*/  STG.E.64 desc[UR16][R2.64], R24 ;  /* 0x0000001802007986 */ /* 0x000fe2000c101b10 */
[----:B------:R-:W-:Y:S05]  /*0b20*/  EXIT ;  /* 0x000000000000794d */ /* 0x000fea0003800000 */
.L_x_225:
        /* <DEDUP_REMOVED lines=13> */
.L_x_232:


//--------------------- .nv.shared._Z26gateValueComputation_Cond1PdS_S_S_S_S_S_S_S_S_S_S_S_S_S_S_S_S_S_S_ii --------------------------
	.section	.nv.shared._Z26gateValueComputation_Cond1PdS_S_S_S_S_S_S_S_S_S_S_S_S_S_S_S_S_S_S_ii,"aw",@nobits
	.sectionflags	@""
	.align	8
.nv.shared._Z26gateValueComputation_Cond1PdS_S_S_S_S_S_S_S_S_S_S_S_S_S_S_S_S_S_S_ii:
	.zero		49984


//--------------------- .nv.shared.reserved.0     --------------------------
	.section	.nv.shared.reserved.0,"aw",@nobits
	.weak		__nv_reservedSMEM_offset_0_alias
	.size		__nv_reservedSMEM_offset_0_alias, 0, 64
	.other		__nv_reservedSMEM_offset_0_alias,@"STO_CUDA_RESERVED_SHARED STV_DEFAULT"
__nv_reservedSMEM_offset_0_alias:
	.zero		0
	.zero		64


//--------------------- .nv.shared._Z26gateValueComputation_Cond0PdS_S_S_S_S_S_S_S_S_S_S_S_S_S_S_S_S_S_S_ii --------------------------
	.section	.nv.shared._Z26gateValueComputation_Cond0PdS_S_S_S_S_S_S_S_S_S_S_S_S_S_S_S_S_S_S_ii,"aw",@nobits
	.sectionflags	@""
	.align	8
.nv.shared._Z26gateValueComputation_Cond0PdS_S_S_S_S_S_S_S_S_S_S_S_S_S_S_S_S_S_S_ii:
	.zero		49984


//--------------------- .nv.constant0._Z26gateValueComputation_Cond1PdS_S_S_S_S_S_S_S_S_S_S_S_S_S_S_S_S_S_S_ii --------------------------
	.section	.nv.constant0._Z26gateValueComputation_Cond1PdS_S_S_S_S_S_S_S_S_S_S_S_S_S_S_S_S_S_S_ii,"a",@progbits
	.sectionflags	@""
	.align	4
.nv.constant0._Z26gateValueComputation_Cond1PdS_S_S_S_S_S_S_S_S_S_S_S_S_S_S_S_S_S_S_ii:
	.zero		1064


//--------------------- .nv.constant0._Z30outputElementComputation_Cond1PdS_S_S_S_S_S_S_S_S_S_S_S_S_S_iii --------------------------
	.section	.nv.constant0._Z30outputElementComputation_Cond1PdS_S_S_S_S_S_S_S_S_S_S_S_S_S_iii,"a",@progbits
	.sectionflags	@""
	.align	4
.nv.constant0._Z30outputElementComputation_Cond1PdS_S_S_S_S_S_S_S_S_S_S_S_S_S_iii:
	.zero		1028


//--------------------- .nv.constant0._Z26gateValueComputation_Cond0PdS_S_S_S_S_S_S_S_S_S_S_S_S_S_S_S_S_S_S_ii --------------------------
	.section	.nv.constant0._Z26gateValueComputation_Cond0PdS_S_S_S_S_S_S_S_S_S_S_S_S_S_S_S_S_S_S_ii,"a",@progbits
	.sectionflags	@""
	.align	4
.nv.constant0._Z26gateValueComputation_Cond0PdS_S_S_S_S_S_S_S_S_S_S_S_S_S_S_S_S_S_S_ii:
	.zero		1064


//--------------------- .nv.constant0._Z22gpu_matrixVectorMultWXPdS_S_ii --------------------------
	.section	.nv.constant0._Z22gpu_matrixVectorMultWXPdS_S_ii,"a",@progbits
	.sectionflags	@""
	.align	4
.nv.constant0._Z22gpu_matrixVectorMultWXPdS_S_ii:
	.zero		928


//--------------------- SYMBOLS --------------------------

	.type		.nv.reservedSmem.offset0,@object
	.size		.nv.reservedSmem.offset0,0x4
	.type		.nv.reservedSmem.cap,@object
	.size		.nv.reservedSmem.cap,0x4
